def matmul_kernel(
    a_ptr,
    b_ptr,
    c_ptr,
    M,
    N,
    K,
    stride_am,
    stride_ak,
    stride_bk,
    stride_bn,
    stride_cm,
    stride_cn,
    BLOCK_M: tl.constexpr,
    BLOCK_N: tl.constexpr,
    BLOCK_K: tl.constexpr,
    GROUP_M: tl.constexpr,
):
    pid = tl.program_id(axis=0)
    num_pid_m = tl.cdiv(M, BLOCK_M)
    num_pid_n = tl.cdiv(N, BLOCK_N)
    num_pid_in_group = GROUP_M * num_pid_n
    group_id = pid // num_pid_in_group
    first_pid_m = group_id * GROUP_M
    group_size_m = min(num_pid_m - first_pid_m, GROUP_M)
    pid_m = first_pid_m + ((pid % num_pid_in_group) % group_size_m)
    pid_n = (pid % num_pid_in_group) // group_size_m

    offs_am = (pid_m * BLOCK_M + tl.arange(0, BLOCK_M)) % M
    offs_bn = (pid_n * BLOCK_N + tl.arange(0, BLOCK_N)) % N
    offs_k = tl.arange(0, BLOCK_K)
    a_ptrs = a_ptr + offs_am[:, None] * stride_am + offs_k[None, :] * stride_ak
    b_ptrs = b_ptr + offs_k[:, None] * stride_bk + offs_bn[None, :] * stride_bn

    acc = tl.zeros((BLOCK_M, BLOCK_N), dtype=tl.float32)
    for kk in range(0, tl.cdiv(K, BLOCK_K)):
        a = tl.load(a_ptrs, mask=offs_k[None, :] < K - kk * BLOCK_K, other=0.0)
        b = tl.load(b_ptrs, mask=offs_k[:, None] < K - kk * BLOCK_K, other=0.0)
        acc = tl.dot(a, b, acc)
        a_ptrs += BLOCK_K * stride_ak
        b_ptrs += BLOCK_K * stride_bk

    c = acc.to(c_ptr.dtype.element_ty)
    offs_cm = pid_m * BLOCK_M + tl.arange(0, BLOCK_M)
    offs_cn = pid_n * BLOCK_N + tl.arange(0, BLOCK_N)
    c_ptrs = c_ptr + offs_cm[:, None] * stride_cm + offs_cn[None, :] * stride_cn
    mask = (offs_cm[:, None] < M) & (offs_cn[None, :] < N)
    tl.store(c_ptrs, c, mask=mask)

# config = {"BLOCK_K": 64, "BLOCK_M": 128, "BLOCK_N": 256, "GROUP_M": 4, "arch": "sm_100", "dtype": "fp8e5m2", "num_ctas": 1, "num_stages": 3, "num_warps": 4}
# arch = sm_100


// ===== COMPILED SASS (sm_100a) =====

	.target	sm_100a

	.elftype	@"ET_EXEC"


//--------------------- .note.nv.tkinfo           --------------------------
	.section	.note.nv.tkinfo,"",@"SHT_NOTE"
	.sectionflags	@"SHF_NOTE_NV_TKINFO"
	.tkinfo
        /*0018*/ 	.word	0x00000081
        /*0030*/ 	.string	""
        /*0030*/ 	.string	"ptxas-blackwell"
        /*0030*/ 	.string	"Cuda compilation tools, release 12.9, V12.9.86"
        /*0030*/ 	.string	"Build cuda_12.9.r12.9/compiler.36037853_0"
        /*0030*/ 	.string	"-v  -suppress-debug-info  -lineinfo  -arch sm_100a "



//--------------------- .note.nv.cuver            --------------------------
	.section	.note.nv.cuver,"",@"SHT_NOTE"
	.sectionflags	@"SHF_NOTE_NV_CUVER"
        /*0018*/ 	.short	0x0001
        /*001a*/ 	.short	0x0064
        /*001c*/ 	.short	0x0001
        /*001e*/ 	.short	0x0000
        /*0020*/ 	.short	0x0001
        /*0022*/ 	.short	0x0000


//--------------------- .nv.info                  --------------------------
	.section	.nv.info,"",@"SHT_CUDA_INFO"
	.align	4


	//----- nvinfo : EIATTR_REGCOUNT
	.align		4
        /*0000*/ 	.byte	0x04, 0x2f
        /*0002*/ 	.short	(.L_4 - .L_3)
	.align		4
.L_3:
        /*0004*/ 	.word	index@(matmul_kernel)
        /*0008*/ 	.word	0x000000ff


	//----- nvinfo : EIATTR_FRAME_SIZE
	.align		4
.L_4:
        /*000c*/ 	.byte	0x04, 0x11
        /*000e*/ 	.short	(.L_6 - .L_5)
	.align		4
.L_5:
        /*0010*/ 	.word	index@($__internal_2_$__cuda_sm10x_tcgen05_guardrail_trap_unallocated_columns_being_dealloced)
        /*0014*/ 	.word	0x00000490


	//----- nvinfo : EIATTR_FRAME_SIZE
	.align		4
.L_6:
        /*0018*/ 	.byte	0x04, 0x11
        /*001a*/ 	.short	(.L_8 - .L_7)
	.align		4
.L_7:
        /*001c*/ 	.word	index@($__internal_1_$__cuda_sm10x_tcgen05_guardrail_trap_phase_invalid_during_alloc)
        /*0020*/ 	.word	0x00000490


	//----- nvinfo : EIATTR_FRAME_SIZE
	.align		4
.L_8:
        /*0024*/ 	.byte	0x04, 0x11
        /*0026*/ 	.short	(.L_10 - .L_9)
	.align		4
.L_9:
        /*0028*/ 	.word	index@($__internal_0_$__cuda_sm10x_tcgen05_guardrail_trap_col_being_dealloced_not_returned_by_alloc)
        /*002c*/ 	.word	0x00000490


	//----- nvinfo : EIATTR_FRAME_SIZE
	.align		4
.L_10:
        /*0030*/ 	.byte	0x04, 0x11
        /*0032*/ 	.short	(.L_12 - .L_11)
	.align		4
.L_11:
        /*0034*/ 	.word	index@(matmul_kernel)
        /*0038*/ 	.word	0x00000490


	//----- nvinfo : EIATTR_MIN_STACK_SIZE
	.align		4
.L_12:
        /*003c*/ 	.byte	0x04, 0x12
        /*003e*/ 	.short	(.L_14 - .L_13)
	.align		4
.L_13:
        /*0040*/ 	.word	index@(matmul_kernel)
        /*0044*/ 	.word	0x00000490
.L_14:


//--------------------- .nv.info.matmul_kernel    --------------------------
	.section	.nv.info.matmul_kernel,"",@"SHT_CUDA_INFO"
	.sectionflags	@""
	.align	4


	//----- nvinfo : EIATTR_CUDA_API_VERSION
	.align		4
        /*0000*/ 	.byte	0x04, 0x37
        /*0002*/ 	.short	(.L_16 - .L_15)
.L_15:
        /*0004*/ 	.word	0x00000081


	//----- nvinfo : EIATTR_KPARAM_INFO
	.align		4
.L_16:
        /*0008*/ 	.byte	0x04, 0x17
        /*000a*/ 	.short	(.L_18 - .L_17)
.L_17:
        /*000c*/ 	.word	0x00000000
        /*0010*/ 	.short	0x000d
        /*0012*/ 	.short	0x0048
        /*0014*/ 	.byte	0x00, 0xf4, 0x21, 0x00


	//----- nvinfo : EIATTR_KPARAM_INFO
	.align		4
.L_18:
        /*0018*/ 	.byte	0x04, 0x17
        /*001a*/ 	.short	(.L_20 - .L_19)
.L_19:
        /*001c*/ 	.word	0x00000000
        /*0020*/ 	.short	0x000c
        /*0022*/ 	.short	0x0040
        /*0024*/ 	.byte	0x00, 0xf4, 0x21, 0x00


	//----- nvinfo : EIATTR_KPARAM_INFO
	.align		4
.L_20:
        /*0028*/ 	.byte	0x04, 0x17
        /*002a*/ 	.short	(.L_22 - .L_21)
.L_21:
        /*002c*/ 	.word	0x00000000
        /*0030*/ 	.short	0x000b
        /*0032*/ 	.short	0x0038
        /*0034*/ 	.byte	0x00, 0xf0, 0x11, 0x00


	//----- nvinfo : EIATTR_KPARAM_INFO
	.align		4
.L_22:
        /*0038*/ 	.byte	0x04, 0x17
        /*003a*/ 	.short	(.L_24 - .L_23)
.L_23:
        /*003c*/ 	.word	0x00000000
        /*0040*/ 	.short	0x000a
        /*0042*/ 	.short	0x0034
        /*0044*/ 	.byte	0x00, 0xf0, 0x11, 0x00


	//----- nvinfo : EIATTR_KPARAM_INFO
	.align		4
.L_24:
        /*0048*/ 	.byte	0x04, 0x17
        /*004a*/ 	.short	(.L_26 - .L_25)
.L_25:
        /*004c*/ 	.word	0x00000000
        /*0050*/ 	.short	0x0009
        /*0052*/ 	.short	0x0030
        /*0054*/ 	.byte	0x00, 0xf0, 0x11, 0x00


	//----- nvinfo : EIATTR_KPARAM_INFO
	.align		4
.L_26:
        /*0058*/ 	.byte	0x04, 0x17
        /*005a*/ 	.short	(.L_28 - .L_27)
.L_27:
        /*005c*/ 	.word	0x00000000
        /*0060*/ 	.short	0x0008
        /*0062*/ 	.short	0x002c
        /*0064*/ 	.byte	0x00, 0xf0, 0x11, 0x00


	//----- nvinfo : EIATTR_KPARAM_INFO
	.align		4
.L_28:
        /*0068*/ 	.byte	0x04, 0x17
        /*006a*/ 	.short	(.L_30 - .L_29)
.L_29:
        /*006c*/ 	.word	0x00000000
        /*0070*/ 	.short	0x0007
        /*0072*/ 	.short	0x0028
        /*0074*/ 	.byte	0x00, 0xf0, 0x11, 0x00


	//----- nvinfo : EIATTR_KPARAM_INFO
	.align		4
.L_30:
        /*0078*/ 	.byte	0x04, 0x17
        /*007a*/ 	.short	(.L_32 - .L_31)
.L_31:
        /*007c*/ 	.word	0x00000000
        /*0080*/ 	.short	0x0006
        /*0082*/ 	.short	0x0024
        /*0084*/ 	.byte	0x00, 0xf0, 0x11, 0x00


	//----- nvinfo : EIATTR_KPARAM_INFO
	.align		4
.L_32:
        /*0088*/ 	.byte	0x04, 0x17
        /*008a*/ 	.short	(.L_34 - .L_33)
.L_33:
        /*008c*/ 	.word	0x00000000
        /*0090*/ 	.short	0x0005
        /*0092*/ 	.short	0x0020
        /*0094*/ 	.byte	0x00, 0xf0, 0x11, 0x00


	//----- nvinfo : EIATTR_KPARAM_INFO
	.align		4
.L_34:
        /*0098*/ 	.byte	0x04, 0x17
        /*009a*/ 	.short	(.L_36 - .L_35)
.L_35:
        /*009c*/ 	.word	0x00000000
        /*00a0*/ 	.short	0x0004
        /*00a2*/ 	.short	0x001c
        /*00a4*/ 	.byte	0x00, 0xf0, 0x11, 0x00


	//----- nvinfo : EIATTR_KPARAM_INFO
	.align		4
.L_36:
        /*00a8*/ 	.byte	0x04, 0x17
        /*00aa*/ 	.short	(.L_38 - .L_37)
.L_37:
        /*00ac*/ 	.word	0x00000000
        /*00b0*/ 	.short	0x0003
        /*00b2*/ 	.short	0x0018
        /*00b4*/ 	.byte	0x00, 0xf0, 0x11, 0x00


	//----- nvinfo : EIATTR_KPARAM_INFO
	.align		4
.L_38:
        /*00b8*/ 	.byte	0x04, 0x17
        /*00ba*/ 	.short	(.L_40 - .L_39)
.L_39:
        /*00bc*/ 	.word	0x00000000
        /*00c0*/ 	.short	0x0002
        /*00c2*/ 	.short	0x0010
        /*00c4*/ 	.byte	0x00, 0xf4, 0x21, 0x00


	//----- nvinfo : EIATTR_KPARAM_INFO
	.align		4
.L_40:
        /*00c8*/ 	.byte	0x04, 0x17
        /*00ca*/ 	.short	(.L_42 - .L_41)
.L_41:
        /*00cc*/ 	.word	0x00000000
        /*00d0*/ 	.short	0x0001
        /*00d2*/ 	.short	0x0008
        /*00d4*/ 	.byte	0x00, 0xf4, 0x21, 0x00


	//----- nvinfo : EIATTR_KPARAM_INFO
	.align		4
.L_42:
        /*00d8*/ 	.byte	0x04, 0x17
        /*00da*/ 	.short	(.L_44 - .L_43)
.L_43:
        /*00dc*/ 	.word	0x00000000
        /*00e0*/ 	.short	0x0000
        /*00e2*/ 	.short	0x0000
        /*00e4*/ 	.byte	0x00, 0xf4, 0x21, 0x00


	//----- nvinfo : EIATTR_AT_ENTRY_FRAGMENTS
	.align		4
.L_44:
        /*00e8*/ 	.byte	0x04, 0x4f
        /*00ea*/ 	.short	(.L_46 - .L_45)


	//   ....[0]....
.L_45:
        /*00ec*/ 	.word	0x00000004


	//----- nvinfo : EIATTR_RESERVED_SMEM_USED
	.align		4
.L_46:
        /*00f0*/ 	.byte	0x01, 0x41
	.zero		2


	//----- nvinfo : EIATTR_SPARSE_MMA_MASK
	.align		4
        /*00f4*/ 	.byte	0x03, 0x50
        /*00f6*/ 	.short	0x0000


	//----- nvinfo : EIATTR_TCGEN05_1CTA_USED
	.align		4
        /*00f8*/ 	.byte	0x01, 0x51
	.zero		2


	//----- nvinfo : EIATTR_MAXREG_COUNT
	.align		4
        /*00fc*/ 	.byte	0x03, 0x1b
        /*00fe*/ 	.short	0x00ff


	//----- nvinfo : EIATTR_NUM_BARRIERS
	.align		4
        /*0100*/ 	.byte	0x02, 0x4c
        /*0102*/ 	.byte	0x01
	.zero		1


	//----- nvinfo : EIATTR_ANNOTATIONS
	.align		4
        /*0104*/ 	.byte	0x04, 0x55
        /*0106*/ 	.short	(.L_48 - .L_47)


	//   ....[0]....
.L_47:
        /*0108*/ 	.word	0x00000001
        /*010c*/ 	.byte	0x90, 0x0a, 0x00, 0x00, 0x01, 0x00, 0x00, 0x00, 0x70, 0x1e, 0x00, 0x00, 0x01, 0x00, 0x00, 0x00
        /* <DEDUP_REMOVED lines=462> */
        /*1dfc*/ 	.byte	0x10, 0xa1, 0x01, 0x00, 0x01, 0x00, 0x00, 0x00, 0x00, 0xa2, 0x01, 0x00


	//----- nvinfo : EIATTR_INT_WARP_WIDE_INSTR_OFFSETS
	.align		4
.L_48:
        /*1e08*/ 	.byte	0x04, 0x31
        /*1e0a*/ 	.short	(.L_50 - .L_49)


	//   ....[0]....
.L_49:
        /*1e0c*/ 	.word	0x00001900


	//   ....[1]....
        /*1e10*/ 	.word	0x00001910


	//   ....[2]....
        /*1e14*/ 	.word	0x00009b10


	//   ....[3]....
        /*1e18*/ 	.word	0x00020d50


	//   ....[4]....
        /*1e1c*/ 	.word	0x00020da0


	//----- nvinfo : EIATTR_COOP_GROUP_MASK_REGIDS
	.align		4
.L_50:
        /*1e20*/ 	.byte	0x04, 0x29
        /*1e22*/ 	.short	(.L_52 - .L_51)


	//   ....[0]....
.L_51:
        /*1e24*/ 	.word	0xffffffff


	//   ....[1]....
        /*1e28*/ 	.word	0xffffffff


	//   ....[2]....
        /*1e2c*/ 	.word	0xffffffff


	//   ....[3]....
        /*1e30*/ 	.word	0xffffffff


	//----- nvinfo : EIATTR_COOP_GROUP_INSTR_OFFSETS
	.align		4
.L_52:
        /*1e34*/ 	.byte	0x04, 0x28
        /*1e36*/ 	.short	(.L_54 - .L_53)


	//   ....[0]....
.L_53:
        /*1e38*/ 	.word	0x00000070


	//   ....[1]....
        /*1e3c*/ 	.word	0x00000330


	//   ....[2]....
        /*1e40*/ 	.word	0x00020be0


	//   ....[3]....
        /*1e44*/ 	.word	0x00020e50


	//----- nvinfo : EIATTR_VRC_CTA_INIT_COUNT
	.align		4
.L_54:
        /*1e48*/ 	.byte	0x02, 0x4a
        /*1e4a*/ 	.byte	0x80
	.zero		1


	//----- nvinfo : EIATTR_MBARRIER_INSTR_OFFSETS
	.align		4
        /*1e4c*/ 	.byte	0x04, 0x39
        /*1e4e*/ 	.short	(.L_56 - .L_55)


	//   ....[0]....
.L_55:
        /*1e50*/ 	.word	0x00001ad0
        /*1e54*/ 	.word	0x000000ff
        /*1e58*/ 	.word	0x00000000
        /*1e5c*/ 	.short	0x0100
        /*1e5e*/ 	.byte	0x0a
	.zero		1


	//   ....[1]....
        /*1e60*/ 	.word	0x00009b20
        /*1e64*/ 	.word	0x000000ff
        /*1e68*/ 	.word	0x0000c008
        /*1e6c*/ 	.short	0x0100
        /*1e6e*/ 	.byte	0x0d
	.zero		1


	//   ....[2]....
        /*1e70*/ 	.word	0x0000fd00
        /*1e74*/ 	.word	0x000000ff
        /*1e78*/ 	.word	0x00000000
        /*1e7c*/ 	.short	0x010a
        /*1e7e*/ 	.byte	0x0a
	.zero		1


	//   ....[3]....
        /*1e80*/ 	.word	0x000179b0
        /*1e84*/ 	.word	0x000000ff
        /*1e88*/ 	.word	0x00000000
        /*1e8c*/ 	.short	0x010a
        /*1e8e*/ 	.byte	0x0a
	.zero		1


	//   ....[4]....
        /*1e90*/ 	.word	0x00017b40
        /*1e94*/ 	.word	0x000000ff
        /*1e98*/ 	.word	0x0000c000
        /*1e9c*/ 	.short	0x0108
        /*1e9e*/ 	.byte	0x0d
	.zero		1


	//   ....[5]....
        /*1ea0*/ 	.word	0x00017b90
        /*1ea4*/ 	.word	0x000000ff
        /*1ea8*/ 	.word	0x0000c008
        /*1eac*/ 	.short	0x0108
        /*1eae*/ 	.byte	0x0d
	.zero		1


	//   ....[6]....
        /*1eb0*/ 	.word	0x00020e70
        /*1eb4*/ 	.word	0x000000ff
        /*1eb8*/ 	.word	0x00000000
        /*1ebc*/ 	.short	0x010a
        /*1ebe*/ 	.byte	0x0a
	.zero		1


	//   ....[7]....
        /*1ec0*/ 	.word	0x00020ea0
        /*1ec4*/ 	.word	0x000000ff
        /*1ec8*/ 	.word	0x00000000
        /*1ecc*/ 	.short	0x010a
        /*1ece*/ 	.byte	0x0a
	.zero		1


	//----- nvinfo : EIATTR_NUM_MBARRIERS
	.align		4
.L_56:
        /*1ed0*/ 	.byte	0x03, 0x38
        /*1ed2*/ 	.short	0x0002


	//----- nvinfo : EIATTR_EXIT_INSTR_OFFSETS
	.align		4
        /*1ed4*/ 	.byte	0x04, 0x1c
        /*1ed6*/ 	.short	(.L_58 - .L_57)


	//   ....[0]....
.L_57:
        /*1ed8*/ 	.word	0x00020e60


	//----- nvinfo : EIATTR_REQNTID
	.align		4
.L_58:
        /*1edc*/ 	.byte	0x04, 0x10
        /*1ede*/ 	.short	(.L_60 - .L_59)
.L_59:
        /*1ee0*/ 	.word	0x00000080
        /*1ee4*/ 	.word	0x00000001
        /*1ee8*/ 	.word	0x00000001


	//----- nvinfo : EIATTR_CRS_STACK_SIZE
	.align		4
.L_60:
        /*1eec*/ 	.byte	0x04, 0x1e
        /*1eee*/ 	.short	(.L_62 - .L_61)
.L_61:
        /*1ef0*/ 	.word	0x00000000


	//----- nvinfo : EIATTR_CBANK_PARAM_SIZE
	.align		4
.L_62:
        /*1ef4*/ 	.byte	0x03, 0x19
        /*1ef6*/ 	.short	0x0050


	//----- nvinfo : EIATTR_PARAM_CBANK
	.align		4
        /*1ef8*/ 	.byte	0x04, 0x0a
        /*1efa*/ 	.short	(.L_64 - .L_63)
	.align		4
.L_63:
        /*1efc*/ 	.word	index@(.nv.constant0.matmul_kernel)
        /*1f00*/ 	.short	0x0380
        /*1f02*/ 	.short	0x0050


	//----- nvinfo : EIATTR_SW_WAR
	.align		4
.L_64:
        /*1f04*/ 	.byte	0x04, 0x36
        /*1f06*/ 	.short	(.L_66 - .L_65)
.L_65:
        /*1f08*/ 	.word	0x00000008
.L_66:


//--------------------- .nv.compat                --------------------------
	.section	.nv.compat,"",@"SHT_CUDA_COMPAT_INFO"
	.align	4
        /*0000*/ 	.byte	0x02, 0x02, 0x02, 0x00, 0x02, 0x05, 0x05, 0x00, 0x02, 0x03, 0x00, 0x00, 0x02, 0x06, 0x01, 0x00


//--------------------- .nv.callgraph             --------------------------
	.section	.nv.callgraph,"",@"SHT_CUDA_CALLGRAPH"
	.align	4
	.sectionentsize	8
	.align		4
        /*0000*/ 	.word	0x00000000
	.align		4
        /*0004*/ 	.word	0xffffffff
	.align		4
        /*0008*/ 	.word	0x00000000
	.align		4
        /*000c*/ 	.word	0xfffffffe
	.align		4
        /*0010*/ 	.word	0x00000000
	.align		4
        /*0014*/ 	.word	0xfffffffd
	.align		4
        /*0018*/ 	.word	0x00000000
	.align		4
        /*001c*/ 	.word	0xfffffffc


//--------------------- .text.matmul_kernel       --------------------------
	.section	.text.matmul_kernel,"ax",@progbits
	.align	128
        .global         matmul_kernel
        .type           matmul_kernel,@function
        .size           matmul_kernel,(.L_x_20 - matmul_kernel)
        .other          matmul_kernel,@"STO_CUDA_ENTRY STV_DEFAULT"
matmul_kernel:
.text.matmul_kernel:
[----:B------:R-:W0:Y:S01]  /*0000*/  LDC R1, c[0x0][0x37c] ;  /* 0x0000df00ff017b82 */ /* 0x000e220000000800 */
[----:B------:R-:W1:Y:S01]  /*0010*/  S2R R234, SR_TID.X ;  /* 0x0000000000ea7919 */ /* 0x000e620000002100 */
[----:B0-----:R-:W-:Y:S01]  /*0020*/  VIADD R1, R1, 0xfffffb70 ;  /* 0xfffffb7001017836 */ /* 0x001fe20000000000 */
[----:B-1----:R-:W-:-:S13]  /*0030*/  ISETP.GE.U32.AND P0, PT, R234, 0x20, PT ;  /* 0x00000020ea00780c */ /* 0x002fda0003f06070 */
[----:B------:R-:W-:Y:S02]  /*0040*/  VOTEU.ANY UP0, P0 ;  /* 0x0000000000ff7886 */ /* 0x000fe40000000100 */
[----:B------:R-:W-:Y:S05]  /*0050*/  BRA.U UP0, `(.L_x_0) ;  /* 0x0000000100b87547 */ /* 0x000fea000b800000 */
[----:B------:R-:W0:Y:S01]  /*0060*/  S2UR UR6, SR_CgaCtaId ;  /* 0x00000000000679c3 */ /* 0x000e220000008800 */
[----:B------:R-:W-:Y:S01]  /*0070*/  NOP ;  /* 0x0000000000007918 */ /* 0x000fe20000000000 */
[----:B------:R-:W-:Y:S02]  /*0080*/  UMOV UR4, 0x40 ;  /* 0x0000004000047882 */ /* 0x000fe40000000000 */
[----:B0-----:R-:W-:-:S09]  /*0090*/  ULEA UR4, UR6, UR4, 0x18 ;  /* 0x0000000406047291 */ /* 0x001fd2000f8ec0ff */
[----:B------:R-:W0:Y:S01]  /*00a0*/  LDS.U8 R0, [UR4] ;  /* 0x00000004ff007984 */ /* 0x000e220008000000 */
[----:B------:R-:W-:Y:S02]  /*00b0*/  UMOV UR4, 0x400 ;  /* 0x0000040000047882 */ /* 0x000fe40000000000 */
[----:B------:R-:W-:Y:S01]  /*00c0*/  ULEA UR4, UR6, UR4, 0x18 ;  /* 0x0000000406047291 */ /* 0x000fe2000f8ec0ff */
[----:B0-----:R-:W-:-:S13]  /*00d0*/  ISETP.NE.AND P0, PT, R0, RZ, PT ;  /* 0x000000ff0000720c */ /* 0x001fda0003f05270 */
[----:B------:R-:W-:Y:S05]  /*00e0*/  @P0 BRA `(.L_x_1) ;  /* 0x00000000007c0947 */ /* 0x000fea0003800000 */
[----:B------:R-:W-:-:S13]  /*00f0*/  ELECT P0, URZ, PT ;  /* 0x0000000000ff782f */ /* 0x000fda0003800000 */
[----:B------:R-:W-:Y:S05]  /*0100*/  @!P0 BRA `(.L_x_2) ;  /* 0x0000000000848947 */ /* 0x000fea0003800000 */
[----:B------:R-:W-:Y:S01]  /*0110*/  UMOV UR5, 0x8 ;  /* 0x0000000800057882 */ /* 0x000fe20000000000 */
[----:B------:R-:W-:Y:S02]  /*0120*/  IMAD.MOV.U32 R4, RZ, RZ, 0x1 ;  /* 0x00000001ff047424 */ /* 0x000fe400078e00ff */
[----:B------:R-:W-:Y:S02]  /*0130*/  IMAD.MOV.U32 R5, RZ, RZ, 0xff ;  /* 0x000000ffff057424 */ /* 0x000fe400078e00ff */
[----:B------:R-:W-:Y:S04]  /*0140*/  DEPBAR.LE SB0, 0x36 ;  /* 0x00008d800000791a */ /* 0x000fe80000000000 */
[----:B------:R-:W0:Y:S02]  /*0150*/  UTCATOMSWS.FIND_AND_SET.ALIGN UP1, UR5, UR5 ;  /* 0x00000005000575e3 */ /* 0x000e240008020800 */
[----:B0-----:R-:W-:-:S04]  /*0160*/  PLOP3.LUT P0, PT, PT, PT, UP1, 0x80, 0x8 ;  /* 0x000000000008781c */ /* 0x001fc80003f0f018 */
[----:B------:R-:W-:-:S04]  /*0170*/  SEL R0, RZ, 0xffffffff, !P0 ;  /* 0xffffffffff007807 */ /* 0x000fc80004000000 */
[----:B------:R-:W-:Y:S01]  /*0180*/  ISETP.NE.AND P0, PT, R0, RZ, PT ;  /* 0x000000ff0000720c */ /* 0x000fe20003f05270 */
[----:B------:R-:W-:-:S12]  /*0190*/  IMAD.U32 R0, RZ, RZ, UR5 ;  /* 0x00000005ff007e24 */ /* 0x000fd8000f8e00ff */
[----:B------:R-:W-:Y:S05]  /*01a0*/  @P0 BRA `(.L_x_3) ;  /* 0x0000000000240947 */ /* 0x000fea0003800000 */
.L_x_4:
[----:B------:R-:W-:Y:S05]  /*01b0*/  NANOSLEEP 0x64 ;  /* 0x000000640000795d */ /* 0x000fea0003800000 */
[----:B------:R-:W-:-:S05]  /*01c0*/  UMOV UR5, 0x8 ;  /* 0x0000000800057882 */ /* 0x000fca0000000000 */
[----:B------:R-:W-:Y:S04]  /*01d0*/  DEPBAR.LE SB0, 0x36 ;  /* 0x00008d800000791a */ /* 0x000fe80000000000 */
[----:B------:R-:W0:Y:S02]  /*01e0*/  UTCATOMSWS.FIND_AND_SET.ALIGN UP1, UR5, UR5 ;  /* 0x00000005000575e3 */ /* 0x000e240008020800 */
[----:B0-----:R-:W-:-:S04]  /*01f0*/  PLOP3.LUT P0, PT, PT, PT, UP1, 0x80, 0x8 ;  /* 0x000000000008781c */ /* 0x001fc80003f0f018 */
[----:B------:R-:W-:-:S04]  /*0200*/  SEL R0, RZ, 0xffffffff, !P0 ;  /* 0xffffffffff007807 */ /* 0x000fc80004000000 */
[----:B------:R-:W-:Y:S01]  /*0210*/  ISETP.NE.AND P0, PT, R0, RZ, PT ;  /* 0x000000ff0000720c */ /* 0x000fe20003f05270 */
[----:B------:R-:W-:-:S12]  /*0220*/  IMAD.U32 R0, RZ, RZ, UR5 ;  /* 0x00000005ff007e24 */ /* 0x000fd8000f8e00ff */
[----:B------:R-:W-:Y:S05]  /*0230*/  @!P0 BRA `(.L_x_4) ;  /* 0xfffffffc00dc8947 */ /* 0x000fea000383ffff */
.L_x_3:
[C---:B------:R-:W-:Y:S01]  /*0240*/  VIADD R3, R0.reuse, 0x10 ;  /* 0x0000001000037836 */ /* 0x040fe20000000000 */
[----:B------:R-:W-:Y:S01]  /*0250*/  UMOV UR5, 0x50 ;  /* 0x0000005000057882 */ /* 0x000fe20000000000 */
[----:B------:R-:W-:Y:S01]  /*0260*/  SHF.L.U32 R2, R5, R0, RZ ;  /* 0x0000000005027219 */ /* 0x000fe200000006ff */
[----:B------:R-:W-:Y:S01]  /*0270*/  ULEA UR5, UR6, UR5, 0x18 ;  /* 0x0000000506057291 */ /* 0x000fe2000f8ec0ff */
[----:B------:R-:W-:Y:S01]  /*0280*/  IMAD.SHL.U32 R0, R0, 0x20, RZ ;  /* 0x0000002000007824 */ /* 0x000fe200078e00ff */
[----:B------:R-:W-:-:S04]  /*0290*/  SHF.L.U32 R3, R4, R3, RZ ;  /* 0x0000000304037219 */ /* 0x000fc800000006ff */
[----:B------:R-:W-:-:S05]  /*02a0*/  LOP3.LUT R2, R3, R2, RZ, 0xfc, !PT ;  /* 0x0000000203027212 */ /* 0x000fca00078efcff */
[----:B------:R0:W-:Y:S04]  /*02b0*/  ATOMS.OR RZ, [UR5], R2 ;  /* 0x00000002ffff798c */ /* 0x0001e8000b000005 */
[----:B------:R0:W-:Y:S01]  /*02c0*/  STS [UR4], R0 ;  /* 0x00000000ff007988 */ /* 0x0001e20008000804 */
[----:B------:R-:W-:Y:S05]  /*02d0*/  BRA `(.L_x_2) ;  /* 0x0000000000107947 */ /* 0x000fea0003800000 */
.L_x_1:
[----:B------:R-:W-:Y:S01]  /*02e0*/  IMAD.MOV.U32 R0, RZ, RZ, -0x1 ;  /* 0xffffffffff007424 */ /* 0x000fe200078e00ff */
[----:B------:R-:W-:-:S04]  /*02f0*/  MOV R2, 0x320 ;  /* 0x0000032000027802 */ /* 0x000fc80000000f00 */
[----:B------:R0:W-:Y:S03]  /*0300*/  STS [UR4], R0 ;  /* 0x00000000ff007988 */ /* 0x0001e60008000804 */
[----:B0-----:R-:W-:Y:S05]  /*0310*/  CALL.REL.NOINC `($__internal_1_$__cuda_sm10x_tcgen05_guardrail_trap_phase_invalid_during_alloc) ;  /* 0x0000020800f87944 */ /* 0x001fea0003c00000 */
.L_x_2:
[----:B------:R-:W-:Y:S05]  /*0320*/  WARPSYNC.ALL ;  /* 0x0000000000007948 */ /* 0x000fea0003800000 */
[----:B------:R-:W-:Y:S01]  /*0330*/  NOP ;  /* 0x0000000000007918 */ /* 0x000fe20000000000 */
.L_x_0:
[----:B------:R-:W1:Y:S01]  /*0340*/  LDC.64 R84, c[0x0][0x398] ;  /* 0x0000e600ff547b82 */ /* 0x000e620000000a00 */
[----:B------:R-:W2:Y:S01]  /*0350*/  S2R R5, SR_CTAID.X ;  /* 0x0000000000057919 */ /* 0x000ea20000002500 */
[----:B------:R-:W-:Y:S01]  /*0360*/  LOP3.LUT R46, R234, 0x7f, RZ, 0xc0, !PT ;  /* 0x0000007fea2e7812 */ /* 0x000fe200078ec0ff */
[----:B------:R-:W-:Y:S01]  /*0370*/  UMOV UR13, 0x400 ;  /* 0x00000400000d7882 */ /* 0x000fe20000000000 */
[----:B------:R-:W-:Y:S01]  /*0380*/  SHF.R.U32.HI R87, RZ, 0x6, R234 ;  /* 0x00000006ff577819 */ /* 0x000fe200000116ea */
[----:B------:R-:W3:Y:S03]  /*0390*/  LDCU UR8, c[0x0][0x3a4] ;  /* 0x00007480ff0877ac */ /* 0x000ee60008000800 */
[----:B------:R-:W4:Y:S01]  /*03a0*/  LDC R94, c[0x0][0x3a0] ;  /* 0x0000e800ff5e7b82 */ /* 0x000f220000000800 */
[----:B------:R-:W-:Y:S01]  /*03b0*/  SGXT.U32 R87, R87, 0x1 ;  /* 0x000000015757781a */ /* 0x000fe20000000000 */
[----:B------:R-:W0:Y:S01]  /*03c0*/  LDCU.128 UR16, c[0x0][0x380] ;  /* 0x00007000ff1077ac */ /* 0x000e220008000c00 */
[----:B------:R-:W-:-:S05]  /*03d0*/  UMOV UR6, 0x1 ;  /* 0x0000000100067882 */ /* 0x000fca0000000000 */
[----:B------:R-:W5:Y:S01]  /*03e0*/  S2UR UR5, SR_CgaCtaId ;  /* 0x00000000000579c3 */ /* 0x000f620000008800 */
[----:B01----:R-:W-:Y:S01]  /*03f0*/  VIADD R0, R85, 0xff ;  /* 0x000000ff55007836 */ /* 0x003fe20000000000 */
[----:B------:R-:W-:-:S06]  /*0400*/  IABS R88, R85 ;  /* 0x0000005500587213 */ /* 0x000fcc0000000000 */
[----:B------:R-:W0:Y:S01]  /*0410*/  LDC.64 R112, c[0x0][0x3a8] ;  /* 0x0000ea00ff707b82 */ /* 0x000e220000000a00 */
[----:B------:R-:W-:Y:S01]  /*0420*/  SHF.R.S32.HI R3, RZ, 0x1f, R0 ;  /* 0x0000001fff037819 */ /* 0x000fe20000011400 */
[----:B----4-:R-:W-:-:S03]  /*0430*/  VIADD R15, R94, 0xffffffdc ;  /* 0xffffffdc5e0f7836 */ /* 0x010fc60000000000 */
[----:B------:R-:W-:Y:S01]  /*0440*/  LEA.HI R3, R3, R0, RZ, 0x8 ;  /* 0x0000000003037211 */ /* 0x000fe200078f40ff */
[C---:B------:R-:W-:Y:S01]  /*0450*/  VIADD R14, R94.reuse, 0xffffffdd ;  /* 0xffffffdd5e0e7836 */ /* 0x040fe20000000000 */
[----:B--2---:R-:W-:Y:S01]  /*0460*/  IABS R8, R5 ;  /* 0x0000000500087213 */ /* 0x004fe20000000000 */
[C---:B------:R-:W-:Y:S01]  /*0470*/  VIADD R18, R94.reuse, 0xffffffdf ;  /* 0xffffffdf5e127836 */ /* 0x040fe20000000000 */
[----:B------:R-:W-:Y:S01]  /*0480*/  SHF.R.S32.HI R3, RZ, 0x8, R3 ;  /* 0x00000008ff037819 */ /* 0x000fe20000011403 */
[C---:B------:R-:W-:Y:S01]  /*0490*/  VIADD R19, R94.reuse, 0xffffffd8 ;  /* 0xffffffd85e137836 */ /* 0x040fe20000000000 */
[----:B-----5:R-:W-:Y:S01]  /*04a0*/  ULEA UR13, UR5, UR13, 0x18 ;  /* 0x0000000d050d7291 */ /* 0x020fe2000f8ec0ff */
[C---:B------:R-:W-:Y:S02]  /*04b0*/  VIADD R22, R94.reuse, 0xffffffdb ;  /* 0xffffffdb5e167836 */ /* 0x040fe40000000000 */
[----:B------:R-:W-:Y:S01]  /*04c0*/  IMAD.SHL.U32 R4, R3, 0x4, RZ ;  /* 0x0000000403047824 */ /* 0x000fe200078e00ff */
[----:B------:R-:W-:Y:S01]  /*04d0*/  UIADD3 UR10, UPT, UPT, UR13, 0xc000, URZ ;  /* 0x0000c0000d0a7890 */ /* 0x000fe2000fffe0ff */
[----:B------:R-:W-:-:S02]  /*04e0*/  VIADD R23, R94, 0xffffffd4 ;  /* 0xffffffd45e177836 */ /* 0x000fc40000000000 */
[C---:B------:R-:W-:Y:S01]  /*04f0*/  VIADD R26, R94.reuse, 0xffffffd7 ;  /* 0xffffffd75e1a7836 */ /* 0x040fe20000000000 */
[-C--:B------:R-:W-:Y:S01]  /*0500*/  IABS R7, R4.reuse ;  /* 0x0000000400077213 */ /* 0x080fe20000000000 */
[C---:B------:R-:W-:Y:S01]  /*0510*/  VIADD R27, R94.reuse, 0xffffffd0 ;  /* 0xffffffd05e1b7836 */ /* 0x040fe20000000000 */
[----:B------:R-:W-:Y:S01]  /*0520*/  IABS R10, R4 ;  /* 0x00000004000a7213 */ /* 0x000fe20000000000 */
[C---:B------:R-:W-:Y:S01]  /*0530*/  VIADD R28, R94.reuse, 0xffffffd1 ;  /* 0xffffffd15e1c7836 */ /* 0x040fe20000000000 */
[----:B------:R-:W1:Y:S01]  /*0540*/  I2F.RP R0, R7 ;  /* 0x0000000700007306 */ /* 0x000e620000209400 */
[C---:B------:R-:W-:Y:S02]  /*0550*/  VIADD R29, R94.reuse, 0xffffffd2 ;  /* 0xffffffd25e1d7836 */ /* 0x040fe40000000000 */
[----:B------:R-:W-:-:S05]  /*0560*/  VIADD R42, R94, 0xffffffd3 ;  /* 0xffffffd35e2a7836 */ /* 0x000fca0000000000 */
[----:B-1----:R-:W1:Y:S02]  /*0570*/  MUFU.RCP R0, R0 ;  /* 0x0000000000007308 */ /* 0x002e640000001000 */
[----:B-1----:R-:W-:Y:S02]  /*0580*/  VIADD R2, R0, 0xffffffe ;  /* 0x0ffffffe00027836 */ /* 0x002fe40000000000 */
[----:B------:R-:W-:-:S04]  /*0590*/  IMAD.MOV R0, RZ, RZ, -R10 ;  /* 0x000000ffff007224 */ /* 0x000fc800078e0a0a */
[----:B------:R1:W2:Y:S01]  /*05a0*/  F2I.FTZ.U32.TRUNC.NTZ R3, R2 ;  /* 0x0000000200037305 */ /* 0x0002a2000021f000 */
[----:B------:R-:W-:Y:S02]  /*05b0*/  VIADD R10, R94, 0xffffffc6 ;  /* 0xffffffc65e0a7836 */ /* 0x000fe40000000000 */
[----:B-1----:R-:W-:Y:S02]  /*05c0*/  IMAD.MOV.U32 R2, RZ, RZ, RZ ;  /* 0x000000ffff027224 */ /* 0x002fe400078e00ff */
[----:B--2---:R-:W-:-:S04]  /*05d0*/  IMAD.MOV R6, RZ, RZ, -R3 ;  /* 0x000000ffff067224 */ /* 0x004fc800078e0a03 */
[----:B------:R-:W-:Y:S02]  /*05e0*/  IMAD R9, R6, R7, RZ ;  /* 0x0000000706097224 */ /* 0x000fe400078e02ff */
[----:B------:R-:W-:Y:S02]  /*05f0*/  IMAD.MOV.U32 R6, RZ, RZ, R8 ;  /* 0x000000ffff067224 */ /* 0x000fe400078e0008 */
[----:B------:R-:W-:-:S06]  /*0600*/  IMAD.HI.U32 R3, R3, R9, R2 ;  /* 0x0000000903037227 */ /* 0x000fcc00078e0002 */
[----:B------:R-:W-:-:S04]  /*0610*/  IMAD.HI.U32 R3, R3, R6, RZ ;  /* 0x0000000603037227 */ /* 0x000fc800078e00ff */
[----:B------:R-:W-:Y:S01]  /*0620*/  IMAD R0, R3, R0, R6 ;  /* 0x0000000003007224 */ /* 0x000fe200078e0206 */
[----:B------:R-:W-:Y:S04]  /*0630*/  BAR.SYNC.DEFER_BLOCKING 0x0 ;  /* 0x0000000000007b1d */ /* 0x000fe80000010000 */
[----:B------:R-:W-:-:S13]  /*0640*/  ISETP.GT.U32.AND P1, PT, R7, R0, PT ;  /* 0x000000000700720c */ /* 0x000fda0003f24070 */
[----:B------:R-:W-:Y:S02]  /*0650*/  @!P1 IMAD.IADD R0, R0, 0x1, -R7 ;  /* 0x0000000100009824 */ /* 0x000fe400078e0a07 */
[----:B------:R-:W-:Y:S01]  /*0660*/  @!P1 VIADD R3, R3, 0x1 ;  /* 0x0000000103039836 */ /* 0x000fe20000000000 */
[----:B------:R-:W-:Y:S02]  /*0670*/  ISETP.NE.AND P1, PT, R4, RZ, PT ;  /* 0x000000ff0400720c */ /* 0x000fe40003f25270 */
[----:B------:R-:W-:Y:S02]  /*0680*/  ISETP.GE.U32.AND P0, PT, R0, R7, PT ;  /* 0x000000070000720c */ /* 0x000fe40003f06070 */
[----:B------:R-:W-:-:S04]  /*0690*/  LOP3.LUT R0, R5, R4, RZ, 0x3c, !PT ;  /* 0x0000000405007212 */ /* 0x000fc800078e3cff */
[----:B------:R-:W-:Y:S01]  /*06a0*/  ISETP.GE.AND P2, PT, R0, RZ, PT ;  /* 0x000000ff0000720c */ /* 0x000fe20003f46270 */
[----:B------:R-:W-:-:S06]  /*06b0*/  VIADD R0, R84, 0x7f ;  /* 0x0000007f54007836 */ /* 0x000fcc0000000000 */
[----:B------:R-:W-:-:S04]  /*06c0*/  @P0 VIADD R3, R3, 0x1 ;  /* 0x0000000103030836 */ /* 0x000fc80000000000 */
[----:B------:R-:W-:Y:S01]  /*06d0*/  IMAD.MOV.U32 R2, RZ, RZ, R3 ;  /* 0x000000ffff027224 */ /* 0x000fe200078e0003 */
[----:B------:R-:W-:-:S03]  /*06e0*/  SHF.R.S32.HI R3, RZ, 0x1f, R0 ;  /* 0x0000001fff037819 */ /* 0x000fc60000011400 */
[----:B------:R-:W-:Y:S01]  /*06f0*/  @!P2 IMAD.MOV R2, RZ, RZ, -R2 ;  /* 0x000000ffff02a224 */ /* 0x000fe200078e0a02 */
[----:B------:R-:W-:Y:S02]  /*0700*/  @!P1 LOP3.LUT R2, RZ, R4, RZ, 0x33, !PT ;  /* 0x00000004ff029212 */ /* 0x000fe400078e33ff */
[----:B------:R-:W-:-:S03]  /*0710*/  LEA.HI R3, R3, R0, RZ, 0x7 ;  /* 0x0000000003037211 */ /* 0x000fc600078f38ff */
[----:B------:R-:W-:Y:S02]  /*0720*/  IMAD.SHL.U32 R6, R2, 0x4, RZ ;  /* 0x0000000402067824 */ /* 0x000fe400078e00ff */
[----:B------:R-:W-:-:S03]  /*0730*/  IMAD.MOV R2, RZ, RZ, -R2 ;  /* 0x000000ffff027224 */ /* 0x000fc600078e0a02 */
[----:B------:R-:W-:Y:S01]  /*0740*/  LEA.HI.SX32 R3, R3, -R6, 0x19 ;  /* 0x8000000603037211 */ /* 0x000fe200078fcaff */
[----:B------:R-:W-:-:S03]  /*0750*/  IMAD R8, R4, R2, R5 ;  /* 0x0000000204087224 */ /* 0x000fc600078e0205 */
[----:B------:R-:W-:-:S04]  /*0760*/  VIMNMX R11, PT, PT, R3, 0x4, PT ;  /* 0x00000004030b7848 */ /* 0x000fc80003fe0100 */
[-C--:B------:R-:W-:Y:S02]  /*0770*/  IABS R7, R11.reuse ;  /* 0x0000000b00077213 */ /* 0x080fe40000000000 */
[----:B------:R-:W-:Y:S02]  /*0780*/  IABS R4, R11 ;  /* 0x0000000b00047213 */ /* 0x000fe40000000000 */
[----:B------:R-:W1:Y:S08]  /*0790*/  I2F.RP R0, R7 ;  /* 0x0000000700007306 */ /* 0x000e700000209400 */
[----:B-1----:R-:W1:Y:S02]  /*07a0*/  MUFU.RCP R0, R0 ;  /* 0x0000000000007308 */ /* 0x002e640000001000 */
[----:B-1----:R-:W-:-:S02]  /*07b0*/  VIADD R3, R0, 0xffffffe ;  /* 0x0ffffffe00037836 */ /* 0x002fc40000000000 */
[----:B------:R-:W-:-:S04]  /*07c0*/  IMAD.MOV R0, RZ, RZ, -R4 ;  /* 0x000000ffff007224 */ /* 0x000fc800078e0a04 */
[----:B------:R-:W1:Y:S02]  /*07d0*/  F2I.FTZ.U32.TRUNC.NTZ R3, R3 ;  /* 0x0000000300037305 */ /* 0x000e64000021f000 */
[----:B-1----:R-:W-:-:S04]  /*07e0*/  IMAD.MOV R9, RZ, RZ, -R3 ;  /* 0x000000ffff097224 */ /* 0x002fc800078e0a03 */
[----:B------:R-:W-:Y:S01]  /*07f0*/  IMAD.MOV.U32 R2, RZ, RZ, R9 ;  /* 0x000000ffff027224 */ /* 0x000fe200078e0009 */
[----:B------:R-:W-:-:S03]  /*0800*/  IABS R9, R8 ;  /* 0x0000000800097213 */ /* 0x000fc60000000000 */
[----:B------:R-:W-:Y:S02]  /*0810*/  IMAD R5, R2, R7, RZ ;  /* 0x0000000702057224 */ /* 0x000fe400078e02ff */
[----:B------:R-:W-:-:S04]  /*0820*/  IMAD.MOV.U32 R2, RZ, RZ, RZ ;  /* 0x000000ffff027224 */ /* 0x000fc800078e00ff */
[----:B------:R-:W-:Y:S01]  /*0830*/  IMAD.HI.U32 R2, R3, R5, R2 ;  /* 0x0000000503027227 */ /* 0x000fe200078e0002 */
[----:B------:R-:W-:-:S04]  /*0840*/  IABS R5, R84 ;  /* 0x0000005400057213 */ /* 0x000fc80000000000 */
[----:B------:R-:W1:Y:S01]  /*0850*/  I2F.RP R4, R5 ;  /* 0x0000000500047306 */ /* 0x000e620000209400 */
[----:B------:R-:W-:-:S04]  /*0860*/  IMAD.HI.U32 R2, R2, R9, RZ ;  /* 0x0000000902027227 */ /* 0x000fc800078e00ff */
[----:B------:R-:W-:-:S05]  /*0870*/  IMAD R0, R2, R0, R9 ;  /* 0x0000000002007224 */ /* 0x000fca00078e0209 */
[----:B------:R-:W-:Y:S01]  /*0880*/  ISETP.GT.U32.AND P1, PT, R7, R0, PT ;  /* 0x000000000700720c */ /* 0x000fe20003f24070 */
[----:B-1----:R-:W1:-:S12]  /*0890*/  MUFU.RCP R4, R4 ;  /* 0x0000000400047308 */ /* 0x002e580000001000 */
[----:B------:R-:W-:Y:S02]  /*08a0*/  @!P1 IMAD.IADD R0, R0, 0x1, -R7 ;  /* 0x0000000100009824 */ /* 0x000fe400078e0a07 */
[----:B------:R-:W-:Y:S01]  /*08b0*/  @!P1 VIADD R2, R2, 0x1 ;  /* 0x0000000102029836 */ /* 0x000fe20000000000 */
[----:B------:R-:W-:Y:S02]  /*08c0*/  ISETP.NE.AND P1, PT, R11, RZ, PT ;  /* 0x000000ff0b00720c */ /* 0x000fe40003f25270 */
[----:B------:R-:W-:Y:S02]  /*08d0*/  ISETP.GE.U32.AND P0, PT, R0, R7, PT ;  /* 0x000000070000720c */ /* 0x000fe40003f06070 */
[----:B------:R-:W-:Y:S01]  /*08e0*/  LOP3.LUT R0, R8, R11, RZ, 0x3c, !PT ;  /* 0x0000000b08007212 */ /* 0x000fe200078e3cff */
[----:B-1----:R-:W-:-:S03]  /*08f0*/  VIADD R3, R4, 0xffffffe ;  /* 0x0ffffffe04037836 */ /* 0x002fc60000000000 */
[----:B------:R-:W-:Y:S01]  /*0900*/  ISETP.GE.AND P2, PT, R0, RZ, PT ;  /* 0x000000ff0000720c */ /* 0x000fe20003f46270 */
[----:B------:R-:W1:Y:S06]  /*0910*/  I2F.RP R4, R88 ;  /* 0x0000005800047306 */ /* 0x000e6c0000209400 */
[----:B------:R-:W-:Y:S02]  /*0920*/  @P0 VIADD R2, R2, 0x1 ;  /* 0x0000000102020836 */ /* 0x000fe40000000000 */
[----:B------:R-:W2:Y:S02]  /*0930*/  F2I.FTZ.U32.TRUNC.NTZ R3, R3 ;  /* 0x0000000300037305 */ /* 0x000ea4000021f000 */
[----:B------:R-:W-:-:S04]  /*0940*/  IMAD.MOV.U32 R9, RZ, RZ, R2 ;  /* 0x000000ffff097224 */ /* 0x000fc800078e0002 */
[----:B------:R-:W-:Y:S01]  /*0950*/  @!P2 IMAD.MOV R9, RZ, RZ, -R9 ;  /* 0x000000ffff09a224 */ /* 0x000fe200078e0a09 */
[----:B------:R-:W-:Y:S01]  /*0960*/  @!P1 LOP3.LUT R9, RZ, R11, RZ, 0x33, !PT ;  /* 0x0000000bff099212 */ /* 0x000fe200078e33ff */
[----:B-1----:R-:W1:Y:S04]  /*0970*/  MUFU.RCP R4, R4 ;  /* 0x0000000400047308 */ /* 0x002e680000001000 */
[----:B------:R-:W-:Y:S02]  /*0980*/  IMAD.MOV R0, RZ, RZ, -R9 ;  /* 0x000000ffff007224 */ /* 0x000fe400078e0a09 */
[----:B--2---:R-:W-:Y:S02]  /*0990*/  IMAD.MOV R2, RZ, RZ, -R3 ;  /* 0x000000ffff027224 */ /* 0x004fe400078e0a03 */
[----:B------:R-:W-:-:S02]  /*09a0*/  IMAD R0, R11, R0, R8 ;  /* 0x000000000b007224 */ /* 0x000fc400078e0208 */
[----:B------:R-:W-:Y:S02]  /*09b0*/  IMAD R7, R2, R5, RZ ;  /* 0x0000000502077224 */ /* 0x000fe400078e02ff */
[----:B------:R-:W-:Y:S02]  /*09c0*/  IMAD.IADD R0, R6, 0x1, R0 ;  /* 0x0000000106007824 */ /* 0x000fe400078e0200 */
[----:B------:R-:W-:Y:S01]  /*09d0*/  IMAD.MOV.U32 R2, RZ, RZ, RZ ;  /* 0x000000ffff027224 */ /* 0x000fe200078e00ff */
[----:B------:R-:W2:Y:S01]  /*09e0*/  LDS R6, [UR13] ;  /* 0x0000000dff067984 */ /* 0x000ea20008000800 */
[----:B------:R-:W-:Y:S02]  /*09f0*/  IMAD R12, R0, 0x80, R46 ;  /* 0x00000080000c7824 */ /* 0x000fe400078e022e */
[----:B------:R-:W-:-:S03]  /*0a00*/  IMAD.HI.U32 R2, R3, R7, R2 ;  /* 0x0000000703027227 */ /* 0x000fc600078e0002 */
[----:B------:R-:W-:Y:S01]  /*0a10*/  IABS R0, R12 ;  /* 0x0000000c00007213 */ /* 0x000fe20000000000 */
[----:B-1----:R-:W-:Y:S01]  /*0a20*/  VIADD R3, R4, 0xffffffe ;  /* 0x0ffffffe04037836 */ /* 0x002fe20000000000 */
[----:B------:R-:W-:Y:S01]  /*0a30*/  BAR.SYNC.DEFER_BLOCKING 0x0 ;  /* 0x0000000000007b1d */ /* 0x000fe20000010000 */
[----:B------:R-:W-:Y:S01]  /*0a40*/  ISETP.GE.AND P2, PT, R12, RZ, PT ;  /* 0x000000ff0c00720c */ /* 0x000fe20003f46270 */
[----:B------:R-:W-:Y:S02]  /*0a50*/  VIADD R11, R94, 0xffffffc0 ;  /* 0xffffffc05e0b7836 */ /* 0x000fe40000000000 */
[----:B------:R-:W-:Y:S02]  /*0a60*/  IMAD.HI.U32 R2, R2, R0, RZ ;  /* 0x0000000002027227 */ /* 0x000fe400078e00ff */
[----:B------:R-:W1:Y:S02]  /*0a70*/  F2I.FTZ.U32.TRUNC.NTZ R3, R3 ;  /* 0x0000000300037305 */ /* 0x000e64000021f000 */
[----:B------:R-:W-:Y:S01]  /*0a80*/  IMAD.MOV R2, RZ, RZ, -R2 ;  /* 0x000000ffff027224 */ /* 0x000fe200078e0a02 */
[----:B------:R4:W-:Y:S03]  /*0a90*/  STL [R1+0x364], R12 ;  /* 0x0003640c01007387 */ /* 0x0009e60000100800 */
[----:B------:R-:W-:-:S02]  /*0aa0*/  IMAD R4, R5, R2, R0 ;  /* 0x0000000205047224 */ /* 0x000fc400078e0200 */
[----:B------:R-:W-:Y:S02]  /*0ab0*/  IMAD.SHL.U32 R0, R9, 0x100, RZ ;  /* 0x0000010009007824 */ /* 0x000fe400078e00ff */
[----:B------:R-:W-:Y:S01]  /*0ac0*/  IMAD.MOV.U32 R2, RZ, RZ, RZ ;  /* 0x000000ffff027224 */ /* 0x000fe200078e00ff */
[----:B------:R-:W-:Y:S02]  /*0ad0*/  ISETP.GT.U32.AND P0, PT, R5, R4, PT ;  /* 0x000000040500720c */ /* 0x000fe40003f04070 */
[----:B------:R-:W-:Y:S01]  /*0ae0*/  LOP3.LUT R87, R0, R87, RZ, 0xfc, !PT ;  /* 0x0000005700577212 */ /* 0x000fe200078efcff */
[----:B-1----:R-:W-:-:S03]  /*0af0*/  IMAD.MOV R7, RZ, RZ, -R3 ;  /* 0x000000ffff077224 */ /* 0x002fc600078e0a03 */
[----:B------:R-:W-:Y:S01]  /*0b00*/  IABS R89, R87 ;  /* 0x0000005700597213 */ /* 0x000fe20000000000 */
[----:B------:R-:W-:-:S04]  /*0b10*/  IMAD R7, R7, R88, RZ ;  /* 0x0000005807077224 */ /* 0x000fc800078e02ff */
[----:B------:R-:W-:Y:S01]  /*0b20*/  IMAD.HI.U32 R86, R3, R7, R2 ;  /* 0x0000000703567227 */ /* 0x000fe200078e0002 */
[----:B------:R-:W-:Y:S02]  /*0b30*/  SHF.R.U32.HI R3, RZ, 0x5, R234 ;  /* 0x00000005ff037819 */ /* 0x000fe400000116ea */
[----:B--2---:R-:W-:Y:S01]  /*0b40*/  R2UR UR12, R6 ;  /* 0x00000000060c72ca */ /* 0x004fe200000e0000 */
[----:B------:R-:W-:Y:S01]  /*0b50*/  @!P0 IMAD.IADD R4, R4, 0x1, -R5 ;  /* 0x0000000104048824 */ /* 0x000fe200078e0a05 */
[----:B------:R-:W-:Y:S01]  /*0b60*/  R2UR UR7, R3 ;  /* 0x00000000030772ca */ /* 0x000fe200000e0000 */
[----:B------:R-:W-:Y:S01]  /*0b70*/  IMAD.HI.U32 R2, R86, R89, RZ ;  /* 0x0000005956027227 */ /* 0x000fe200078e00ff */
[----:B------:R-:W-:Y:S02]  /*0b80*/  ISETP.NE.AND P0, PT, R84, RZ, PT ;  /* 0x000000ff5400720c */ /* 0x000fe40003f05270 */
[----:B------:R-:W-:Y:S01]  /*0b90*/  ISETP.GT.U32.AND P1, PT, R5, R4, PT ;  /* 0x000000040500720c */ /* 0x000fe20003f24070 */
[----:B------:R-:W-:-:S02]  /*0ba0*/  IMAD.MOV R2, RZ, RZ, -R2 ;  /* 0x000000ffff027224 */ /* 0x000fc400078e0a02 */
[----:B------:R-:W-:Y:S02]  /*0bb0*/  VIADD R3, R94, 0xffffffed ;  /* 0xffffffed5e037836 */ /* 0x000fe40000000000 */
[----:B------:R-:W-:Y:S02]  /*0bc0*/  IMAD R89, R88, R2, R89 ;  /* 0x0000000258597224 */ /* 0x000fe400078e0259 */
[C---:B------:R-:W-:Y:S02]  /*0bd0*/  VIADD R2, R94.reuse, 0xffffffff ;  /* 0xffffffff5e027836 */ /* 0x040fe40000000000 */
[C---:B------:R-:W-:Y:S01]  /*0be0*/  VIADD R6, R94.reuse, 0xffffffca ;  /* 0xffffffca5e067836 */ /* 0x040fe20000000000 */
[----:B------:R-:W-:Y:S01]  /*0bf0*/  USHF.L.U32 UR4, UR7, 0x15, URZ ;  /* 0x0000001507047899 */ /* 0x000fe200080006ff */
[----:B------:R-:W-:Y:S01]  /*0c00*/  VIADD R7, R94, 0xffffffc4 ;  /* 0xffffffc45e077836 */ /* 0x000fe20000000000 */
[----:B------:R-:W-:Y:S01]  /*0c10*/  ISETP.GE.U32.AND P3, PT, R2, 0x7fffffc0, PT ;  /* 0x7fffffc00200780c */ /* 0x000fe20003f66070 */
[----:B------:R-:W-:Y:S01]  /*0c20*/  @!P1 IMAD.IADD R4, R4, 0x1, -R5 ;  /* 0x0000000104049824 */ /* 0x000fe200078e0a05 */
[----:B------:R-:W-:Y:S01]  /*0c30*/  ISETP.GE.U32.AND P1, PT, R3, 0x7fffffae, PT ;  /* 0x7fffffae0300780c */ /* 0x000fe20003f26070 */
[C---:B------:R-:W-:Y:S01]  /*0c40*/  VIADD R2, R94.reuse, 0xffffffee ;  /* 0xffffffee5e027836 */ /* 0x040fe20000000000 */
[----:B------:R-:W-:Y:S01]  /*0c50*/  ULOP3.LUT UR4, UR4, 0x600000, URZ, 0xc0, !UPT ;  /* 0x0060000004047892 */ /* 0x000fe2000f8ec0ff */
[----:B------:R-:W-:Y:S01]  /*0c60*/  IMAD.MOV.U32 R44, RZ, RZ, R4 ;  /* 0x000000ffff2c7224 */ /* 0x000fe200078e0004 */
[----:B------:R-:W-:Y:S01]  /*0c70*/  SEL R33, RZ, 0x1fffe, P1 ;  /* 0x0001fffeff217807 */ /* 0x000fe20000800000 */
[C---:B------:R-:W-:Y:S01]  /*0c80*/  VIADD R3, R94.reuse, 0xffffffe8 ;  /* 0xffffffe85e037836 */ /* 0x040fe20000000000 */
[----:B------:R-:W-:Y:S01]  /*0c90*/  UIADD3 UR14, UPT, UPT, UR12, UR4, URZ ;  /* 0x000000040c0e7290 */ /* 0x000fe2000fffe0ff */
[----:B------:R-:W-:-:S02]  /*0ca0*/  VIADD R4, R94, 0xffffffec ;  /* 0xffffffec5e047836 */ /* 0x000fc40000000000 */
[----:B------:R-:W-:Y:S01]  /*0cb0*/  @!P2 IMAD.MOV R44, RZ, RZ, -R44 ;  /* 0x000000ffff2ca224 */ /* 0x000fe200078e0a2c */
[----:B------:R-:W-:Y:S01]  /*0cc0*/  ISETP.GE.U32.AND P2, PT, R2, 0x7fffffaf, PT ;  /* 0x7fffffaf0200780c */ /* 0x000fe20003f46070 */
[C---:B------:R-:W-:Y:S01]  /*0cd0*/  VIADD R2, R94.reuse, 0xffffffe9 ;  /* 0xffffffe95e027836 */ /* 0x040fe20000000000 */
[----:B------:R-:W-:Y:S01]  /*0ce0*/  ISETP.GE.U32.AND P4, PT, R3, 0x7fffffa9, PT ;  /* 0x7fffffa90300780c */ /* 0x000fe20003f86070 */
[----:B------:R-:W-:Y:S01]  /*0cf0*/  VIADD R3, R94, 0xffffffea ;  /* 0xffffffea5e037836 */ /* 0x000fe20000000000 */
[----:B------:R-:W-:Y:S01]  /*0d00*/  ISETP.GE.U32.AND P6, PT, R4, 0x7fffffad, PT ;  /* 0x7fffffad0400780c */ /* 0x000fe20003fc6070 */
[----:B------:R-:W-:Y:S01]  /*0d10*/  VIADD R4, R94, 0xffffffef ;  /* 0xffffffef5e047836 */ /* 0x000fe20000000000 */
[----:B------:R-:W-:Y:S01]  /*0d20*/  ISETP.GE.U32.AND P5, PT, R2, 0x7fffffaa, PT ;  /* 0x7fffffaa0200780c */ /* 0x000fe20003fa6070 */
[C---:B------:R-:W-:Y:S01]  /*0d30*/  VIADD R2, R94.reuse, 0xffffffeb ;  /* 0xffffffeb5e027836 */ /* 0x040fe20000000000 */
[----:B------:R-:W-:Y:S02]  /*0d40*/  SEL R16, RZ, 0x1, P6 ;  /* 0x00000001ff107807 */ /* 0x000fe40003000000 */
[----:B------:R-:W-:Y:S01]  /*0d50*/  ISETP.GE.U32.AND P6, PT, R3, 0x7fffffab, PT ;  /* 0x7fffffab0300780c */ /* 0x000fe20003fc6070 */
[----:B------:R-:W-:Y:S01]  /*0d60*/  VIADD R3, R94, 0xffffffe4 ;  /* 0xffffffe45e037836 */ /* 0x000fe20000000000 */
[----:B------:R-:W-:Y:S01]  /*0d70*/  @!P0 LOP3.LUT R44, RZ, R84, RZ, 0x33, !PT ;  /* 0x00000054ff2c8212 */ /* 0x000fe200078e33ff */
[----:B------:R-:W-:Y:S01]  /*0d80*/  IMAD.IADD R33, R16, 0x1, R33 ;  /* 0x0000000110217824 */ /* 0x000fe200078e0221 */
[----:B------:R-:W-:Y:S01]  /*0d90*/  ISETP.GE.U32.AND P1, PT, R2, 0x7fffffac, PT ;  /* 0x7fffffac0200780c */ /* 0x000fe20003f26070 */
[----:B------:R-:W-:Y:S01]  /*0da0*/  VIADD R2, R94, 0xffffffe5 ;  /* 0xffffffe55e027836 */ /* 0x000fe20000000000 */
[----:B------:R-:W-:Y:S01]  /*0db0*/  ISETP.GE.U32.AND P0, PT, R4, 0x7fffffb0, PT ;  /* 0x7fffffb00400780c */ /* 0x000fe20003f06070 */
[----:B------:R-:W-:Y:S01]  /*0dc0*/  VIADD R4, R94, 0xffffffe6 ;  /* 0xffffffe65e047836 */ /* 0x000fe20000000000 */
[----:B------:R-:W-:-:S02]  /*0dd0*/  SEL R30, RZ, 0x4, P2 ;  /* 0x00000004ff1e7807 */ /* 0x000fc40001000000 */
[----:B------:R-:W-:Y:S01]  /*0de0*/  ISETP.GE.U32.AND P2, PT, R3, 0x7fffffa5, PT ;  /* 0x7fffffa50300780c */ /* 0x000fe20003f46070 */
[----:B------:R-:W-:Y:S01]  /*0df0*/  VIADD R3, R94, 0xffffffe7 ;  /* 0xffffffe75e037836 */ /* 0x000fe20000000000 */
[----:B------:R-:W-:Y:S02]  /*0e00*/  SEL R31, RZ, 0x7fff8, P0 ;  /* 0x0007fff8ff1f7807 */ /* 0x000fe40000000000 */
[----:B------:R-:W-:Y:S01]  /*0e10*/  ISETP.GE.U32.AND P0, PT, R2, 0x7fffffa6, PT ;  /* 0x7fffffa60200780c */ /* 0x000fe20003f06070 */
[C---:B------:R-:W-:Y:S01]  /*0e20*/  VIADD R2, R94.reuse, 0xffffffe1 ;  /* 0xffffffe15e027836 */ /* 0x040fe20000000000 */
[----:B------:R-:W-:Y:S02]  /*0e30*/  SEL R37, RZ, 0x1fffe, P5 ;  /* 0x0001fffeff257807 */ /* 0x000fe40002800000 */
[----:B------:R-:W-:Y:S01]  /*0e40*/  ISETP.GE.U32.AND P5, PT, R3, 0x7fffffa8, PT ;  /* 0x7fffffa80300780c */ /* 0x000fe20003fa6070 */
[----:B------:R-:W-:Y:S01]  /*0e50*/  VIADD R3, R94, 0xffffffe0 ;  /* 0xffffffe05e037836 */ /* 0x000fe20000000000 */
[----:B------:R-:W-:-:S02]  /*0e60*/  SEL R32, RZ, 0x4, P6 ;  /* 0x00000004ff207807 */ /* 0x000fc40003000000 */
[----:B------:R-:W-:Y:S01]  /*0e70*/  ISETP.GE.U32.AND P6, PT, R2, 0x7fffffa2, PT ;  /* 0x7fffffa20200780c */ /* 0x000fe20003fc6070 */
[C---:B------:R-:W-:Y:S01]  /*0e80*/  VIADD R2, R94.reuse, 0xffffffe3 ;  /* 0xffffffe35e027836 */ /* 0x040fe20000000000 */
[----:B------:R-:W-:Y:S02]  /*0e90*/  SEL R35, RZ, 0x7fff8, P1 ;  /* 0x0007fff8ff237807 */ /* 0x000fe40000800000 */
[----:B------:R-:W-:Y:S02]  /*0ea0*/  SEL R34, RZ, 0x1, P4 ;  /* 0x00000001ff227807 */ /* 0x000fe40002000000 */
[----:B------:R-:W-:Y:S01]  /*0eb0*/  ISETP.GE.U32.AND P1, PT, R3, 0x7fffffa1, PT ;  /* 0x7fffffa10300780c */ /* 0x000fe20003f26070 */
[----:B------:R-:W-:Y:S01]  /*0ec0*/  VIADD R3, R94, 0xffffffcc ;  /* 0xffffffcc5e037836 */ /* 0x000fe20000000000 */
[----:B------:R-:W-:Y:S01]  /*0ed0*/  ISETP.GE.U32.AND P4, PT, R4, 0x7fffffa7, PT ;  /* 0x7fffffa70400780c */ /* 0x000fe20003f86070 */
[----:B------:R-:W-:Y:S01]  /*0ee0*/  VIADD R4, R94, 0xffffffe2 ;  /* 0xffffffe25e047836 */ /* 0x000fe20000000000 */
[----:B------:R-:W-:Y:S01]  /*0ef0*/  SEL R41, RZ, 0x1fffe, P0 ;  /* 0x0001fffeff297807 */ /* 0x000fe20000000000 */
[----:B------:R-:W-:Y:S01]  /*0f00*/  IMAD.IADD R34, R34, 0x1, R37 ;  /* 0x0000000122227824 */ /* 0x000fe200078e0225 */
[----:B------:R-:W-:Y:S01]  /*0f10*/  ISETP.GE.U32.AND P0, PT, R2, 0x7fffffa4, PT ;  /* 0x7fffffa40200780c */ /* 0x000fe20003f06070 */
[----:B------:R-:W-:Y:S01]  /*0f20*/  VIADD R2, R94, 0xffffffcd ;  /* 0xffffffcd5e027836 */ /* 0x000fe20000000000 */
[----:B------:R-:W-:-:S02]  /*0f30*/  SEL R36, RZ, 0x4, P4 ;  /* 0x00000004ff247807 */ /* 0x000fc40002000000 */
[----:B------:R-:W-:Y:S01]  /*0f40*/  ISETP.GE.U32.AND P4, PT, R3, 0x7fffff8d, PT ;  /* 0x7fffff8d0300780c */ /* 0x000fe20003f86070 */
[----:B------:R-:W-:Y:S01]  /*0f50*/  VIADD R3, R94, 0xffffffce ;  /* 0xffffffce5e037836 */ /* 0x000fe20000000000 */
[----:B------:R-:W-:Y:S02]  /*0f60*/  SEL R39, RZ, 0x7fff8, P5 ;  /* 0x0007fff8ff277807 */ /* 0x000fe40002800000 */
[----:B------:R-:W-:Y:S02]  /*0f70*/  SEL R38, RZ, 0x1, P2 ;  /* 0x00000001ff267807 */ /* 0x000fe40001000000 */
[----:B------:R-:W-:Y:S01]  /*0f80*/  ISETP.GE.U32.AND P5, PT, R2, 0x7fffff8e, PT ;  /* 0x7fffff8e0200780c */ /* 0x000fe20003fa6070 */
[----:B------:R-:W-:Y:S01]  /*0f90*/  VIADD R2, R94, 0xffffffcf ;  /* 0xffffffcf5e027836 */ /* 0x000fe20000000000 */
[----:B------:R-:W-:Y:S01]  /*0fa0*/  ISETP.GE.U32.AND P2, PT, R4, 0x7fffffa3, PT ;  /* 0x7fffffa30400780c */ /* 0x000fe20003f46070 */
[----:B------:R-:W-:Y:S01]  /*0fb0*/  IMAD.IADD R38, R38, 0x1, R41 ;  /* 0x0000000126267824 */ /* 0x000fe200078e0229 */
        /* <DEDUP_REMOVED lines=10> */
[----:B------:R-:W-:Y:S02]  /*1060*/  ISETP.GE.U32.AND P4, PT, R2, 0x7fffff8a, PT ;  /* 0x7fffff8a0200780c */ /* 0x000fe40003f86070 */
        /* <DEDUP_REMOVED lines=11> */
[----:B------:R-:W-:Y:S01]  /*1120*/  VIADD R10, R94, 0xffffffc1 ;  /* 0xffffffc15e0a7836 */ /* 0x000fe20000000000 */
[----:B------:R-:W-:Y:S02]  /*1130*/  SEL R8, RZ, 0x1, P0 ;  /* 0x00000001ff087807 */ /* 0x000fe40000000000 */
[----:B------:R-:W-:Y:S02]  /*1140*/  ISETP.GE.U32.AND P0, PT, R6, 0x7fffff86, PT ;  /* 0x7fffff860600780c */ /* 0x000fe40003f06070 */
[----:B------:R-:W-:Y:S01]  /*1150*/  SEL R6, RZ, 0x4, P5 ;  /* 0x00000004ff067807 */ /* 0x000fe20002800000 */
[----:B------:R-:W-:Y:S01]  /*1160*/  IMAD.IADD R8, R8, 0x1, R9 ;  /* 0x0000000108087824 */ /* 0x000fe200078e0209 */
[----:B------:R-:W-:-:S02]  /*1170*/  ISETP.GE.U32.AND P5, PT, R7, 0x7fffff88, PT ;  /* 0x7fffff880700780c */ /* 0x000fc40003fa6070 */
[----:B------:R-:W-:Y:S02]  /*1180*/  SEL R7, RZ, 0x7fff8, P6 ;  /* 0x0007fff8ff077807 */ /* 0x000fe40003000000 */
[----:B------:R-:W-:Y:S01]  /*1190*/  ISETP.GE.U32.AND P6, PT, R10, 0x7fffff82, PT ;  /* 0x7fffff820a00780c */ /* 0x000fe20003fc6070 */
[C---:B------:R-:W-:Y:S01]  /*11a0*/  VIADD R10, R94.reuse, 0xffffffc2 ;  /* 0xffffffc25e0a7836 */ /* 0x040fe20000000000 */
[----:B----4-:R-:W-:Y:S02]  /*11b0*/  SEL R12, RZ, 0x1, P2 ;  /* 0x00000001ff0c7807 */ /* 0x010fe40001000000 */
[----:B------:R-:W-:Y:S01]  /*11c0*/  ISETP.GE.U32.AND P2, PT, R11, 0x7fffff81, PT ;  /* 0x7fffff810b00780c */ /* 0x000fe20003f46070 */
[----:B------:R-:W-:Y:S01]  /*11d0*/  VIADD R11, R94, 0xffffffc3 ;  /* 0xffffffc35e0b7836 */ /* 0x000fe20000000000 */
[----:B------:R-:W-:Y:S02]  /*11e0*/  SEL R13, RZ, 0x1fffe, P0 ;  /* 0x0001fffeff0d7807 */ /* 0x000fe40000000000 */
[----:B------:R-:W-:-:S02]  /*11f0*/  ISETP.GE.U32.AND P0, PT, R10, 0x7fffff83, PT ;  /* 0x7fffff830a00780c */ /* 0x000fc40003f06070 */
[----:B------:R-:W-:Y:S01]  /*1200*/  SEL R10, RZ, 0x4, P4 ;  /* 0x00000004ff0a7807 */ /* 0x000fe20002000000 */
[----:B------:R-:W-:Y:S01]  /*1210*/  IMAD.IADD R12, R12, 0x1, R13 ;  /* 0x000000010c0c7824 */ /* 0x000fe200078e020d */
[----:B------:R-:W-:Y:S02]  /*1220*/  ISETP.GE.U32.AND P4, PT, R11, 0x7fffff84, PT ;  /* 0x7fffff840b00780c */ /* 0x000fe40003f86070 */
[----:B------:R-:W-:Y:S02]  /*1230*/  SEL R11, RZ, 0x7fff8, P5 ;  /* 0x0007fff8ff0b7807 */ /* 0x000fe40002800000 */
[----:B------:R-:W-:Y:S01]  /*1240*/  ISETP.GE.U32.AND P5, PT, R15, 0x7fffff9d, PT ;  /* 0x7fffff9d0f00780c */ /* 0x000fe20003fa6070 */
[----:B------:R-:W-:Y:S01]  /*1250*/  VIADD R15, R94, 0xffffffde ;  /* 0xffffffde5e0f7836 */ /* 0x000fe20000000000 */
[----:B------:R-:W-:Y:S02]  /*1260*/  SEL R17, RZ, 0x1fffe, P6 ;  /* 0x0001fffeff117807 */ /* 0x000fe40003000000 */
[----:B------:R-:W-:-:S02]  /*1270*/  ISETP.GE.U32.AND P6, PT, R14, 0x7fffff9e, PT ;  /* 0x7fffff9e0e00780c */ /* 0x000fc40003fc6070 */
[----:B------:R-:W-:Y:S02]  /*1280*/  SEL R14, RZ, 0x4, P0 ;  /* 0x00000004ff0e7807 */ /* 0x000fe40000000000 */
[----:B------:R-:W-:Y:S02]  /*1290*/  ISETP.GE.U32.AND P0, PT, R15, 0x7fffff9f, PT ;  /* 0x7fffff9f0f00780c */ /* 0x000fe40003f06070 */
        /* <DEDUP_REMOVED lines=8> */
[----:B------:R-:W-:Y:S01]  /*1320*/  SEL R18, RZ, 0x4, P0 ;  /* 0x00000004ff127807 */ /* 0x000fe20000000000 */
[----:B------:R-:W-:Y:S01]  /*1330*/  IMAD.IADD R20, R20, 0x1, R21 ;  /* 0x0000000114147824 */ /* 0x000fe200078e0215 */
[----:B------:R-:W-:Y:S02]  /*1340*/  ISETP.GE.U32.AND P0, PT, R19, 0x7fffff9b, PT ;  /* 0x7fffff9b1300780c */ /* 0x000fe40003f06070 */
[----:B------:R-:W-:Y:S02]  /*1350*/  SEL R19, RZ, 0x7fff8, P4 ;  /* 0x0007fff8ff137807 */ /* 0x000fe40002000000 */
[----:B------:R-:W-:Y:S01]  /*1360*/  ISETP.GE.U32.AND P4, PT, R22, 0x7fffff9c, PT ;  /* 0x7fffff9c1600780c */ /* 0x000fe20003f86070 */
[----:B------:R-:W-:Y:S01]  /*1370*/  VIADD R22, R94, 0xffffffd5 ;  /* 0xffffffd55e167836 */ /* 0x000fe20000000000 */
[----:B------:R-:W-:-:S02]  /*1380*/  SEL R24, RZ, 0x1, P5 ;  /* 0x00000001ff187807 */ /* 0x000fc40002800000 */
[----:B------:R-:W-:Y:S01]  /*1390*/  ISETP.GE.U32.AND P5, PT, R23, 0x7fffff95, PT ;  /* 0x7fffff951700780c */ /* 0x000fe20003fa6070 */
[----:B------:R-:W-:Y:S01]  /*13a0*/  VIADD R23, R94, 0xffffffd6 ;  /* 0xffffffd65e177836 */ /* 0x000fe20000000000 */
[----:B------:R-:W-:Y:S02]  /*13b0*/  SEL R25, RZ, 0x1fffe, P6 ;  /* 0x0001fffeff197807 */ /* 0x000fe40003000000 */
[----:B------:R-:W-:Y:S02]  /*13c0*/  ISETP.GE.U32.AND P6, PT, R22, 0x7fffff96, PT ;  /* 0x7fffff961600780c */ /* 0x000fe40003fc6070 */
[----:B------:R-:W-:Y:S01]  /*13d0*/  SEL R22, RZ, 0x4, P0 ;  /* 0x00000004ff167807 */ /* 0x000fe20000000000 */
[----:B------:R-:W-:Y:S01]  /*13e0*/  IMAD.IADD R24, R24, 0x1, R25 ;  /* 0x0000000118187824 */ /* 0x000fe200078e0219 */
[----:B------:R-:W-:Y:S02]  /*13f0*/  ISETP.GE.U32.AND P0, PT, R23, 0x7fffff97, PT ;  /* 0x7fffff971700780c */ /* 0x000fe40003f06070 */
[----:B------:R-:W-:-:S02]  /*1400*/  SEL R23, RZ, 0x7fff8, P4 ;  /* 0x0007fff8ff177807 */ /* 0x000fc40002000000 */
[----:B------:R-:W-:Y:S02]  /*1410*/  ISETP.GE.U32.AND P4, PT, R26, 0x7fffff98, PT ;  /* 0x7fffff981a00780c */ /* 0x000fe40003f86070 */
[----:B------:R-:W-:Y:S02]  /*1420*/  SEL R26, RZ, 0x1, P5 ;  /* 0x00000001ff1a7807 */ /* 0x000fe40002800000 */
[----:B------:R-:W-:Y:S02]  /*1430*/  ISETP.GE.U32.AND P5, PT, R27, 0x7fffff91, PT ;  /* 0x7fffff911b00780c */ /* 0x000fe40003fa6070 */
[----:B------:R-:W-:Y:S02]  /*1440*/  SEL R27, RZ, 0x1fffe, P6 ;  /* 0x0001fffeff1b7807 */ /* 0x000fe40003000000 */
[----:B------:R-:W-:Y:S02]  /*1450*/  ISETP.GE.U32.AND P6, PT, R28, 0x7fffff92, PT ;  /* 0x7fffff921c00780c */ /* 0x000fe40003fc6070 */
[----:B------:R-:W-:Y:S01]  /*1460*/  SEL R28, RZ, 0x1, P5 ;  /* 0x00000001ff1c7807 */ /* 0x000fe20002800000 */
[----:B------:R-:W-:Y:S01]  /*1470*/  IMAD.IADD R26, R26, 0x1, R27 ;  /* 0x000000011a1a7824 */ /* 0x000fe200078e021b */
[----:B------:R-:W-:-:S02]  /*1480*/  ISETP.GE.U32.AND P5, PT, R29, 0x7fffff93, PT ;  /* 0x7fffff931d00780c */ /* 0x000fc40003fa6070 */
[----:B------:R-:W-:Y:S02]  /*1490*/  SEL R29, RZ, 0x1fffe, P6 ;  /* 0x0001fffeff1d7807 */ /* 0x000fe40003000000 */
[----:B------:R-:W-:Y:S02]  /*14a0*/  ISETP.GE.U32.AND P6, PT, R42, 0x7fffff94, PT ;  /* 0x7fffff942a00780c */ /* 0x000fe40003fc6070 */
[----:B------:R-:W-:Y:S01]  /*14b0*/  SEL R42, RZ, 0x1, P1 ;  /* 0x00000001ff2a7807 */ /* 0x000fe20000800000 */
[----:B------:R-:W-:Y:S01]  /*14c0*/  IMAD.IADD R28, R28, 0x1, R29 ;  /* 0x000000011c1c7824 */ /* 0x000fe200078e021d */
[----:B------:R-:W-:Y:S02]  /*14d0*/  SEL R16, RZ, 0x1, P2 ;  /* 0x00000001ff107807 */ /* 0x000fe40001000000 */
[----:B------:R-:W-:Y:S01]  /*14e0*/  LOP3.LUT R4, R4, 0x3, RZ, 0xc0, !PT ;  /* 0x0000000304047812 */ /* 0x000fe200078ec0ff */
[----:B------:R-:W-:Y:S01]  /*14f0*/  IMAD.IADD R42, R42, 0x1, R45 ;  /* 0x000000012a2a7824 */ /* 0x000fe200078e022d */
[----:B------:R-:W-:Y:S01]  /*1500*/  LOP3.LUT R8, R8, 0x3, RZ, 0xc0, !PT ;  /* 0x0000000308087812 */ /* 0x000fe200078ec0ff */
[----:B------:R-:W-:Y:S01]  /*1510*/  IMAD.IADD R16, R16, 0x1, R17 ;  /* 0x0000000110107824 */ /* 0x000fe200078e0211 */
[----:B------:R-:W-:-:S02]  /*1520*/  LOP3.LUT R38, R38, 0x3, RZ, 0xc0, !PT ;  /* 0x0000000326267812 */ /* 0x000fc400078ec0ff */
[----:B------:R-:W-:Y:S02]  /*1530*/  LOP3.LUT R42, R42, 0x3, RZ, 0xc0, !PT ;  /* 0x000000032a2a7812 */ /* 0x000fe400078ec0ff */
[----:B------:R-:W-:Y:S02]  /*1540*/  LOP3.LUT R16, R16, 0x3, RZ, 0xc0, !PT ;  /* 0x0000000310107812 */ /* 0x000fe400078ec0ff */
[----:B------:R-:W-:Y:S02]  /*1550*/  IADD3 R40, PT, PT, R42, R43, R40 ;  /* 0x0000002b2a287210 */ /* 0x000fe40007ffe028 */
[----:B------:R-:W-:Y:S02]  /*1560*/  IADD3 R2, PT, PT, R4, R3, R2 ;  /* 0x0000000304027210 */ /* 0x000fe40007ffe002 */
[----:B------:R-:W-:Y:S02]  /*1570*/  LOP3.LUT R34, R34, 0x3, RZ, 0xc0, !PT ;  /* 0x0000000322227812 */ /* 0x000fe400078ec0ff */
[----:B------:R-:W-:-:S02]  /*1580*/  SEL R3, RZ, 0x4, P0 ;  /* 0x00000004ff037807 */ /* 0x000fc40000000000 */
[----:B------:R-:W-:Y:S02]  /*1590*/  SEL R4, RZ, 0x7fff8, P4 ;  /* 0x0007fff8ff047807 */ /* 0x000fe40002000000 */
[----:B------:R-:W-:Y:S02]  /*15a0*/  LOP3.LUT R26, R26, 0x3, RZ, 0xc0, !PT ;  /* 0x000000031a1a7812 */ /* 0x000fe400078ec0ff */
[----:B------:R-:W-:Y:S02]  /*15b0*/  LOP3.LUT R12, R12, 0x3, RZ, 0xc0, !PT ;  /* 0x000000030c0c7812 */ /* 0x000fe400078ec0ff */
[----:B------:R-:W-:Y:S02]  /*15c0*/  IADD3 R6, PT, PT, R8, R7, R6 ;  /* 0x0000000708067210 */ /* 0x000fe40007ffe006 */
[----:B------:R-:W-:Y:S02]  /*15d0*/  IADD3 R14, PT, PT, R16, R15, R14 ;  /* 0x0000000f100e7210 */ /* 0x000fe40007ffe00e */
[----:B------:R-:W-:Y:S01]  /*15e0*/  IADD3 R36, PT, PT, R38, R39, R36 ;  /* 0x0000002726247210 */ /* 0x000fe20007ffe024 */
[----:B------:R-:W-:Y:S01]  /*15f0*/  IMAD.SHL.U32 R6, R6, 0x100, RZ ;  /* 0x0000010006067824 */ /* 0x000fe200078e00ff */
[----:B------:R-:W-:-:S02]  /*1600*/  LOP3.LUT R24, R24, 0x3, RZ, 0xc0, !PT ;  /* 0x0000000318187812 */ /* 0x000fc400078ec0ff */
[----:B------:R-:W-:Y:S02]  /*1610*/  LOP3.LUT R7, R40, 0xf, RZ, 0xc0, !PT ;  /* 0x0000000f28077812 */ /* 0x000fe400078ec0ff */
[----:B------:R-:W-:Y:S02]  /*1620*/  IADD3 R32, PT, PT, R34, R35, R32 ;  /* 0x0000002322207210 */ /* 0x000fe40007ffe020 */
[----:B------:R-:W-:Y:S01]  /*1630*/  IADD3 R4, PT, PT, R26, R4, R3 ;  /* 0x000000041a047210 */ /* 0x000fe20007ffe003 */
[----:B------:R-:W-:Y:S01]  /*1640*/  IMAD R36, R36, 0x10, R7 ;  /* 0x0000001024247824 */ /* 0x000fe200078e0207 */
[----:B------:R-:W-:Y:S01]  /*1650*/  IADD3 R10, PT, PT, R12, R11, R10 ;  /* 0x0000000b0c0a7210 */ /* 0x000fe20007ffe00a */
[----:B------:R-:W-:Y:S01]  /*1660*/  IMAD.SHL.U32 R7, R32, 0x100, RZ ;  /* 0x0000010020077824 */ /* 0x000fe200078e00ff */
[----:B------:R-:W-:Y:S02]  /*1670*/  SEL R5, RZ, 0x4, P5 ;  /* 0x00000004ff057807 */ /* 0x000fe40002800000 */
[----:B------:R-:W-:-:S02]  /*1680*/  SEL R8, RZ, 0x7fff8, P6 ;  /* 0x0007fff8ff087807 */ /* 0x000fc40003000000 */
[----:B------:R-:W-:Y:S02]  /*1690*/  LOP3.LUT R28, R28, 0x3, RZ, 0xc0, !PT ;  /* 0x000000031c1c7812 */ /* 0x000fe400078ec0ff */
[----:B------:R-:W-:Y:S02]  /*16a0*/  LOP3.LUT R3, R14, 0xf, RZ, 0xc0, !PT ;  /* 0x0000000f0e037812 */ /* 0x000fe400078ec0ff */
[----:B------:R-:W-:Y:S02]  /*16b0*/  IADD3 R22, PT, PT, R24, R23, R22 ;  /* 0x0000001718167210 */ /* 0x000fe40007ffe016 */
[----:B------:R-:W-:Y:S01]  /*16c0*/  IADD3 R5, PT, PT, R28, R8, R5 ;  /* 0x000000081c057210 */ /* 0x000fe20007ffe005 */
[----:B------:R-:W-:Y:S01]  /*16d0*/  IMAD R10, R10, 0x10, R3 ;  /* 0x000000100a0a7824 */ /* 0x000fe200078e0203 */
[----:B------:R-:W-:Y:S01]  /*16e0*/  LOP3.LUT R33, R33, 0x3, RZ, 0xc0, !PT ;  /* 0x0000000321217812 */ /* 0x000fe200078ec0ff */
[----:B------:R-:W-:Y:S01]  /*16f0*/  IMAD.SHL.U32 R22, R22, 0x100, RZ ;  /* 0x0000010016167824 */ /* 0x000fe200078e00ff */
[----:B------:R-:W-:-:S02]  /*1700*/  LOP3.LUT R3, R6, 0xf00, RZ, 0xe2, !PT ;  /* 0x00000f0006037812 */ /* 0x000fc400078ee2ff */
[----:B------:R-:W-:Y:S02]  /*1710*/  LOP3.LUT R20, R20, 0x3, RZ, 0xc0, !PT ;  /* 0x0000000314147812 */ /* 0x000fe400078ec0ff */
[----:B------:R-:W-:Y:S01]  /*1720*/  LOP3.LUT R5, R5, 0xf, RZ, 0xc0, !PT ;  /* 0x0000000f05057812 */ /* 0x000fe200078ec0ff */
[----:B------:R-:W-:Y:S01]  /*1730*/  IMAD R2, R2, 0x1000, R3 ;  /* 0x0000100002027824 */ /* 0x000fe200078e0203 */
[----:B------:R-:W-:Y:S02]  /*1740*/  IADD3 R30, PT, PT, R33, R31, R30 ;  /* 0x0000001f211e7210 */ /* 0x000fe40007ffe01e */
[----:B------:R-:W-:Y:S01]  /*1750*/  LOP3.LUT R7, R7, 0xf00, RZ, 0xe2, !PT ;  /* 0x00000f0007077812 */ /* 0x000fe200078ee2ff */
[----:B------:R-:W-:Y:S01]  /*1760*/  IMAD R4, R4, 0x10, R5 ;  /* 0x0000001004047824 */ /* 0x000fe200078e0205 */
[----:B------:R-:W-:Y:S02]  /*1770*/  IADD3 R18, PT, PT, R20, R19, R18 ;  /* 0x0000001314127210 */ /* 0x000fe40007ffe012 */
[----:B------:R-:W-:Y:S01]  /*1780*/  LOP3.LUT R3, R22, 0xf00, RZ, 0xe2, !PT ;  /* 0x00000f0016037812 */ /* 0x000fe200078ee2ff */
[----:B------:R-:W-:Y:S01]  /*1790*/  IMAD R7, R30, 0x1000, R7 ;  /* 0x000010001e077824 */ /* 0x000fe200078e0207 */
[----:B------:R-:W-:-:S02]  /*17a0*/  LOP3.LUT R36, R36, 0xff, RZ, 0xc0, !PT ;  /* 0x000000ff24247812 */ /* 0x000fc400078ec0ff */
[----:B------:R-:W-:Y:S01]  /*17b0*/  LOP3.LUT R5, R4, 0xff, RZ, 0xc0, !PT ;  /* 0x000000ff04057812 */ /* 0x000fe200078ec0ff */
[----:B------:R-:W-:Y:S01]  /*17c0*/  IMAD R18, R18, 0x1000, R3 ;  /* 0x0000100012127824 */ /* 0x000fe200078e0203 */
[----:B------:R-:W-:Y:S01]  /*17d0*/  LOP3.LUT R3, R10, 0xff, RZ, 0xc0, !PT ;  /* 0x000000ff0a037812 */ /* 0x000fe200078ec0ff */
[----:B------:R-:W-:Y:S01]  /*17e0*/  IMAD.IADD R7, R7, 0x1, R36 ;  /* 0x0000000107077824 */ /* 0x000fe200078e0224 */
[----:B------:R-:W-:Y:S01]  /*17f0*/  ISETP.NE.U32.AND P0, PT, R46, RZ, PT ;  /* 0x000000ff2e00720c */ /* 0x000fe20003f05070 */
[----:B------:R-:W-:Y:S02]  /*1800*/  IMAD.IADD R5, R18, 0x1, R5 ;  /* 0x0000000112057824 */ /* 0x000fe400078e0205 */
[----:B------:R-:W-:Y:S01]  /*1810*/  IMAD.IADD R2, R2, 0x1, R3 ;  /* 0x0000000102027824 */ /* 0x000fe200078e0203 */
[----:B------:R-:W-:Y:S01]  /*1820*/  LOP3.LUT R74, R7, 0xffff, RZ, 0xc0, !PT ;  /* 0x0000ffff074a7812 */ /* 0x000fe200078ec0ff */
[----:B------:R-:W-:Y:S01]  /*1830*/  VIADD R4, R94, 0xfffffff7 ;  /* 0xfffffff75e047836 */ /* 0x000fe20000000000 */
[----:B0--3--:R-:W-:Y:S07]  /*1840*/  BRA.U UP0, `(.L_x_5) ;  /* 0x0000000100187547 */ /* 0x009fee000b800000 */
[----:B------:R-:W-:Y:S01]  /*1850*/  ELECT P4, URZ, PT ;  /* 0x0000000000ff782f */ /* 0x000fe20003880000 */
[----:B------:R-:W-:Y:S01]  /*1860*/  IMAD.MOV.U32 R3, RZ, RZ, 0x1 ;  /* 0x00000001ff037424 */ /* 0x000fe200078e00ff */
[----:B------:R-:W-:Y:S01]  /*1870*/  UMOV UR4, 0x40 ;  /* 0x0000004000047882 */ /* 0x000fe20000000000 */
[----:B------:R-:W-:Y:S01]  /*1880*/  UVIRTCOUNT.DEALLOC.SMPOOL 0x80 ;  /* 0x000000800000784c */ /* 0x000fe20000000000 */
[----:B------:R-:W-:-:S09]  /*1890*/  ULEA UR4, UR5, UR4, 0x18 ;  /* 0x0000000405047291 */ /* 0x000fd2000f8ec0ff */
[----:B------:R0:W-:Y:S03]  /*18a0*/  @P4 STS.U8 [UR4], R3 ;  /* 0x00000003ff004988 */ /* 0x0001e60008000004 */
.L_x_5:
[----:B------:R-:W-:Y:S01]  /*18b0*/  STTM.x64 tmem[UR14], RZ ;  /* 0x000000ff000079ed */ /* 0x000fe2000834000e */
[----:B------:R-:W-:Y:S01]  /*18c0*/  STTM.x64 tmem[UR14+0x40], RZ ;  /* 0x000040ff000079ed */ /* 0x000fe2000834000e */
[----:B------:R-:W-:Y:S01]  /*18d0*/  STTM.x64 tmem[UR14+0x80], RZ ;  /* 0x000080ff000079ed */ /* 0x000fe2000834000e */
[----:B------:R-:W-:Y:S01]  /*18e0*/  STTM.x64 tmem[UR14+0xc0], RZ ;  /* 0x0000c0ff000079ed */ /* 0x000fe2000834000e */
[----:B------:R-:W1:Y:S02]  /*18f0*/  FENCE.VIEW.ASYNC.T ;  /* 0x00000000000073c6 */ /* 0x000e640000000200 */
[----:B-1----:R-:W-:Y:S01]  /*1900*/  VOTEU.ALL UP1, P0 ;  /* 0x0000000000ff7886 */ /* 0x002fe20000020000 */
[----:B------:R-:W-:Y:S01]  /*1910*/  VOTEU.ALL UP2, P0 ;  /* 0x0000000000ff7886 */ /* 0x000fe20000040000 */
[----:B------:R-:W-:Y:S01]  /*1920*/  PRMT R80, R2, 0x5410, R5 ;  /* 0x0000541002507816 */ /* 0x000fe20000000005 */
[----:B------:R-:W-:Y:S01]  /*1930*/  IMAD R2, R44, UR8, RZ ;  /* 0x000000082c027c24 */ /* 0x000fe2000f8e02ff */
[----:B------:R-:W1:Y:S01]  /*1940*/  LDCU.64 UR26, c[0x0][0x358] ;  /* 0x00006b00ff1a77ac */ /* 0x000e620008000a00 */
[----:B------:R-:W-:-:S04]  /*1950*/  @!UP1 UIADD3 UR4, UPT, UPT, -UR6, 0x100000, URZ ;  /* 0x0010000006049890 */ /* 0x000fc8000fffe1ff */
[----:B------:R-:W-:Y:S02]  /*1960*/  @!UP1 USHF.L.U32 UR5, UR4, 0xb, URZ ;  /* 0x0000000b04059899 */ /* 0x000fe400080006ff */
[----:B------:R-:W-:Y:S01]  /*1970*/  @!UP1 USHF.L.U32 UR4, UR4, 0x1, URZ ;  /* 0x0000000104049899 */ /* 0x000fe200080006ff */
[----:B------:R-:W-:Y:S01]  /*1980*/  BAR.SYNC.DEFER_BLOCKING 0x0 ;  /* 0x0000000000007b1d */ /* 0x000fe20000010000 */
[----:B------:R-:W-:Y:S01]  /*1990*/  ISETP.GE.U32.AND P5, PT, R4, 0x7fffffb8, PT ;  /* 0x7fffffb80400780c */ /* 0x000fe20003fa6070 */
[----:B------:R-:W-:Y:S01]  /*19a0*/  IMAD.SHL.U32 R4, R112, 0x8, RZ ;  /* 0x0000000870047824 */ /* 0x000fe200078e00ff */
[C---:B------:R-:W-:Y:S02]  /*19b0*/  IADD3 R83, P6, PT, R2.reuse, UR16, RZ ;  /* 0x0000001002537c10 */ /* 0x040fe4000ffde0ff */
[----:B0-----:R-:W-:Y:S02]  /*19c0*/  SHF.R.U32.HI R3, RZ, 0xf, R74 ;  /* 0x0000000fff037819 */ /* 0x001fe4000001164a */
[----:B------:R-:W-:Y:S01]  /*19d0*/  PRMT R143, RZ, 0x7610, R143 ;  /* 0x00007610ff8f7816 */ /* 0x000fe2000000008f */
[----:B------:R-:W-:Y:S01]  /*19e0*/  @!P3 IMAD.MOV.U32 R8, RZ, RZ, R83 ;  /* 0x000000ffff08b224 */ /* 0x000fe200078e0053 */
[----:B------:R-:W-:Y:S01]  /*19f0*/  LEA.HI.X.SX32 R2, R2, UR17, 0x1, P6 ;  /* 0x0000001102027c11 */ /* 0x000fe2000b0f0eff */
[----:B------:R-:W-:Y:S01]  /*1a00*/  IMAD.SHL.U32 R6, R112, 0x10, RZ ;  /* 0x0000001070067824 */ /* 0x000fe200078e00ff */
[----:B------:R-:W-:-:S02]  /*1a10*/  LOP3.LUT P4, RZ, R3, 0x1, RZ, 0xc0, !PT ;  /* 0x0000000103ff7812 */ /* 0x000fc4000788c0ff */
[----:B------:R-:W-:Y:S01]  /*1a20*/  SHF.R.U32.HI R5, RZ, 0x7, R74 ;  /* 0x00000007ff057819 */ /* 0x000fe2000001164a */
[----:B------:R-:W-:Y:S01]  /*1a30*/  @!P3 IMAD.MOV.U32 R9, RZ, RZ, R2 ;  /* 0x000000ffff09b224 */ /* 0x000fe200078e0002 */
[----:B------:R-:W-:Y:S01]  /*1a40*/  PRMT R145, RZ, 0x7610, R145 ;  /* 0x00007610ff917816 */ /* 0x000fe20000000091 */
[----:B------:R-:W-:Y:S01]  /*1a50*/  IMAD R12, R112, 0x18, RZ ;  /* 0x00000018700c7824 */ /* 0x000fe200078e02ff */
[----:B------:R-:W-:Y:S02]  /*1a60*/  SHF.R.U64 R7, R80, 0x1f, RZ ;  /* 0x0000001f50077819 */ /* 0x000fe400000012ff */
[----:B------:R-:W-:Y:S01]  /*1a70*/  PRMT R146, RZ, 0x7610, R146 ;  /* 0x00007610ff927816 */ /* 0x000fe20000000092 */
[C---:B------:R-:W-:Y:S01]  /*1a80*/  IMAD.SHL.U32 R14, R112.reuse, 0x20, RZ ;  /* 0x00000020700e7824 */ /* 0x040fe200078e00ff */
[----:B------:R-:W-:Y:S01]  /*1a90*/  PRMT R147, RZ, 0x7610, R147 ;  /* 0x00007610ff937816 */ /* 0x000fe20000000093 */
[----:B------:R-:W-:Y:S01]  /*1aa0*/  IMAD R20, R112, 0x28, RZ ;  /* 0x0000002870147824 */ /* 0x000fe200078e02ff */
[----:B------:R-:W-:Y:S01]  /*1ab0*/  SHF.R.U64 R15, R80, 0xf, RZ ;  /* 0x0000000f500f7819 */ /* 0x000fe200000012ff */
[----:B------:R-:W0:Y:S02]  /*1ac0*/  FENCE.VIEW.ASYNC.S ;  /* 0x00000000000073c6 */ /* 0x000e240000000000 */
[----:B0-----:R0:W2:Y:S02]  /*1ad0*/  @!UP2 SYNCS.EXCH.64 URZ, [UR10], UR4 ;  /* 0x000000040affa5b2 */ /* 0x0010a40008000100 */
[----:B--2---:R-:W-:Y:S01]  /*1ae0*/  BAR.SYNC.DEFER_BLOCKING 0x0 ;  /* 0x0000000000007b1d */ /* 0x004fe20000010000 */
[----:B------:R-:W-:-:S04]  /*1af0*/  IADD3 R3, P6, PT, R4, R83, RZ ;  /* 0x0000005304037210 */ /* 0x000fc80007fde0ff */
[----:B------:R-:W-:Y:S01]  /*1b00*/  LEA.HI.X.SX32 R4, R4, R2, 0x1, P6 ;  /* 0x0000000204047211 */ /* 0x000fe200030f0eff */
[----:B------:R-:W-:Y:S01]  /*1b10*/  @!P5 IMAD.MOV.U32 R10, RZ, RZ, R3 ;  /* 0x000000ffff0ad224 */ /* 0x000fe200078e0003 */
[----:B------:R-:W-:Y:S01]  /*1b20*/  PRMT R151, RZ, 0x7610, R151 ;  /* 0x00007610ff977816 */ /* 0x000fe20000000097 */
[C---:B------:R-:W-:Y:S02]  /*1b30*/  IMAD R179, R112.reuse, 0x30, RZ ;  /* 0x0000003070b37824 */ /* 0x040fe400078e02ff */
[----:B------:R-:W-:Y:S01]  /*1b40*/  IMAD R195, R112, 0x38, RZ ;  /* 0x0000003870c37824 */ /* 0x000fe200078e02ff */
[----:B------:R-:W-:Y:S01]  /*1b50*/  PRMT R149, RZ, 0x7610, R149 ;  /* 0x00007610ff957816 */ /* 0x000fe20000000095 */
[----:B------:R-:W-:Y:S01]  /*1b60*/  @!P5 IMAD.MOV.U32 R11, RZ, RZ, R4 ;  /* 0x000000ffff0bd224 */ /* 0x000fe200078e0004 */
[----:B------:R-:W-:Y:S02]  /*1b70*/  PRMT R153, RZ, 0x7610, R153 ;  /* 0x00007610ff997816 */ /* 0x000fe40000000099 */
[----:B------:R-:W-:-:S02]  /*1b80*/  PRMT R152, RZ, 0x7610, R152 ;  /* 0x00007610ff987816 */ /* 0x000fc40000000098 */
[----:B------:R-:W-:Y:S01]  /*1b90*/  PRMT R154, RZ, 0x7610, R154 ;  /* 0x00007610ff9a7816 */ /* 0x000fe2000000009a */
[C---:B------:R-:W-:Y:S01]  /*1ba0*/  IMAD R17, R112.reuse, 0x19, RZ ;  /* 0x0000001970117824 */ /* 0x040fe200078e02ff */
[----:B------:R-:W-:Y:S01]  /*1bb0*/  PRMT R155, RZ, 0x7610, R155 ;  /* 0x00007610ff9b7816 */ /* 0x000fe2000000009b */
[C---:B------:R-:W-:Y:S01]  /*1bc0*/  IMAD R19, R112.reuse, 0x21, RZ ;  /* 0x0000002170137824 */ /* 0x040fe200078e02ff */
[----:B------:R-:W-:Y:S01]  /*1bd0*/  PRMT R157, RZ, 0x7610, R157 ;  /* 0x00007610ff9d7816 */ /* 0x000fe2000000009d */
[C---:B------:R-:W-:Y:S01]  /*1be0*/  IMAD R81, R112.reuse, 0x29, RZ ;  /* 0x0000002970517824 */ /* 0x040fe200078e02ff */
[----:B------:R-:W-:Y:S01]  /*1bf0*/  PRMT R160, RZ, 0x7610, R160 ;  /* 0x00007610ffa07816 */ /* 0x000fe200000000a0 */
[----:B-1----:R-:W2:Y:S01]  /*1c00*/  @!P3 LDG.E.U8 R143, desc[UR26][R8.64] ;  /* 0x0000001a088fb981 */ /* 0x002ea2000c1e1100 */
[----:B------:R-:W-:Y:S01]  /*1c10*/  LOP3.LUT P3, RZ, R5, 0x1, RZ, 0xc0, !PT ;  /* 0x0000000105ff7812 */ /* 0x000fe2000786c0ff */
[----:B------:R-:W-:Y:S01]  /*1c20*/  IMAD R181, R112, 0x31, RZ ;  /* 0x0000003170b57824 */ /* 0x000fe200078e02ff */
[----:B------:R-:W-:Y:S01]  /*1c30*/  IADD3 R5, P6, PT, R6, R83, RZ ;  /* 0x0000005306057210 */ /* 0x000fe20007fde0ff */
[----:B------:R1:W3:Y:S01]  /*1c40*/  @!P5 LDG.E.U8 R145, desc[UR26][R10.64] ;  /* 0x0000001a0a91d981 */ /* 0x0002e2000c1e1100 */
[----:B------:R-:W-:Y:S01]  /*1c50*/  SHF.R.U64 R21, R80, 0x6, RZ ;  /* 0x0000000650157819 */ /* 0x000fe200000012ff */
[----:B------:R-:W-:Y:S01]  /*1c60*/  IMAD R197, R112, 0x39, RZ ;  /* 0x0000003970c57824 */ /* 0x000fe200078e02ff */
[----:B------:R-:W-:-:S02]  /*1c70*/  LEA.HI.X.SX32 R6, R6, R2, 0x1, P6 ;  /* 0x0000000206067211 */ /* 0x000fc400030f0eff */
[----:B------:R-:W-:Y:S02]  /*1c80*/  PRMT R162, RZ, 0x7610, R162 ;  /* 0x00007610ffa27816 */ /* 0x000fe400000000a2 */
[----:B------:R-:W-:Y:S02]  /*1c90*/  PRMT R161, RZ, 0x7610, R161 ;  /* 0x00007610ffa17816 */ /* 0x000fe400000000a1 */
[----:B------:R-:W-:Y:S01]  /*1ca0*/  PRMT R163, RZ, 0x7610, R163 ;  /* 0x00007610ffa37816 */ /* 0x000fe200000000a3 */
[----:B-1----:R-:W-:Y:S01]  /*1cb0*/  @P4 IMAD.MOV.U32 R10, RZ, RZ, R5 ;  /* 0x000000ffff0a4224 */ /* 0x002fe200078e0005 */
[----:B------:R-:W-:Y:S01]  /*1cc0*/  LOP3.LUT P5, RZ, R7, 0x1, RZ, 0xc0, !PT ;  /* 0x0000000107ff7812 */ /* 0x000fe200078ac0ff */
[----:B------:R-:W-:Y:S01]  /*1cd0*/  @P4 IMAD.MOV.U32 R11, RZ, RZ, R6 ;  /* 0x000000ffff0b4224 */ /* 0x000fe200078e0006 */
[----:B------:R-:W-:Y:S01]  /*1ce0*/  IADD3 R7, P6, PT, R12, R83, RZ ;  /* 0x000000530c077210 */ /* 0x000fe20007fde0ff */
[----:B------:R-:W-:Y:S01]  /*1cf0*/  IMAD.SHL.U32 R24, R112, 0x2, RZ ;  /* 0x0000000270187824 */ /* 0x000fe200078e00ff */
[----:B------:R-:W-:-:S02]  /*1d00*/  SHF.R.U64 R9, R80, 0x17, RZ ;  /* 0x0000001750097819 */ /* 0x000fc400000012ff */
[----:B------:R-:W-:Y:S01]  /*1d10*/  PRMT R165, RZ, 0x7610, R165 ;  /* 0x00007610ffa57816 */ /* 0x000fe200000000a5 */
[----:B------:R1:W4:Y:S01]  /*1d20*/  @P4 LDG.E.U8 R146, desc[UR26][R10.64] ;  /* 0x0000001a0a924981 */ /* 0x000322000c1e1100 */
[-C--:B------:R-:W-:Y:S01]  /*1d30*/  LEA.HI.X.SX32 R8, R12, R2.reuse, 0x1, P6 ;  /* 0x000000020c087211 */ /* 0x080fe200030f0eff */
[C---:B------:R-:W-:Y:S01]  /*1d40*/  IMAD R26, R112.reuse, 0xa, RZ ;  /* 0x0000000a701a7824 */ /* 0x040fe200078e02ff */
[----:B------:R-:W-:Y:S02]  /*1d50*/  LOP3.LUT P4, RZ, R9, 0x1, RZ, 0xc0, !PT ;  /* 0x0000000109ff7812 */ /* 0x000fe4000788c0ff */
[--C-:B------:R-:W-:Y:S02]  /*1d60*/  SHF.R.U32.HI R25, RZ, 0xd, R74.reuse ;  /* 0x0000000dff197819 */ /* 0x100fe4000001164a */
[----:B------:R-:W-:Y:S01]  /*1d70*/  PRMT R167, RZ, 0x7610, R167 ;  /* 0x00007610ffa77816 */ /* 0x000fe200000000a7 */
[----:B------:R-:W-:Y:S01]  /*1d80*/  IMAD R32, R112, 0x12, RZ ;  /* 0x0000001270207824 */ /* 0x000fe200078e02ff */
[C---:B------:R-:W-:Y:S01]  /*1d90*/  IADD3 R9, P6, PT, R14.reuse, R83, RZ ;  /* 0x000000530e097210 */ /* 0x040fe20007fde0ff */
[----:B------:R-:W-:Y:S01]  /*1da0*/  @P3 IMAD.MOV.U32 R12, RZ, RZ, R7 ;  /* 0x000000ffff0c3224 */ /* 0x000fe200078e0007 */
[----:B------:R-:W-:Y:S01]  /*1db0*/  SHF.R.U32.HI R27, RZ, 0x5, R74 ;  /* 0x00000005ff1b7819 */ /* 0x000fe2000001164a */
[----:B------:R-:W-:Y:S01]  /*1dc0*/  @P3 IMAD.MOV.U32 R13, RZ, RZ, R8 ;  /* 0x000000ffff0d3224 */ /* 0x000fe200078e0008 */
[----:B-1----:R-:W-:-:S02]  /*1dd0*/  LEA.HI.X.SX32 R10, R14, R2, 0x1, P6 ;  /* 0x000000020e0a7211 */ /* 0x002fc400030f0eff */
[----:B------:R-:W-:Y:S01]  /*1de0*/  PRMT R169, RZ, 0x7610, R169 ;  /* 0x00007610ffa97816 */ /* 0x000fe200000000a9 */
[C---:B------:R-:W-:Y:S01]  /*1df0*/  IMAD R34, R112.reuse, 0x1a, RZ ;  /* 0x0000001a70227824 */ /* 0x040fe200078e02ff */
[----:B------:R1:W2:Y:S01]  /*1e00*/  @P3 LDG.E.U8 R147, desc[UR26][R12.64] ;  /* 0x0000001a0c933981 */ /* 0x0002a2000c1e1100 */
[----:B------:R-:W-:Y:S01]  /*1e10*/  LOP3.LUT P3, RZ, R15, 0x1, RZ, 0xc0, !PT ;  /* 0x000000010fff7812 */ /* 0x000fe2000786c0ff */
[----:B------:R-:W-:Y:S01]  /*1e20*/  IMAD R36, R112, 0x22, RZ ;  /* 0x0000002270247824 */ /* 0x000fe200078e02ff */
[----:B------:R-:W-:Y:S02]  /*1e30*/  SHF.R.U64 R11, R80, 0x7, RZ ;  /* 0x00000007500b7819 */ /* 0x000fe400000012ff */
[----:B------:R-:W-:Y:S01]  /*1e40*/  PRMT R206, RZ, 0x7610, R206 ;  /* 0x00007610ffce7816 */ /* 0x000fe200000000ce */
[----:B------:R-:W-:Y:S01]  /*1e50*/  IMAD R37, R112, 0x2a, RZ ;  /* 0x0000002a70257824 */ /* 0x000fe200078e02ff */
[----:B------:R-:W-:Y:S01]  /*1e60*/  IADD3 R111, P6, PT, R20, R83, RZ ;  /* 0x00000053146f7210 */ /* 0x000fe20007fde0ff */
[----:B------:R-:W-:Y:S01]  /*1e70*/  STL [R1+0x36c], R3 ;  /* 0x00036c0301007387 */ /* 0x000fe20000100800 */
[----:B------:R-:W-:Y:S01]  /*1e80*/  SHF.R.U64 R35, R80, 0x15, RZ ;  /* 0x0000001550237819 */ /* 0x000fe200000012ff */
[----:B-1----:R-:W-:Y:S01]  /*1e90*/  @P5 IMAD.MOV.U32 R12, RZ, RZ, R9 ;  /* 0x000000ffff0c5224 */ /* 0x002fe200078e0009 */
[----:B------:R-:W-:Y:S01]  /*1ea0*/  PRMT R207, RZ, 0x7610, R207 ;  /* 0x00007610ffcf7816 */ /* 0x000fe200000000cf */
[----:B------:R-:W-:Y:S01]  /*1eb0*/  @P5 IMAD.MOV.U32 R13, RZ, RZ, R10 ;  /* 0x000000ffff0d5224 */ /* 0x000fe200078e000a */
[----:B------:R-:W-:-:S02]  /*1ec0*/  LEA.HI.X.SX32 R20, R20, R2, 0x1, P6 ;  /* 0x0000000214147211 */ /* 0x000fc400030f0eff */
[----:B------:R-:W-:Y:S02]  /*1ed0*/  SHF.R.U64 R38, R80, 0xd, RZ ;  /* 0x0000000d50267819 */ /* 0x000fe400000012ff */
[----:B------:R-:W-:Y:S01]  /*1ee0*/  PRMT R215, RZ, 0x7610, R215 ;  /* 0x00007610ffd77816 */ /* 0x000fe200000000d7 */
[----:B------:R1:W2:Y:S01]  /*1ef0*/  @P5 LDG.E.U8 R151, desc[UR26][R12.64] ;  /* 0x0000001a0c975981 */ /* 0x0002a2000c1e1100 */
[----:B------:R-:W-:Y:S02]  /*1f00*/  LOP3.LUT P5, RZ, R11, 0x1, RZ, 0xc0, !PT ;  /* 0x000000010bff7812 */ /* 0x000fe400078ac0ff */
[----:B------:R-:W-:Y:S02]  /*1f10*/  PRMT R214, RZ, 0x7610, R214 ;  /* 0x00007610ffd67816 */ /* 0x000fe400000000d6 */
[----:B------:R-:W-:Y:S02]  /*1f20*/  PRMT R222, RZ, 0x7610, R222 ;  /* 0x00007610ffde7816 */ /* 0x000fe400000000de */
[----:B------:R-:W-:-:S02]  /*1f30*/  PRMT R217, RZ, 0x7610, R217 ;  /* 0x00007610ffd97816 */ /* 0x000fc400000000d9 */
[----:B------:R-:W-:Y:S01]  /*1f40*/  PRMT R223, RZ, 0x7610, R223 ;  /* 0x00007610ffdf7816 */ /* 0x000fe200000000df */
[----:B------:R-:W-:Y:S01]  /*1f50*/  IMAD R39, R112, 0x13, RZ ;  /* 0x0000001370277824 */ /* 0x000fe200078e02ff */
[CC--:B------:R-:W-:Y:S01]  /*1f60*/  IADD3 R180, P6, PT, R179.reuse, R83.reuse, RZ ;  /* 0x00000053b3b47210 */ /* 0x0c0fe20007fde0ff */
[----:B-1----:R-:W-:Y:S01]  /*1f70*/  @P4 IMAD.MOV.U32 R12, RZ, RZ, R111 ;  /* 0x000000ffff0c4224 */ /* 0x002fe200078e006f */
[----:B------:R-:W-:Y:S01]  /*1f80*/  SHF.R.U32.HI R14, RZ, 0x6, R74 ;  /* 0x00000006ff0e7819 */ /* 0x000fe2000001164a */
[----:B------:R-:W-:Y:S01]  /*1f90*/  @P4 IMAD.MOV.U32 R13, RZ, RZ, R20 ;  /* 0x000000ffff0d4224 */ /* 0x000fe200078e0014 */
[-C--:B------:R-:W-:Y:S01]  /*1fa0*/  LEA.HI.X.SX32 R179, R179, R2.reuse, 0x1, P6 ;  /* 0x00000002b3b37211 */ /* 0x080fe200030f0eff */
[----:B------:R-:W-:Y:S01]  /*1fb0*/  VIADD R11, R94, 0xfffffff6 ;  /* 0xfffffff65e0b7836 */ /* 0x000fe20000000000 */
[-C--:B------:R-:W-:Y:S01]  /*1fc0*/  IADD3 R196, P6, PT, R195, R83.reuse, RZ ;  /* 0x00000053c3c47210 */ /* 0x080fe20007fde0ff */
[----:B------:R-:W-:Y:S01]  /*1fd0*/  @P3 IMAD.MOV.U32 R178, RZ, RZ, R180 ;  /* 0x000000ffffb23224 */ /* 0x000fe200078e00b4 */
[----:B------:R1:W2:Y:S01]  /*1fe0*/  @P4 LDG.E.U8 R149, desc[UR26][R12.64] ;  /* 0x0000001a0c954981 */ /* 0x0002a2000c1e1100 */
[----:B------:R-:W-:Y:S01]  /*1ff0*/  PRMT R224, RZ, 0x7610, R224 ;  /* 0x00007610ffe07816 */ /* 0x000fe200000000e0 */
[C---:B------:R-:W-:Y:S01]  /*2000*/  IMAD R41, R112.reuse, 0x1b, RZ ;  /* 0x0000001b70297824 */ /* 0x040fe200078e02ff */
[----:B------:R-:W-:Y:S01]  /*2010*/  ISETP.GE.U32.AND P4, PT, R11, 0x7fffffb7, PT ;  /* 0x7fffffb70b00780c */ /* 0x000fe20003f86070 */
[----:B------:R-:W2:Y:S01]  /*2020*/  @P3 LDG.E.U8 R153, desc[UR26][R178.64] ;  /* 0x0000001ab2993981 */ /* 0x000ea2000c1e1100 */
[----:B------:R-:W-:Y:S01]  /*2030*/  IMAD R11, R112, 0x9, RZ ;  /* 0x00000009700b7824 */ /* 0x000fe200078e02ff */
[----:B------:R-:W-:Y:S01]  /*2040*/  LEA.HI.X.SX32 R195, R195, R2, 0x1, P6 ;  /* 0x00000002c3c37211 */ /* 0x000fe200030f0eff */
[----:B------:R-:W-:Y:S01]  /*2050*/  @P5 IMAD.MOV.U32 R194, RZ, RZ, R196 ;  /* 0x000000ffffc25224 */ /* 0x000fe200078e00c4 */
[----:B------:R-:W-:Y:S01]  /*2060*/  LOP3.LUT P3, RZ, R14, 0x1, RZ, 0xc0, !PT ;  /* 0x000000010eff7812 */ /* 0x000fe2000786c0ff */
[----:B------:R-:W-:Y:S01]  /*2070*/  IMAD R15, R112, 0x11, RZ ;  /* 0x00000011700f7824 */ /* 0x000fe200078e02ff */
[----:B------:R-:W-:Y:S01]  /*2080*/  SHF.R.U32.HI R14, RZ, 0xe, R74 ;  /* 0x0000000eff0e7819 */ /* 0x000fe2000001164a */
[----:B------:R-:W-:Y:S01]  /*2090*/  STL [R1+0x368], R4 ;  /* 0x0003680401007387 */ /* 0x000fe20000100800 */
[----:B-1----:R-:W-:-:S02]  /*20a0*/  IADD3 R12, P6, PT, R11, R83, RZ ;  /* 0x000000530b0c7210 */ /* 0x002fc40007fde0ff */
[----:B------:R-:W-:Y:S01]  /*20b0*/  SHF.R.U64 R40, R80, 0x1c, RZ ;  /* 0x0000001c50287819 */ /* 0x000fe200000012ff */
[----:B------:R-:W2:Y:S01]  /*20c0*/  @P5 LDG.E.U8 R152, desc[UR26][R194.64] ;  /* 0x0000001ac2985981 */ /* 0x000ea2000c1e1100 */
[----:B------:R-:W-:Y:S02]  /*20d0*/  LOP3.LUT P5, RZ, R14, 0x1, RZ, 0xc0, !PT ;  /* 0x000000010eff7812 */ /* 0x000fe400078ac0ff */
[----:B------:R-:W-:Y:S01]  /*20e0*/  PRMT R225, RZ, 0x7610, R225 ;  /* 0x00007610ffe17816 */ /* 0x000fe200000000e1 */
[----:B------:R-:W-:Y:S01]  /*20f0*/  IMAD R43, R112, 0x23, RZ ;  /* 0x00000023702b7824 */ /* 0x000fe200078e02ff */
[----:B------:R-:W-:Y:S02]  /*2100*/  LEA.HI.X.SX32 R13, R11, R2, 0x1, P6 ;  /* 0x000000020b0d7211 */ /* 0x000fe400030f0eff */
[----:B------:R-:W-:Y:S01]  /*2110*/  SHF.R.U64 R42, R80, 0x14, RZ ;  /* 0x00000014502a7819 */ /* 0x000fe200000012ff */
[----:B------:R-:W-:Y:S01]  /*2120*/  IMAD R44, R112, 0x2b, RZ ;  /* 0x0000002b702c7824 */ /* 0x000fe200078e02ff */
[----:B------:R-:W-:Y:S01]  /*2130*/  IADD3 R14, P6, PT, R15, R83, RZ ;  /* 0x000000530f0e7210 */ /* 0x000fe20007fde0ff */
[----:B------:R-:W2:Y:S01]  /*2140*/  @!P4 LDG.E.U8 R154, desc[UR26][R12.64] ;  /* 0x0000001a0c9ac981 */ /* 0x000ea2000c1e1100 */
[----:B------:R-:W-:-:S02]  /*2150*/  SHF.R.U64 R11, R80, 0x1e, RZ ;  /* 0x0000001e500b7819 */ /* 0x000fc400000012ff */
[----:B------:R-:W-:Y:S02]  /*2160*/  PRMT R230, RZ, 0x7610, R230 ;  /* 0x00007610ffe67816 */ /* 0x000fe400000000e6 */
[----:B------:R-:W-:Y:S02]  /*2170*/  PRMT R232, RZ, 0x7610, R232 ;  /* 0x00007610ffe87816 */ /* 0x000fe400000000e8 */
[----:B------:R-:W-:Y:S02]  /*2180*/  PRMT R231, RZ, 0x7610, R231 ;  /* 0x00007610ffe77816 */ /* 0x000fe400000000e7 */
[----:B------:R-:W-:Y:S01]  /*2190*/  PRMT R233, RZ, 0x7610, R233 ;  /* 0x00007610ffe97816 */ /* 0x000fe200000000e9 */
[C---:B------:R-:W-:Y:S01]  /*21a0*/  IMAD.SHL.U32 R46, R112.reuse, 0x4, RZ ;  /* 0x00000004702e7824 */ /* 0x040fe200078e00ff */
[----:B------:R-:W-:Y:S02]  /*21b0*/  LEA.HI.X.SX32 R15, R15, R2, 0x1, P6 ;  /* 0x000000020f0f7211 */ /* 0x000fe400030f0eff */
[----:B------:R-:W-:Y:S01]  /*21c0*/  PRMT R238, RZ, 0x7610, R238 ;  /* 0x00007610ffee7816 */ /* 0x000fe200000000ee */
[----:B------:R-:W-:Y:S01]  /*21d0*/  IMAD R48, R112, 0xc, RZ ;  /* 0x0000000c70307824 */ /* 0x000fe200078e02ff */
[----:B------:R-:W-:Y:S01]  /*21e0*/  LOP3.LUT P4, RZ, R11, 0x1, RZ, 0xc0, !PT ;  /* 0x000000010bff7812 */ /* 0x000fe2000788c0ff */
[----:B------:R-:W2:Y:S01]  /*21f0*/  @P5 LDG.E.U8 R155, desc[UR26][R14.64] ;  /* 0x0000001a0e9b5981 */ /* 0x000ea2000c1e1100 */
[----:B------:R-:W-:-:S02]  /*2200*/  IADD3 R16, P6, PT, R17, R83, RZ ;  /* 0x0000005311107210 */ /* 0x000fc40007fde0ff */
[----:B------:R-:W-:Y:S02]  /*2210*/  SHF.R.U32.HI R47, RZ, 0xb, R74 ;  /* 0x0000000bff2f7819 */ /* 0x000fe4000001164a */
[----:B------:R-:W-:Y:S01]  /*2220*/  PRMT R240, RZ, 0x7610, R240 ;  /* 0x00007610fff07816 */ /* 0x000fe200000000f0 */
[----:B------:R-:W-:Y:S01]  /*2230*/  IMAD R54, R112, 0x14, RZ ;  /* 0x0000001470367824 */ /* 0x000fe200078e02ff */
[----:B------:R-:W-:Y:S02]  /*2240*/  SHF.R.U64 R11, R80, 0x16, RZ ;  /* 0x00000016500b7819 */ /* 0x000fe400000012ff */
[----:B------:R-:W-:Y:S01]  /*2250*/  PRMT R239, RZ, 0x7610, R239 ;  /* 0x00007610ffef7816 */ /* 0x000fe200000000ef */
[C---:B------:R-:W-:Y:S01]  /*2260*/  IMAD R56, R112.reuse, 0x1c, RZ ;  /* 0x0000001c70387824 */ /* 0x040fe200078e02ff */
[----:B------:R-:W-:Y:S01]  /*2270*/  LEA.HI.X.SX32 R17, R17, R2, 0x1, P6 ;  /* 0x0000000211117211 */ /* 0x000fe200030f0eff */
[----:B------:R-:W-:Y:S01]  /*2280*/  IMAD R115, R112, 0x24, RZ ;  /* 0x0000002470737824 */ /* 0x000fe200078e02ff */
[----:B------:R-:W-:-:S02]  /*2290*/  LOP3.LUT P5, RZ, R11, 0x1, RZ, 0xc0, !PT ;  /* 0x000000010bff7812 */ /* 0x000fc400078ac0ff */
[----:B------:R-:W-:Y:S01]  /*22a0*/  PRMT R246, RZ, 0x7610, R246 ;  /* 0x00007610fff67816 */ /* 0x000fe200000000f6 */
[----:B------:R-:W2:Y:S01]  /*22b0*/  @P3 LDG.E.U8 R157, desc[UR26][R16.64] ;  /* 0x0000001a109d3981 */ /* 0x000ea2000c1e1100 */
[----:B------:R-:W-:Y:S02]  /*22c0*/  IADD3 R18, P6, PT, R19, R83, RZ ;  /* 0x0000005313127210 */ /* 0x000fe40007fde0ff */
[----:B------:R-:W-:Y:S02]  /*22d0*/  PRMT R241, RZ, 0x7610, R241 ;  /* 0x00007610fff17816 */ /* 0x000fe400000000f1 */
[----:B------:R-:W-:Y:S02]  /*22e0*/  PRMT R247, RZ, 0x7610, R247 ;  /* 0x00007610fff77816 */ /* 0x000fe400000000f7 */
[----:B------:R-:W-:Y:S01]  /*22f0*/  PRMT R248, RZ, 0x7610, R248 ;  /* 0x00007610fff87816 */ /* 0x000fe200000000f8 */
[----:B------:R-:W-:Y:S01]  /*2300*/  VIADD R58, R94, 0xfffffff2 ;  /* 0xfffffff25e3a7836 */ /* 0x000fe20000000000 */
[----:B------:R-:W-:-:S02]  /*2310*/  SHF.R.U64 R11, R80, 0xe, RZ ;  /* 0x0000000e500b7819 */ /* 0x000fc400000012ff */
[----:B------:R-:W-:Y:S01]  /*2320*/  SHF.R.U32.HI R59, RZ, 0xa, R74 ;  /* 0x0000000aff3b7819 */ /* 0x000fe2000001164a */
[C---:B------:R-:W-:Y:S01]  /*2330*/  IMAD R71, R112.reuse, 0x25, RZ ;  /* 0x0000002570477824 */ /* 0x040fe200078e02ff */
[-C--:B------:R-:W-:Y:S01]  /*2340*/  LEA.HI.X.SX32 R19, R19, R2.reuse, 0x1, P6 ;  /* 0x0000000213137211 */ /* 0x080fe200030f0eff */
[----:B------:R-:W-:Y:S01]  /*2350*/  IMAD R173, R112, 0x2d, RZ ;  /* 0x0000002d70ad7824 */ /* 0x000fe200078e02ff */
[----:B------:R-:W-:Y:S01]  /*2360*/  LOP3.LUT P3, RZ, R11, 0x1, RZ, 0xc0, !PT ;  /* 0x000000010bff7812 */ /* 0x000fe2000786c0ff */
[----:B------:R-:W-:Y:S01]  /*2370*/  VIADD R64, R94, 0xfffffff9 ;  /* 0xfffffff95e407836 */ /* 0x000fe20000000000 */
[-C--:B------:R-:W-:Y:S01]  /*2380*/  IADD3 R11, P6, PT, R81, R83.reuse, RZ ;  /* 0x00000053510b7210 */ /* 0x080fe20007fde0ff */
[----:B------:R-:W2:Y:S01]  /*2390*/  @P4 LDG.E.U8 R160, desc[UR26][R18.64] ;  /* 0x0000001a12a04981 */ /* 0x000ea2000c1e1100 */
[----:B------:R-:W-:Y:S01]  /*23a0*/  LOP3.LUT P4, RZ, R21, 0x1, RZ, 0xc0, !PT ;  /* 0x0000000115ff7812 */ /* 0x000fe2000788c0ff */
[C---:B------:R-:W-:Y:S01]  /*23b0*/  IMAD R189, R112.reuse, 0x35, RZ ;  /* 0x0000003570bd7824 */ /* 0x040fe200078e02ff */
[-C--:B------:R-:W-:Y:S01]  /*23c0*/  LEA.HI.X.SX32 R81, R81, R2.reuse, 0x1, P6 ;  /* 0x0000000251517211 */ /* 0x080fe200030f0eff */
[----:B------:R-:W-:Y:S01]  /*23d0*/  IMAD R65, R112, 0x3d, RZ ;  /* 0x0000003d70417824 */ /* 0x000fe200078e02ff */
[CC--:B------:R-:W-:Y:S01]  /*23e0*/  IADD3 R182, P6, PT, R181.reuse, R83.reuse, RZ ;  /* 0x00000053b5b67210 */ /* 0x0c0fe20007fde0ff */
[----:B------:R-:W-:Y:S01]  /*23f0*/  @P5 IMAD.MOV.U32 R22, RZ, RZ, R11 ;  /* 0x000000ffff165224 */ /* 0x000fe200078e000b */
[----:B------:R-:W-:Y:S01]  /*2400*/  SHF.R.U64 R45, R80, 0xc, RZ ;  /* 0x0000000c502d7819 */ /* 0x000fe200000012ff */
[----:B------:R-:W-:Y:S01]  /*2410*/  @P5 IMAD.MOV.U32 R23, RZ, RZ, R81 ;  /* 0x000000ffff175224 */ /* 0x000fe200078e0051 */
[-C--:B------:R-:W-:Y:S01]  /*2420*/  LEA.HI.X.SX32 R181, R181, R2.reuse, 0x1, P6 ;  /* 0x00000002b5b57211 */ /* 0x080fe200030f0eff */
[C---:B------:R-:W-:Y:S01]  /*2430*/  VIADD R21, R94.reuse, 0xfffffffe ;  /* 0xfffffffe5e157836 */ /* 0x040fe20000000000 */
[C---:B------:R-:W-:Y:S01]  /*2440*/  IADD3 R198, P6, PT, R197.reuse, R83, RZ ;  /* 0x00000053c5c67210 */ /* 0x040fe20007fde0ff */
[----:B------:R-:W-:Y:S01]  /*2450*/  VIADD R66, R94, 0xfffffff1 ;  /* 0xfffffff15e427836 */ /* 0x000fe20000000000 */
[----:B------:R1:W2:Y:S01]  /*2460*/  @P5 LDG.E.U8 R162, desc[UR26][R22.64] ;  /* 0x0000001a16a25981 */ /* 0x0002a2000c1e1100 */
[----:B------:R-:W-:Y:S01]  /*2470*/  @P3 IMAD.MOV.U32 R183, RZ, RZ, R181 ;  /* 0x000000ffffb73224 */ /* 0x000fe200078e00b5 */
[----:B------:R-:W-:Y:S01]  /*2480*/  LEA.HI.X.SX32 R197, R197, R2, 0x1, P6 ;  /* 0x00000002c5c57211 */ /* 0x000fe200030f0eff */
[----:B------:R-:W-:Y:S01]  /*2490*/  IMAD R68, R112, 0xe, RZ ;  /* 0x0000000e70447824 */ /* 0x000fe200078e02ff */
[----:B------:R-:W-:Y:S01]  /*24a0*/  ISETP.GE.U32.AND P5, PT, R21, 0x7fffffbf, PT ;  /* 0x7fffffbf1500780c */ /* 0x000fe20003fa6070 */
[----:B------:R-:W-:Y:S01]  /*24b0*/  VIADD R21, R94, 0xfffffffd ;  /* 0xfffffffd5e157836 */ /* 0x000fe20000000000 */
[----:B------:R-:W2:Y:S01]  /*24c0*/  @P3 LDG.E.U8 R161, desc[UR26][R182.64] ;  /* 0x0000001ab6a13981 */ /* 0x000ea2000c1e1100 */
[----:B------:R-:W-:Y:S01]  /*24d0*/  @P4 IMAD.MOV.U32 R199, RZ, RZ, R197 ;  /* 0x000000ffffc74224 */ /* 0x000fe200078e00c5 */
[----:B------:R-:W-:-:S02]  /*24e0*/  SHF.R.U64 R55, R80, 0x1b, RZ ;  /* 0x0000001b50377819 */ /* 0x000fc400000012ff */
[----:B------:R-:W-:Y:S01]  /*24f0*/  LEA.HI R72, R234, R0, RZ, 0x1a ;  /* 0x00000000ea487211 */ /* 0x000fe200078fd0ff */
[----:B-1----:R-:W-:Y:S01]  /*2500*/  VIADD R22, R94, 0xfffffff5 ;  /* 0xfffffff55e167836 */ /* 0x002fe20000000000 */
[----:B------:R-:W-:Y:S01]  /*2510*/  ISETP.GE.U32.AND P3, PT, R21, 0x7fffffbe, PT ;  /* 0x7fffffbe1500780c */ /* 0x000fe20003f66070 */
[----:B------:R-:W2:Y:S01]  /*2520*/  @P4 LDG.E.U8 R163, desc[UR26][R198.64] ;  /* 0x0000001ac6a34981 */ /* 0x000ea2000c1e1100 */
[----:B------:R-:W-:Y:S01]  /*2530*/  IADD3 R21, P6, PT, R83, R112, RZ ;  /* 0x0000007053157210 */ /* 0x000fe20007fde0ff */
[----:B------:R-:W-:Y:S01]  /*2540*/  IMAD R98, R112, 0x26, RZ ;  /* 0x0000002670627824 */ /* 0x000fe200078e02ff */
[----:B------:R-:W-:Y:S02]  /*2550*/  ISETP.GE.U32.AND P4, PT, R22, 0x7fffffb6, PT ;  /* 0x7fffffb61600780c */ /* 0x000fe40003f86070 */
[----:B------:R-:W-:Y:S01]  /*2560*/  LOP3.LUT R92, R87, 0x2, RZ, 0xfc, !PT ;  /* 0x00000002575c7812 */ /* 0x000fe200078efcff */
[C---:B------:R-:W-:Y:S01]  /*2570*/  IMAD R175, R112.reuse, 0x2e, RZ ;  /* 0x0000002e70af7824 */ /* 0x040fe200078e02ff */
[-C--:B------:R-:W-:Y:S01]  /*2580*/  LEA.HI.X.SX32 R22, R112, R2.reuse, 0x1, P6 ;  /* 0x0000000270167211 */ /* 0x080fe200030f0eff */
[----:B------:R-:W-:Y:S01]  /*2590*/  @!P5 IMAD.MOV.U32 R28, RZ, RZ, R21 ;  /* 0x000000ffff1cd224 */ /* 0x000fe200078e0015 */
[----:B------:R-:W-:Y:S01]  /*25a0*/  IADD3 R23, P6, PT, R24, R83, RZ ;  /* 0x0000005318177210 */ /* 0x000fe20007fde0ff */
[----:B------:R-:W-:Y:S01]  /*25b0*/  IMAD R191, R112, 0x36, RZ ;  /* 0x0000003670bf7824 */ /* 0x000fe200078e02ff */
[----:B------:R-:W-:Y:S01]  /*25c0*/  SHF.R.U64 R57, R80, 0x13, RZ ;  /* 0x0000001350397819 */ /* 0x000fe200000012ff */
[----:B------:R-:W-:Y:S01]  /*25d0*/  @!P5 IMAD.MOV.U32 R29, RZ, RZ, R22 ;  /* 0x000000ffff1dd224 */ /* 0x000fe200078e0016 */
[----:B------:R-:W-:-:S02]  /*25e0*/  LEA.HI.X.SX32 R24, R24, R2, 0x1, P6 ;  /* 0x0000000218187211 */ /* 0x000fc400030f0eff */
[----:B------:R-:W-:Y:S01]  /*25f0*/  LOP3.LUT R95, R87, 0x4, RZ, 0xfc, !PT ;  /* 0x00000004575f7812 */ /* 0x000fe200078efcff */
[C---:B------:R-:W-:Y:S01]  /*2600*/  IMAD R177, R112.reuse, 0x2f, RZ ;  /* 0x0000002f70b17824 */ /* 0x040fe200078e02ff */
[----:B------:R1:W2:Y:S01]  /*2610*/  @!P5 LDG.E.U8 R165, desc[UR26][R28.64] ;  /* 0x0000001a1ca5d981 */ /* 0x0002a2000c1e1100 */
[----:B------:R-:W-:Y:S01]  /*2620*/  LOP3.LUT P5, RZ, R25, 0x1, RZ, 0xc0, !PT ;  /* 0x0000000119ff7812 */ /* 0x000fe200078ac0ff */
[----:B------:R-:W-:Y:S01]  /*2630*/  IMAD R193, R112, 0x37, RZ ;  /* 0x0000003770c17824 */ /* 0x000fe200078e02ff */
[----:B------:R-:W-:Y:S01]  /*2640*/  IADD3 R25, P6, PT, R26, R83, RZ ;  /* 0x000000531a197210 */ /* 0x000fe20007fde0ff */
[----:B------:R-:W-:Y:S01]  /*2650*/  @!P3 IMAD.MOV.U32 R30, RZ, RZ, R23 ;  /* 0x000000ffff1eb224 */ /* 0x000fe200078e0017 */
[----:B------:R-:W-:Y:S01]  /*2660*/  SHF.R.U64 R62, R80, 0x12, RZ ;  /* 0x00000012503e7819 */ /* 0x000fe200000012ff */
[----:B------:R-:W-:Y:S01]  /*2670*/  @!P3 IMAD.MOV.U32 R31, RZ, RZ, R24 ;  /* 0x000000ffff1fb224 */ /* 0x000fe200078e0018 */
[----:B------:R-:W-:Y:S01]  /*2680*/  LEA.HI.X.SX32 R26, R26, R2, 0x1, P6 ;  /* 0x000000021a1a7211 */ /* 0x000fe200030f0eff */
[----:B------:R-:W-:Y:S01]  /*2690*/  IMAD R99, R112, 0x3f, RZ ;  /* 0x0000003f70637824 */ /* 0x000fe200078e02ff */
[----:B------:R-:W-:Y:S01]  /*26a0*/  SHF.R.U64 R70, R80, 0x19, RZ ;  /* 0x0000001950467819 */ /* 0x000fe200000012ff */
[----:B------:R-:W0:Y:S01]  /*26b0*/  LDCU UR8, c[0x0][0x3b0] ;  /* 0x00007600ff0877ac */ /* 0x000e220008000800 */
[----:B------:R1:W2:Y:S01]  /*26c0*/  @!P3 LDG.E.U8 R167, desc[UR26][R30.64] ;  /* 0x0000001a1ea7b981 */ /* 0x0002a2000c1e1100 */
[----:B------:R-:W-:-:S02]  /*26d0*/  LOP3.LUT P3, RZ, R27, 0x1, RZ, 0xc0, !PT ;  /* 0x000000011bff7812 */ /* 0x000fc4000786c0ff */
[----:B------:R-:W-:Y:S02]  /*26e0*/  IADD3 R27, P6, PT, R32, R83, RZ ;  /* 0x00000053201b7210 */ /* 0x000fe40007fde0ff */
[----:B-1----:R-:W-:Y:S01]  /*26f0*/  SHF.R.U64 R29, R80, 0x1d, RZ ;  /* 0x0000001d501d7819 */ /* 0x002fe200000012ff */
[----:B------:R-:W-:Y:S02]  /*2700*/  @!P4 IMAD.MOV.U32 R30, RZ, RZ, R25 ;  /* 0x000000ffff1ec224 */ /* 0x000fe400078e0019 */
[----:B------:R-:W-:Y:S01]  /*2710*/  @!P4 IMAD.MOV.U32 R31, RZ, RZ, R26 ;  /* 0x000000ffff1fc224 */ /* 0x000fe200078e001a */
[----:B------:R-:W-:-:S04]  /*2720*/  LEA.HI.X.SX32 R28, R32, R2, 0x1, P6 ;  /* 0x00000002201c7211 */ /* 0x000fc800030f0eff */
[----:B------:R1:W2:Y:S01]  /*2730*/  @!P4 LDG.E.U8 R169, desc[UR26][R30.64] ;  /* 0x0000001a1ea9c981 */ /* 0x0002a2000c1e1100 */
[----:B------:R-:W-:Y:S02]  /*2740*/  LOP3.LUT P4, RZ, R29, 0x1, RZ, 0xc0, !PT ;  /* 0x000000011dff7812 */ /* 0x000fe4000788c0ff */
[C---:B------:R-:W-:Y:S01]  /*2750*/  IADD3 R29, P6, PT, R34.reuse, R83, RZ ;  /* 0x00000053221d7210 */ /* 0x040fe20007fde0ff */
[----:B------:R-:W-:Y:S02]  /*2760*/  @P5 IMAD.MOV.U32 R32, RZ, RZ, R27 ;  /* 0x000000ffff205224 */ /* 0x000fe400078e001b */
[----:B------:R-:W-:Y:S01]  /*2770*/  @P5 IMAD.MOV.U32 R33, RZ, RZ, R28 ;  /* 0x000000ffff215224 */ /* 0x000fe200078e001c */
[----:B-1----:R-:W-:-:S04]  /*2780*/  LEA.HI.X.SX32 R30, R34, R2, 0x1, P6 ;  /* 0x00000002221e7211 */ /* 0x002fc800030f0eff */
[----:B------:R1:W2:Y:S01]  /*2790*/  @P5 LDG.E.U8 R206, desc[UR26][R32.64] ;  /* 0x0000001a20ce5981 */ /* 0x0002a2000c1e1100 */
[----:B------:R-:W-:Y:S01]  /*27a0*/  IADD3 R31, P6, PT, R36, R83, RZ ;  /* 0x00000053241f7210 */ /* 0x000fe20007fde0ff */
[----:B------:R-:W-:Y:S01]  /*27b0*/  @P3 IMAD.MOV.U32 R34, RZ, RZ, R29 ;  /* 0x000000ffff223224 */ /* 0x000fe200078e001d */
[----:B------:R-:W-:Y:S01]  /*27c0*/  LOP3.LUT P5, RZ, R35, 0x1, RZ, 0xc0, !PT ;  /* 0x0000000123ff7812 */ /* 0x000fe200078ac0ff */
[----:B------:R-:W-:Y:S02]  /*27d0*/  @P3 IMAD.MOV.U32 R35, RZ, RZ, R30 ;  /* 0x000000ffff233224 */ /* 0x000fe400078e001e */
[----:B------:R-:W-:-:S03]  /*27e0*/  IMAD R183, R112, 0x32, RZ ;  /* 0x0000003270b77824 */ /* 0x000fc600078e02ff */
[----:B------:R0:W2:Y:S01]  /*27f0*/  @P3 LDG.E.U8 R207, desc[UR26][R34.64] ;  /* 0x0000001a22cf3981 */ /* 0x0000a2000c1e1100 */
[-C--:B-1----:R-:W-:Y:S02]  /*2800*/  LEA.HI.X.SX32 R32, R36, R2.reuse, 0x1, P6 ;  /* 0x0000000224207211 */ /* 0x082fe400030f0eff */
[CC--:B------:R-:W-:Y:S02]  /*2810*/  IADD3 R82, P6, PT, R37.reuse, R83.reuse, RZ ;  /* 0x0000005325527210 */ /* 0x0c0fe40007fde0ff */
[----:B------:R-:W-:Y:S02]  /*2820*/  LOP3.LUT P3, RZ, R38, 0x1, RZ, 0xc0, !PT ;  /* 0x0000000126ff7812 */ /* 0x000fe4000786c0ff */
[----:B------:R-:W-:Y:S01]  /*2830*/  SHF.R.U64 R36, R80, 0x5, RZ ;  /* 0x0000000550247819 */ /* 0x000fe200000012ff */
[----:B0-----:R-:W-:Y:S02]  /*2840*/  @P4 IMAD.MOV.U32 R34, RZ, RZ, R31 ;  /* 0x000000ffff224224 */ /* 0x001fe400078e001f */
[----:B------:R-:W-:Y:S01]  /*2850*/  @P4 IMAD.MOV.U32 R35, RZ, RZ, R32 ;  /* 0x000000ffff234224 */ /* 0x000fe200078e0020 */
[----:B------:R-:W-:Y:S01]  /*2860*/  LEA.HI.X.SX32 R33, R37, R2, 0x1, P6 ;  /* 0x0000000225217211 */ /* 0x000fe200030f0eff */
[----:B------:R-:W-:Y:S01]  /*2870*/  IMAD R199, R112, 0x3a, RZ ;  /* 0x0000003a70c77824 */ /* 0x000fe200078e02ff */
[----:B------:R-:W-:-:S02]  /*2880*/  IADD3 R184, P6, PT, R183, R83, RZ ;  /* 0x00000053b7b87210 */ /* 0x000fc40007fde0ff */
[----:B------:R0:W2:Y:S01]  /*2890*/  @P4 LDG.E.U8 R215, desc[UR26][R34.64] ;  /* 0x0000001a22d74981 */ /* 0x0000a2000c1e1100 */
[----:B------:R-:W-:Y:S01]  /*28a0*/  LOP3.LUT P4, RZ, R36, 0x1, RZ, 0xc0, !PT ;  /* 0x0000000124ff7812 */ /* 0x000fe2000788c0ff */
[----:B------:R-:W-:Y:S01]  /*28b0*/  VIADD R36, R94, 0xfffffffc ;  /* 0xfffffffc5e247836 */ /* 0x000fe20000000000 */
[-C--:B------:R-:W-:Y:S02]  /*28c0*/  LEA.HI.X.SX32 R183, R183, R2.reuse, 0x1, P6 ;  /* 0x00000002b7b77211 */ /* 0x080fe400030f0eff */
[C---:B------:R-:W-:Y:S01]  /*28d0*/  IADD3 R200, P6, PT, R199.reuse, R83, RZ ;  /* 0x00000053c7c87210 */ /* 0x040fe20007fde0ff */
[----:B0-----:R-:W-:Y:S02]  /*28e0*/  @P5 IMAD.MOV.U32 R34, RZ, RZ, R82 ;  /* 0x000000ffff225224 */ /* 0x001fe400078e0052 */
[----:B------:R-:W-:Y:S01]  /*28f0*/  @P5 IMAD.MOV.U32 R35, RZ, RZ, R33 ;  /* 0x000000ffff235224 */ /* 0x000fe200078e0021 */
[----:B------:R-:W-:Y:S01]  /*2900*/  LEA.HI.X.SX32 R199, R199, R2, 0x1, P6 ;  /* 0x00000002c7c77211 */ /* 0x000fe200030f0eff */
[----:B------:R-:W-:-:S03]  /*2910*/  @P3 IMAD.MOV.U32 R185, RZ, RZ, R183 ;  /* 0x000000ffffb93224 */ /* 0x000fc600078e00b7 */
[----:B------:R0:W2:Y:S01]  /*2920*/  @P5 LDG.E.U8 R214, desc[UR26][R34.64] ;  /* 0x0000001a22d65981 */ /* 0x0000a2000c1e1100 */
[----:B------:R-:W-:Y:S01]  /*2930*/  ISETP.GE.U32.AND P5, PT, R36, 0x7fffffbd, PT ;  /* 0x7fffffbd2400780c */ /* 0x000fe20003fa6070 */
[----:B------:R-:W-:Y:S02]  /*2940*/  VIADD R36, R94, 0xfffffff4 ;  /* 0xfffffff45e247836 */ /* 0x000fe40000000000 */
[----:B------:R1:W2:Y:S01]  /*2950*/  @P3 LDG.E.U8 R222, desc[UR26][R184.64] ;  /* 0x0000001ab8de3981 */ /* 0x0002a2000c1e1100 */
[----:B------:R-:W-:Y:S02]  /*2960*/  @P4 IMAD.MOV.U32 R201, RZ, RZ, R199 ;  /* 0x000000ffffc94224 */ /* 0x000fe400078e00c7 */
[----:B0-----:R-:W-:Y:S01]  /*2970*/  IMAD R35, R112, 0x3, RZ ;  /* 0x0000000370237824 */ /* 0x001fe200078e02ff */
[----:B------:R-:W-:Y:S01]  /*2980*/  ISETP.GE.U32.AND P3, PT, R36, 0x7fffffb5, PT ;  /* 0x7fffffb52400780c */ /* 0x000fe20003f66070 */
[----:B------:R-:W-:Y:S01]  /*2990*/  IMAD R37, R112, 0xb, RZ ;  /* 0x0000000b70257824 */ /* 0x000fe200078e02ff */
[----:B------:R-:W-:Y:S01]  /*29a0*/  SHF.R.U32.HI R36, RZ, 0xc, R74 ;  /* 0x0000000cff247819 */ /* 0x000fe2000001164a */
[----:B------:R0:W2:Y:S01]  /*29b0*/  @P4 LDG.E.U8 R217, desc[UR26][R200.64] ;  /* 0x0000001ac8d94981 */ /* 0x0000a2000c1e1100 */
[----:B------:R-:W-:-:S02]  /*29c0*/  IADD3 R34, P6, PT, R35, R83, RZ ;  /* 0x0000005323227210 */ /* 0x000fc40007fde0ff */
[----:B------:R-:W-:Y:S01]  /*29d0*/  LOP3.LUT P4, RZ, R36, 0x1, RZ, 0xc0, !PT ;  /* 0x0000000124ff7812 */ /* 0x000fe2000788c0ff */
[----:B------:R-:W-:Y:S01]  /*29e0*/  STL [R1+0x374], R5 ;  /* 0x0003740501007387 */ /* 0x000fe20000100800 */
[----:B------:R-:W-:Y:S02]  /*29f0*/  LEA.HI.X.SX32 R35, R35, R2, 0x1, P6 ;  /* 0x0000000223237211 */ /* 0x000fe400030f0eff */
[----:B------:R-:W-:Y:S01]  /*2a00*/  IADD3 R36, P6, PT, R37, R83, RZ ;  /* 0x0000005325247210 */ /* 0x000fe20007fde0ff */
[----:B------:R-:W-:Y:S01]  /*2a10*/  STL [R1+0x370], R6 ;  /* 0x0003700601007387 */ /* 0x000fe20000100800 */
[----:B------:R-:W-:-:S03]  /*2a20*/  SHF.R.U32.HI R38, RZ, 0x4, R74 ;  /* 0x00000004ff267819 */ /* 0x000fc6000001164a */
[----:B------:R-:W-:Y:S01]  /*2a30*/  STL [R1+0x37c], R7 ;  /* 0x00037c0701007387 */ /* 0x000fe20000100800 */
[----:B------:R-:W-:-:S03]  /*2a40*/  LEA.HI.X.SX32 R37, R37, R2, 0x1, P6 ;  /* 0x0000000225257211 */ /* 0x000fc600030f0eff */
[----:B------:R-:W-:Y:S04]  /*2a50*/  STL [R1+0x378], R8 ;  /* 0x0003780801007387 */ /* 0x000fe80000100800 */
[----:B------:R-:W-:Y:S04]  /*2a60*/  STL [R1+0x384], R9 ;  /* 0x0003840901007387 */ /* 0x000fe80000100800 */
[----:B------:R-:W2:Y:S01]  /*2a70*/  @!P5 LDG.E.U8 R223, desc[UR26][R34.64] ;  /* 0x0000001a22dfd981 */ /* 0x000ea2000c1e1100 */
[----:B------:R-:W-:Y:S02]  /*2a80*/  LOP3.LUT P5, RZ, R38, 0x1, RZ, 0xc0, !PT ;  /* 0x0000000126ff7812 */ /* 0x000fe400078ac0ff */
[C---:B------:R-:W-:Y:S01]  /*2a90*/  IADD3 R38, P6, PT, R39.reuse, R83, RZ ;  /* 0x0000005327267210 */ /* 0x040fe20007fde0ff */
[----:B------:R-:W-:Y:S04]  /*2aa0*/  STL [R1+0x380], R10 ;  /* 0x0003800a01007387 */ /* 0x000fe80000100800 */
[----:B------:R-:W-:Y:S01]  /*2ab0*/  STL [R1+0x38c], R111 ;  /* 0x00038c6f01007387 */ /* 0x000fe20000100800 */
[----:B------:R-:W-:-:S03]  /*2ac0*/  LEA.HI.X.SX32 R39, R39, R2, 0x1, P6 ;  /* 0x0000000227277211 */ /* 0x000fc600030f0eff */
[----:B------:R-:W-:Y:S04]  /*2ad0*/  STL [R1+0x388], R20 ;  /* 0x0003881401007387 */ /* 0x000fe80000100800 */
[----:B------:R-:W-:Y:S04]  /*2ae0*/  STL [R1+0x390], R180 ;  /* 0x000390b401007387 */ /* 0x000fe80000100800 */
[----:B------:R-:W-:Y:S04]  /*2af0*/  STL [R1+0x394], R179 ;  /* 0x000394b301007387 */ /* 0x000fe80000100800 */
[----:B------:R-:W-:Y:S04]  /*2b00*/  STL [R1+0x398], R196 ;  /* 0x000398c401007387 */ /* 0x000fe80000100800 */
[----:B------:R-:W2:Y:S01]  /*2b10*/  @!P3 LDG.E.U8 R224, desc[UR26][R36.64] ;  /* 0x0000001a24e0b981 */ /* 0x000ea2000c1e1100 */
[----:B------:R-:W-:-:S02]  /*2b20*/  LOP3.LUT P3, RZ, R40, 0x1, RZ, 0xc0, !PT ;  /* 0x0000000128ff7812 */ /* 0x000fc4000786c0ff */
[C---:B------:R-:W-:Y:S01]  /*2b30*/  IADD3 R40, P6, PT, R41.reuse, R83, RZ ;  /* 0x0000005329287210 */ /* 0x040fe20007fde0ff */
[----:B------:R-:W-:Y:S04]  /*2b40*/  STL [R1+0x39c], R195 ;  /* 0x00039cc301007387 */ /* 0x000fe80000100800 */
[----:B------:R-:W-:Y:S01]  /*2b50*/  STL [R1+0x3a4], R12 ;  /* 0x0003a40c01007387 */ /* 0x000fe20000100800 */
[----:B------:R-:W-:-:S03]  /*2b60*/  LEA.HI.X.SX32 R41, R41, R2, 0x1, P6 ;  /* 0x0000000229297211 */ /* 0x000fc600030f0eff */
[----:B------:R-:W-:Y:S04]  /*2b70*/  STL [R1+0x3a0], R13 ;  /* 0x0003a00d01007387 */ /* 0x000fe80000100800 */
[----:B------:R-:W-:Y:S04]  /*2b80*/  STL [R1+0x3ac], R14 ;  /* 0x0003ac0e01007387 */ /* 0x000fe80000100800 */
[----:B------:R-:W-:Y:S04]  /*2b90*/  STL [R1+0x3a8], R15 ;  /* 0x0003a80f01007387 */ /* 0x000fe80000100800 */
[----:B------:R-:W2:Y:S01]  /*2ba0*/  @P4 LDG.E.U8 R225, desc[UR26][R38.64] ;  /* 0x0000001a26e14981 */ /* 0x000ea2000c1e1100 */
[----:B------:R-:W-:-:S02]  /*2bb0*/  LOP3.LUT P4, RZ, R42, 0x1, RZ, 0xc0, !PT ;  /* 0x000000012aff7812 */ /* 0x000fc4000788c0ff */
[C---:B------:R-:W-:Y:S01]  /*2bc0*/  IADD3 R42, P6, PT, R43.reuse, R83, RZ ;  /* 0x000000532b2a7210 */ /* 0x040fe20007fde0ff */
[----:B------:R-:W-:Y:S04]  /*2bd0*/  STL [R1+0x3b4], R16 ;  /* 0x0003b41001007387 */ /* 0x000fe80000100800 */
[----:B------:R-:W-:Y:S01]  /*2be0*/  STL [R1+0x3b0], R17 ;  /* 0x0003b01101007387 */ /* 0x000fe20000100800 */
[----:B------:R-:W-:-:S03]  /*2bf0*/  LEA.HI.X.SX32 R43, R43, R2, 0x1, P6 ;  /* 0x000000022b2b7211 */ /* 0x000fc600030f0eff */
[----:B------:R-:W-:Y:S01]  /*2c00*/  STL [R1+0x3bc], R18 ;  /* 0x0003bc1201007387 */ /* 0x000fe20000100800 */
[----:B------:R-:W-:-:S03]  /*2c10*/  IADD3 R170, P6, PT, R44, R83, RZ ;  /* 0x000000532caa7210 */ /* 0x000fc60007fde0ff */
[----:B------:R-:W-:Y:S04]  /*2c20*/  STL [R1+0x3b8], R19 ;  /* 0x0003b81301007387 */ /* 0x000fe80000100800 */
[----:B------:R-:W-:Y:S04]  /*2c30*/  STL [R1+0x3c4], R11 ;  /* 0x0003c40b01007387 */ /* 0x000fe80000100800 */
[----:B------:R-:W-:Y:S04]  /*2c40*/  STL [R1+0x3c0], R81 ;  /* 0x0003c05101007387 */ /* 0x000fe80000100800 */
[----:B------:R-:W-:Y:S01]  /*2c50*/  STL [R1+0x3c8], R181 ;  /* 0x0003c8b501007387 */ /* 0x000fe20000100800 */
[----:B------:R-:W-:-:S03]  /*2c60*/  LEA.HI.X.SX32 R44, R44, R2, 0x1, P6 ;  /* 0x000000022c2c7211 */ /* 0x000fc600030f0eff */
[----:B------:R-:W-:Y:S01]  /*2c70*/  STL [R1+0x3cc], R182 ;  /* 0x0003ccb601007387 */ /* 0x000fe20000100800 */
[----:B-1----:R-:W-:-:S03]  /*2c80*/  IMAD R185, R112, 0x33, RZ ;  /* 0x0000003370b97824 */ /* 0x002fc600078e02ff */
[----:B------:R-:W-:Y:S04]  /*2c90*/  STL [R1+0x3d0], R197 ;  /* 0x0003d0c501007387 */ /* 0x000fe80000100800 */
[----:B------:R-:W-:Y:S04]  /*2ca0*/  STL [R1+0x3d4], R198 ;  /* 0x0003d4c601007387 */ /* 0x000fe80000100800 */
[----:B------:R-:W2:Y:S01]  /*2cb0*/  @P5 LDG.E.U8 R230, desc[UR26][R40.64] ;  /* 0x0000001a28e65981 */ /* 0x000ea2000c1e1100 */
[----:B------:R-:W-:Y:S01]  /*2cc0*/  LOP3.LUT P5, RZ, R45, 0x1, RZ, 0xc0, !PT ;  /* 0x000000012dff7812 */ /* 0x000fe200078ac0ff */
[----:B------:R-:W-:-:S02]  /*2cd0*/  VIADD R45, R94, 0xfffffffb ;  /* 0xfffffffb5e2d7836 */ /* 0x000fc40000000000 */
[----:B------:R-:W-:Y:S04]  /*2ce0*/  STL [R1+0x3dc], R21 ;  /* 0x0003dc1501007387 */ /* 0x000fe80000100800 */
[----:B------:R-:W-:Y:S01]  /*2cf0*/  STL [R1+0x3d8], R22 ;  /* 0x0003d81601007387 */ /* 0x000fe20000100800 */
[----:B------:R-:W-:-:S03]  /*2d00*/  @P4 IMAD.MOV.U32 R171, RZ, RZ, R44 ;  /* 0x000000ffffab4224 */ /* 0x000fc600078e002c */
[----:B------:R-:W-:Y:S01]  /*2d10*/  STL [R1+0x3e4], R23 ;  /* 0x0003e41701007387 */ /* 0x000fe20000100800 */
[----:B------:R-:W-:-:S03]  /*2d20*/  IADD3 R186, P6, PT, R185, R83, RZ ;  /* 0x00000053b9ba7210 */ /* 0x000fc60007fde0ff */
[----:B------:R-:W-:Y:S04]  /*2d30*/  STL [R1+0x3e0], R24 ;  /* 0x0003e01801007387 */ /* 0x000fe80000100800 */
[----:B------:R-:W-:Y:S04]  /*2d40*/  STL [R1+0x3f4], R25 ;  /* 0x0003f41901007387 */ /* 0x000fe80000100800 */
[----:B------:R-:W-:Y:S04]  /*2d50*/  STL [R1+0x3f0], R26 ;  /* 0x0003f01a01007387 */ /* 0x000fe80000100800 */
[----:B------:R-:W2:Y:S01]  /*2d60*/  @P3 LDG.E.U8 R232, desc[UR26][R42.64] ;  /* 0x0000001a2ae83981 */ /* 0x000ea2000c1e1100 */
[----:B------:R-:W-:-:S02]  /*2d70*/  ISETP.GE.U32.AND P3, PT, R45, 0x7fffffbc, PT ;  /* 0x7fffffbc2d00780c */ /* 0x000fc40003f66070 */
[----:B------:R-:W-:Y:S01]  /*2d80*/  SHF.R.U64 R45, R80, 0x4, RZ ;  /* 0x00000004502d7819 */ /* 0x000fe200000012ff */
[----:B------:R-:W-:Y:S01]  /*2d90*/  STL [R1+0x3fc], R27 ;  /* 0x0003fc1b01007387 */ /* 0x000fe20000100800 */
[----:B------:R-:W-:-:S03]  /*2da0*/  LEA.HI.X.SX32 R185, R185, R2, 0x1, P6 ;  /* 0x00000002b9b97211 */ /* 0x000fc600030f0eff */
[----:B------:R-:W-:Y:S01]  /*2db0*/  STL [R1+0x3f8], R28 ;  /* 0x0003f81c01007387 */ /* 0x000fe20000100800 */
[----:B0-----:R-:W-:-:S03]  /*2dc0*/  IMAD R201, R112, 0x3b, RZ ;  /* 0x0000003b70c97824 */ /* 0x001fc600078e02ff */
[----:B------:R-:W-:Y:S04]  /*2dd0*/  STL [R1+0x404], R29 ;  /* 0x0004041d01007387 */ /* 0x000fe80000100800 */
[----:B------:R-:W-:Y:S04]  /*2de0*/  STL [R1+0x400], R30 ;  /* 0x0004001e01007387 */ /* 0x000fe80000100800 */
[----:B------:R-:W-:Y:S04]  /*2df0*/  STL [R1+0x40c], R31 ;  /* 0x00040c1f01007387 */ /* 0x000fe80000100800 */
[----:B------:R-:W2:Y:S01]  /*2e00*/  @P4 LDG.E.U8 R231, desc[UR26][R170.64] ;  /* 0x0000001aaae74981 */ /* 0x000ea2000c1e1100 */
[----:B------:R-:W-:-:S03]  /*2e10*/  LOP3.LUT P4, RZ, R45, 0x1, RZ, 0xc0, !PT ;  /* 0x000000012dff7812 */ /* 0x000fc6000788c0ff */
[----:B------:R-:W-:Y:S01]  /*2e20*/  STL [R1+0x408], R32 ;  /* 0x0004082001007387 */ /* 0x000fe20000100800 */
[----:B------:R-:W-:-:S03]  /*2e30*/  @P5 IMAD.MOV.U32 R187, RZ, RZ, R185 ;  /* 0x000000ffffbb5224 */ /* 0x000fc600078e00b9 */
[----:B------:R-:W-:Y:S01]  /*2e40*/  STL [R1+0x414], R82 ;  /* 0x0004145201007387 */ /* 0x000fe20000100800 */
[----:B------:R-:W-:-:S03]  /*2e50*/  IADD3 R49, P6, PT, R201, R83, RZ ;  /* 0x00000053c9317210 */ /* 0x000fc60007fde0ff */
[----:B------:R-:W-:Y:S01]  /*2e60*/  STL [R1+0x410], R33 ;  /* 0x0004102101007387 */ /* 0x000fe20000100800 */
[----:B------:R-:W-:-:S03]  /*2e70*/  VIADD R45, R94, 0xfffffff3 ;  /* 0xfffffff35e2d7836 */ /* 0x000fc60000000000 */
[----:B------:R-:W-:Y:S04]  /*2e80*/  STL [R1+0x418], R183 ;  /* 0x000418b701007387 */ /* 0x000fe80000100800 */
[----:B------:R-:W-:Y:S01]  /*2e90*/  STL [R1+0x41c], R184 ;  /* 0x00041cb801007387 */ /* 0x000fe20000100800 */
[----:B------:R-:W-:-:S03]  /*2ea0*/  LEA.HI.X.SX32 R201, R201, R2, 0x1, P6 ;  /* 0x00000002c9c97211 */ /* 0x000fc600030f0eff */
[----:B------:R-:W-:Y:S04]  /*2eb0*/  STL [R1+0x420], R199 ;  /* 0x000420c701007387 */ /* 0x000fe80000100800 */
[----:B------:R-:W-:Y:S04]  /*2ec0*/  STL [R1+0x424], R200 ;  /* 0x000424c801007387 */ /* 0x000fe80000100800 */
[----:B------:R-:W-:Y:S04]  /*2ed0*/  STL [R1+0x42c], R34 ;  /* 0x00042c2201007387 */ /* 0x000fe80000100800 */
[----:B------:R-:W-:Y:S04]  /*2ee0*/  STL [R1+0x428], R35 ;  /* 0x0004282301007387 */ /* 0x000fe80000100800 */
[----:B------:R-:W-:Y:S04]  /*2ef0*/  STL [R1+0x434], R36 ;  /* 0x0004342401007387 */ /* 0x000fe80000100800 */
[----:B------:R-:W2:Y:S01]  /*2f00*/  @P5 LDG.E.U8 R233, desc[UR26][R186.64] ;  /* 0x0000001abae95981 */ /* 0x000ea2000c1e1100 */
[----:B------:R-:W-:-:S02]  /*2f10*/  ISETP.GE.U32.AND P5, PT, R45, 0x7fffffb4, PT ;  /* 0x7fffffb42d00780c */ /* 0x000fc40003fa6070 */
[----:B------:R-:W-:Y:S01]  /*2f20*/  IADD3 R45, P6, PT, R46, R83, RZ ;  /* 0x000000532e2d7210 */ /* 0x000fe20007fde0ff */
[----:B------:R-:W-:Y:S01]  /*2f30*/  STL [R1+0x430], R37 ;  /* 0x0004302501007387 */ /* 0x000fe20000100800 */
[----:B------:R-:W-:-:S03]  /*2f40*/  @P4 IMAD.MOV.U32 R50, RZ, RZ, R49 ;  /* 0x000000ffff324224 */ /* 0x000fc600078e0031 */
[----:B------:R-:W-:Y:S01]  /*2f50*/  STL [R1+0x43c], R38 ;  /* 0x00043c2601007387 */ /* 0x000fe20000100800 */
[----:B------:R-:W-:-:S03]  /*2f60*/  @P4 IMAD.MOV.U32 R51, RZ, RZ, R201 ;  /* 0x000000ffff334224 */ /* 0x000fc600078e00c9 */
[----:B------:R-:W-:Y:S01]  /*2f70*/  STL [R1+0x438], R39 ;  /* 0x0004382701007387 */ /* 0x000fe20000100800 */
[----:B------:R-:W-:-:S03]  /*2f80*/  LEA.HI.X.SX32 R46, R46, R2, 0x1, P6 ;  /* 0x000000022e2e7211 */ /* 0x000fc600030f0eff */
[----:B------:R-:W-:Y:S04]  /*2f90*/  STL [R1+0x444], R40 ;  /* 0x0004442801007387 */ /* 0x000fe80000100800 */
[----:B------:R-:W-:Y:S04]  /*2fa0*/  STL [R1+0x440], R41 ;  /* 0x0004402901007387 */ /* 0x000fe80000100800 */
[----:B------:R-:W-:Y:S04]  /*2fb0*/  STL [R1+0x44c], R42 ;  /* 0x00044c2a01007387 */ /* 0x000fe80000100800 */
[----:B------:R-:W-:Y:S04]  /*2fc0*/  STL [R1+0x448], R43 ;  /* 0x0004482b01007387 */ /* 0x000fe80000100800 */
[----:B------:R-:W-:Y:S04]  /*2fd0*/  STL [R1+0x450], R44 ;  /* 0x0004502c01007387 */ /* 0x000fe80000100800 */
[----:B------:R-:W-:Y:S04]  /*2fe0*/  STL [R1+0x454], R170 ;  /* 0x000454aa01007387 */ /* 0x000fe80000100800 */
[----:B------:R0:W2:Y:S01]  /*2ff0*/  @P4 LDG.E.U8 R238, desc[UR26][R50.64] ;  /* 0x0000001a32ee4981 */ /* 0x0000a2000c1e1100 */
[----:B------:R-:W-:-:S02]  /*3000*/  LOP3.LUT P4, RZ, R47, 0x1, RZ, 0xc0, !PT ;  /* 0x000000012fff7812 */ /* 0x000fc4000788c0ff */
[C---:B------:R-:W-:Y:S01]  /*3010*/  IADD3 R47, P6, PT, R48.reuse, R83, RZ ;  /* 0x00000053302f7210 */ /* 0x040fe20007fde0ff */
[----:B------:R-:W-:Y:S04]  /*3020*/  STL [R1+0x458], R185 ;  /* 0x000458b901007387 */ /* 0x000fe80000100800 */
[----:B------:R-:W-:Y:S01]  /*3030*/  STL [R1+0x45c], R186 ;  /* 0x00045cba01007387 */ /* 0x000fe20000100800 */
[----:B0-----:R-:W-:Y:S02]  /*3040*/  @!P3 IMAD.MOV.U32 R50, RZ, RZ, R45 ;  /* 0x000000ffff32b224 */ /* 0x001fe400078e002d */
[----:B------:R-:W-:Y:S01]  /*3050*/  @!P3 IMAD.MOV.U32 R51, RZ, RZ, R46 ;  /* 0x000000ffff33b224 */ /* 0x000fe200078e002e */
[----:B------:R0:W-:Y:S01]  /*3060*/  STL [R1+0x334], R49 ;  /* 0x0003343101007387 */ /* 0x0001e20000100800 */
[----:B------:R-:W-:-:S03]  /*3070*/  LEA.HI.X.SX32 R48, R48, R2, 0x1, P6 ;  /* 0x0000000230307211 */ /* 0x000fc600030f0eff */
[----:B------:R1:W2:Y:S01]  /*3080*/  @!P3 LDG.E.U8 R240, desc[UR26][R50.64] ;  /* 0x0000001a32f0b981 */ /* 0x0002a2000c1e1100 */
[----:B0-----:R-:W-:Y:S01]  /*3090*/  SHF.R.U32.HI R49, RZ, 0x3, R74 ;  /* 0x00000003ff317819 */ /* 0x001fe2000001164a */
[----:B------:R-:W-:-:S03]  /*30a0*/  @!P5 IMAD.MOV.U32 R52, RZ, RZ, R47 ;  /* 0x000000ffff34d224 */ /* 0x000fc600078e002f */
[----:B------:R-:W-:Y:S02]  /*30b0*/  LOP3.LUT P3, RZ, R49, 0x1, RZ, 0xc0, !PT ;  /* 0x0000000131ff7812 */ /* 0x000fe4000786c0ff */
[----:B------:R-:W-:Y:S01]  /*30c0*/  IADD3 R49, P6, PT, R54, R83, RZ ;  /* 0x0000005336317210 */ /* 0x000fe20007fde0ff */
[----:B------:R-:W-:-:S03]  /*30d0*/  @!P5 IMAD.MOV.U32 R53, RZ, RZ, R48 ;  /* 0x000000ffff35d224 */ /* 0x000fc600078e0030 */
[----:B-1----:R-:W-:Y:S02]  /*30e0*/  LEA.HI.X.SX32 R50, R54, R2, 0x1, P6 ;  /* 0x0000000236327211 */ /* 0x002fe400030f0eff */
[----:B------:R0:W2:Y:S01]  /*30f0*/  @!P5 LDG.E.U8 R239, desc[UR26][R52.64] ;  /* 0x0000001a34efd981 */ /* 0x0000a2000c1e1100 */
[----:B------:R-:W-:Y:S01]  /*3100*/  LOP3.LUT P5, RZ, R55, 0x1, RZ, 0xc0, !PT ;  /* 0x0000000137ff7812 */ /* 0x000fe200078ac0ff */
[----:B------:R-:W-:Y:S01]  /*3110*/  @P4 IMAD.MOV.U32 R54, RZ, RZ, R49 ;  /* 0x000000ffff364224 */ /* 0x000fe200078e0031 */
[----:B------:R-:W-:Y:S01]  /*3120*/  IADD3 R51, P6, PT, R56, R83, RZ ;  /* 0x0000005338337210 */ /* 0x000fe20007fde0ff */
[----:B------:R-:W-:Y:S02]  /*3130*/  @P4 IMAD.MOV.U32 R55, RZ, RZ, R50 ;  /* 0x000000ffff374224 */ /* 0x000fe400078e0032 */
[----:B------:R-:W-:-:S03]  /*3140*/  IMAD R171, R112, 0x2c, RZ ;  /* 0x0000002c70ab7824 */ /* 0x000fc600078e02ff */
[----:B------:R1:W2:Y:S01]  /*3150*/  @P4 LDG.E.U8 R246, desc[UR26][R54.64] ;  /* 0x0000001a36f64981 */ /* 0x0002a2000c1e1100 */
[-C--:B0-----:R-:W-:Y:S02]  /*3160*/  LEA.HI.X.SX32 R52, R56, R2.reuse, 0x1, P6 ;  /* 0x0000000238347211 */ /* 0x081fe400030f0eff */
[----:B------:R-:W-:Y:S02]  /*3170*/  IADD3 R53, P6, PT, R115, R83, RZ ;  /* 0x0000005373357210 */ /* 0x000fe40007fde0ff */
[----:B------:R-:W-:Y:S02]  /*3180*/  LOP3.LUT P4, RZ, R57, 0x1, RZ, 0xc0, !PT ;  /* 0x0000000139ff7812 */ /* 0x000fe4000788c0ff */
[----:B------:R-:W-:Y:S01]  /*3190*/  LEA.HI.X.SX32 R115, R115, R2, 0x1, P6 ;  /* 0x0000000273737211 */ /* 0x000fe200030f0eff */
[----:B-1----:R-:W-:Y:S02]  /*31a0*/  @P3 IMAD.MOV.U32 R54, RZ, RZ, R51 ;  /* 0x000000ffff363224 */ /* 0x002fe400078e0033 */
[----:B------:R-:W-:Y:S01]  /*31b0*/  @P3 IMAD.MOV.U32 R55, RZ, RZ, R52 ;  /* 0x000000ffff373224 */ /* 0x000fe200078e0034 */
[----:B------:R-:W-:-:S02]  /*31c0*/  SHF.R.U64 R56, R80, 0xb, RZ ;  /* 0x0000000b50387819 */ /* 0x000fc400000012ff */
[C---:B------:R-:W-:Y:S01]  /*31d0*/  IADD3 R172, P6, PT, R171.reuse, R83, RZ ;  /* 0x00000053abac7210 */ /* 0x040fe20007fde0ff */
[----:B------:R-:W-:Y:S01]  /*31e0*/  IMAD R187, R112, 0x34, RZ ;  /* 0x0000003470bb7824 */ /* 0x000fe200078e02ff */
[----:B------:R0:W2:Y:S01]  /*31f0*/  @P3 LDG.E.U8 R241, desc[UR26][R54.64] ;  /* 0x0000001a36f13981 */ /* 0x0000a2000c1e1100 */
[----:B------:R-:W-:Y:S01]  /*3200*/  LOP3.LUT P3, RZ, R56, 0x1, RZ, 0xc0, !PT ;  /* 0x0000000138ff7812 */ /* 0x000fe2000786c0ff */
[----:B------:R-:W-:Y:S01]  /*3210*/  @P5 IMAD.MOV.U32 R114, RZ, RZ, R53 ;  /* 0x000000ffff725224 */ /* 0x000fe200078e0035 */
[----:B------:R-:W-:Y:S01]  /*3220*/  LEA.HI.X.SX32 R171, R171, R2, 0x1, P6 ;  /* 0x00000002abab7211 */ /* 0x000fe200030f0eff */
[----:B------:R-:W-:Y:S01]  /*3230*/  STL [R1+0x460], R201 ;  /* 0x000460c901007387 */ /* 0x000fe20000100800 */
[----:B------:R-:W-:-:S03]  /*3240*/  VIADD R56, R94, 0xfffffffa ;  /* 0xfffffffa5e387836 */ /* 0x000fc60000000000 */
[----:B------:R-:W-:Y:S01]  /*3250*/  STL [R1+0x468], R45 ;  /* 0x0004682d01007387 */ /* 0x000fe20000100800 */
[----:B------:R-:W-:-:S03]  /*3260*/  IADD3 R188, P6, PT, R187, R83, RZ ;  /* 0x00000053bbbc7210 */ /* 0x000fc60007fde0ff */
[----:B------:R-:W-:Y:S01]  /*3270*/  STL [R1+0x464], R46 ;  /* 0x0004642e01007387 */ /* 0x000fe20000100800 */
[----:B0-----:R-:W-:-:S03]  /*3280*/  @P4 IMAD.MOV.U32 R54, RZ, RZ, R172 ;  /* 0x000000ffff364224 */ /* 0x001fc600078e00ac */
[----:B------:R-:W-:Y:S01]  /*3290*/  STL [R1+0x470], R47 ;  /* 0x0004702f01007387 */ /* 0x000fe20000100800 */
[----:B------:R-:W-:-:S03]  /*32a0*/  @P4 IMAD.MOV.U32 R55, RZ, RZ, R171 ;  /* 0x000000ffff374224 */ /* 0x000fc600078e00ab */
[----:B------:R-:W-:Y:S01]  /*32b0*/  STL [R1+0x46c], R48 ;  /* 0x00046c3001007387 */ /* 0x000fe20000100800 */
[----:B------:R-:W-:-:S03]  /*32c0*/  LEA.HI.X.SX32 R187, R187, R2, 0x1, P6 ;  /* 0x00000002bbbb7211 */ /* 0x000fc600030f0eff */
[----:B------:R-:W-:Y:S04]  /*32d0*/  STL [R1+0x478], R49 ;  /* 0x0004783101007387 */ /* 0x000fe80000100800 */
[----:B------:R-:W2:Y:S01]  /*32e0*/  @P5 LDG.E.U8 R247, desc[UR26][R114.64] ;  /* 0x0000001a72f75981 */ /* 0x000ea2000c1e1100 */
[----:B------:R-:W-:Y:S02]  /*32f0*/  ISETP.GE.U32.AND P5, PT, R56, 0x7fffffbb, PT ;  /* 0x7fffffbb3800780c */ /* 0x000fe40003fa6070 */
[----:B------:R-:W-:Y:S01]  /*3300*/  SHF.R.U64 R56, R80, 0x3, RZ ;  /* 0x0000000350387819 */ /* 0x000fe200000012ff */
[----:B------:R-:W-:Y:S01]  /*3310*/  STL [R1+0x474], R50 ;  /* 0x0004743201007387 */ /* 0x000fe20000100800 */
[----:B------:R-:W-:-:S03]  /*3320*/  IMAD R57, R112, 0x3c, RZ ;  /* 0x0000003c70397824 */ /* 0x000fc600078e02ff */
[----:B------:R-:W-:Y:S04]  /*3330*/  STL [R1+0x480], R51 ;  /* 0x0004803301007387 */ /* 0x000fe80000100800 */
[----:B------:R-:W-:Y:S04]  /*3340*/  STL [R1+0x47c], R52 ;  /* 0x00047c3401007387 */ /* 0x000fe80000100800 */
[----:B------:R-:W-:Y:S04]  /*3350*/  STL [R1+0x484], R53 ;  /* 0x0004843501007387 */ /* 0x000fe80000100800 */
[----:B------:R-:W-:Y:S04]  /*3360*/  STL [R1+0x488], R115 ;  /* 0x0004887301007387 */ /* 0x000fe80000100800 */
[----:B------:R0:W2:Y:S01]  /*3370*/  @P4 LDG.E.U8 R248, desc[UR26][R54.64] ;  /* 0x0000001a36f84981 */ /* 0x0000a2000c1e1100 */
[----:B------:R-:W-:-:S03]  /*3380*/  LOP3.LUT P4, RZ, R56, 0x1, RZ, 0xc0, !PT ;  /* 0x0000000138ff7812 */ /* 0x000fc6000788c0ff */
[----:B------:R1:W-:Y:S01]  /*3390*/  STL [R1+0x48c], R171 ;  /* 0x00048cab01007387 */ /* 0x0003e20000100800 */
[----:B------:R-:W-:Y:S01]  /*33a0*/  IMAD R56, R112, 0x5, RZ ;  /* 0x0000000570387824 */ /* 0x000fe200078e02ff */
[C---:B------:R-:W-:Y:S01]  /*33b0*/  IADD3 R60, P6, PT, R57.reuse, R83, RZ ;  /* 0x00000053393c7210 */ /* 0x040fe20007fde0ff */
[----:B0-----:R-:W-:Y:S02]  /*33c0*/  @P3 IMAD.MOV.U32 R54, RZ, RZ, R188 ;  /* 0x000000ffff363224 */ /* 0x001fe400078e00bc */
[----:B------:R-:W-:Y:S01]  /*33d0*/  @P3 IMAD.MOV.U32 R55, RZ, RZ, R187 ;  /* 0x000000ffff373224 */ /* 0x000fe200078e00bb */
[----:B-1----:R-:W-:Y:S02]  /*33e0*/  PRMT R171, RZ, 0x7610, R171 ;  /* 0x00007610ffab7816 */ /* 0x002fe400000000ab */
[----:B------:R-:W-:-:S04]  /*33f0*/  LEA.HI.X.SX32 R61, R57, R2, 0x1, P6 ;  /* 0x00000002393d7211 */ /* 0x000fc800030f0eff */
[----:B------:R0:W2:Y:S01]  /*3400*/  @P3 LDG.E.U8 R171, desc[UR26][R54.64] ;  /* 0x0000001a36ab3981 */ /* 0x0000a2000c1e1100 */
[----:B------:R-:W-:Y:S01]  /*3410*/  PRMT R115, RZ, 0x7610, R115 ;  /* 0x00007610ff737816 */ /* 0x000fe20000000073 */
[----:B------:R-:W-:Y:S01]  /*3420*/  @P4 IMAD.MOV.U32 R57, RZ, RZ, R61 ;  /* 0x000000ffff394224 */ /* 0x000fe200078e003d */
[----:B------:R-:W-:Y:S01]  /*3430*/  ISETP.GE.U32.AND P3, PT, R58, 0x7fffffb3, PT ;  /* 0x7fffffb33a00780c */ /* 0x000fe20003f66070 */
[----:B------:R-:W-:Y:S01]  /*3440*/  IMAD R58, R112, 0xd, RZ ;  /* 0x0000000d703a7824 */ /* 0x000fe200078e02ff */
[----:B0-----:R-:W-:-:S04]  /*3450*/  IADD3 R54, P6, PT, R56, R83, RZ ;  /* 0x0000005338367210 */ /* 0x001fc80007fde0ff */
[----:B------:R-:W-:Y:S01]  /*3460*/  LEA.HI.X.SX32 R55, R56, R2, 0x1, P6 ;  /* 0x0000000238377211 */ /* 0x000fe200030f0eff */
[----:B------:R-:W-:Y:S01]  /*3470*/  @P4 IMAD.MOV.U32 R56, RZ, RZ, R60 ;  /* 0x000000ffff384224 */ /* 0x000fe200078e003c */
[----:B------:R-:W-:Y:S01]  /*3480*/  PRMT R53, RZ, 0x7610, R53 ;  /* 0x00007610ff357816 */ /* 0x000fe20000000035 */
[----:B------:R0:W-:Y:S04]  /*3490*/  STL [R1+0x33c], R60 ;  /* 0x00033c3c01007387 */ /* 0x0001e80000100800 */
[----:B------:R1:W2:Y:S01]  /*34a0*/  @P4 LDG.E.U8 R115, desc[UR26][R56.64] ;  /* 0x0000001a38734981 */ /* 0x0002a2000c1e1100 */
[----:B------:R-:W-:Y:S01]  /*34b0*/  LOP3.LUT P4, RZ, R59, 0x1, RZ, 0xc0, !PT ;  /* 0x000000013bff7812 */ /* 0x000fe2000788c0ff */
[----:B------:R-:W-:Y:S01]  /*34c0*/  IMAD R59, R112, 0x15, RZ ;  /* 0x00000015703b7824 */ /* 0x000fe200078e02ff */
[----:B------:R-:W-:Y:S01]  /*34d0*/  PRMT R51, RZ, 0x7610, R51 ;  /* 0x00007610ff337816 */ /* 0x000fe20000000033 */
[----:B------:R-:W2:Y:S01]  /*34e0*/  @!P5 LDG.E.U8 R53, desc[UR26][R54.64] ;  /* 0x0000001a3635d981 */ /* 0x000ea2000c1e1100 */
[----:B0-----:R-:W-:-:S02]  /*34f0*/  SHF.R.U32.HI R60, RZ, 0x2, R74 ;  /* 0x00000002ff3c7819 */ /* 0x001fc4000001164a */
[-C--:B-1----:R-:W-:Y:S01]  /*3500*/  IADD3 R56, P6, PT, R58, R83.reuse, RZ ;  /* 0x000000533a387210 */ /* 0x082fe20007fde0ff */
[----:B------:R0:W-:Y:S01]  /*3510*/  STL [R1+0x338], R61 ;  /* 0x0003383d01007387 */ /* 0x0001e20000100800 */
[----:B------:R-:W-:Y:S02]  /*3520*/  LOP3.LUT P5, RZ, R60, 0x1, RZ, 0xc0, !PT ;  /* 0x000000013cff7812 */ /* 0x000fe400078ac0ff */
[----:B------:R-:W-:Y:S02]  /*3530*/  LEA.HI.X.SX32 R57, R58, R2, 0x1, P6 ;  /* 0x000000023a397211 */ /* 0x000fe400030f0eff */
[----:B------:R-:W-:Y:S02]  /*3540*/  SHF.R.U64 R60, R80, 0x1a, RZ ;  /* 0x0000001a503c7819 */ /* 0x000fe400000012ff */
[----:B------:R-:W-:Y:S01]  /*3550*/  IADD3 R58, P6, PT, R59, R83, RZ ;  /* 0x000000533b3a7210 */ /* 0x000fe20007fde0ff */
[----:B------:R-:W2:Y:S01]  /*3560*/  @!P3 LDG.E.U8 R51, desc[UR26][R56.64] ;  /* 0x0000001a3833b981 */ /* 0x000ea2000c1e1100 */
[----:B0-----:R-:W-:Y:S01]  /*3570*/  IMAD R61, R112, 0x1d, RZ ;  /* 0x0000001d703d7824 */ /* 0x001fe200078e02ff */
[----:B------:R-:W-:-:S02]  /*3580*/  LOP3.LUT P3, RZ, R60, 0x1, RZ, 0xc0, !PT ;  /* 0x000000013cff7812 */ /* 0x000fc4000786c0ff */
[-C--:B------:R-:W-:Y:S02]  /*3590*/  LEA.HI.X.SX32 R59, R59, R2.reuse, 0x1, P6 ;  /* 0x000000023b3b7211 */ /* 0x080fe400030f0eff */
[----:B------:R-:W-:Y:S02]  /*35a0*/  PRMT R52, RZ, 0x7610, R52 ;  /* 0x00007610ff347816 */ /* 0x000fe40000000034 */
[CC--:B------:R-:W-:Y:S02]  /*35b0*/  IADD3 R60, P6, PT, R61.reuse, R83.reuse, RZ ;  /* 0x000000533d3c7210 */ /* 0x0c0fe40007fde0ff */
[----:B------:R-:W-:Y:S02]  /*35c0*/  PRMT R49, RZ, 0x7610, R49 ;  /* 0x00007610ff317816 */ /* 0x000fe40000000031 */
[----:B------:R-:W-:Y:S01]  /*35d0*/  LEA.HI.X.SX32 R61, R61, R2, 0x1, P6 ;  /* 0x000000023d3d7211 */ /* 0x000fe200030f0eff */
[----:B------:R-:W2:Y:S01]  /*35e0*/  @P4 LDG.E.U8 R52, desc[UR26][R58.64] ;  /* 0x0000001a3a344981 */ /* 0x000ea2000c1e1100 */
[----:B------:R-:W-:-:S02]  /*35f0*/  IADD3 R93, P6, PT, R71, R83, RZ ;  /* 0x00000053475d7210 */ /* 0x000fc40007fde0ff */
[----:B------:R-:W-:Y:S01]  /*3600*/  LOP3.LUT P4, RZ, R62, 0x1, RZ, 0xc0, !PT ;  /* 0x000000013eff7812 */ /* 0x000fe2000788c0ff */
[----:B------:R-:W2:Y:S01]  /*3610*/  @P5 LDG.E.U8 R49, desc[UR26][R60.64] ;  /* 0x0000001a3c315981 */ /* 0x000ea2000c1e1100 */
[----:B------:R-:W-:Y:S02]  /*3620*/  SHF.R.U64 R62, R80, 0xa, RZ ;  /* 0x0000000a503e7819 */ /* 0x000fe400000012ff */
[-C--:B------:R-:W-:Y:S02]  /*3630*/  LEA.HI.X.SX32 R71, R71, R2.reuse, 0x1, P6 ;  /* 0x0000000247477211 */ /* 0x080fe400030f0eff */
[C---:B------:R-:W-:Y:S02]  /*3640*/  IADD3 R174, P6, PT, R173.reuse, R83, RZ ;  /* 0x00000053adae7210 */ /* 0x040fe40007fde0ff */
[----:B------:R-:W-:Y:S01]  /*3650*/  PRMT R50, RZ, 0x7610, R50 ;  /* 0x00007610ff327816 */ /* 0x000fe20000000032 */
[----:B------:R-:W-:Y:S01]  /*3660*/  @P3 IMAD.MOV.U32 R63, RZ, RZ, R71 ;  /* 0x000000ffff3f3224 */ /* 0x000fe200078e0047 */
[----:B------:R-:W-:Y:S01]  /*3670*/  LOP3.LUT P5, RZ, R62, 0x1, RZ, 0xc0, !PT ;  /* 0x000000013eff7812 */ /* 0x000fe200078ac0ff */
[----:B------:R-:W-:Y:S01]  /*3680*/  @P3 IMAD.MOV.U32 R62, RZ, RZ, R93 ;  /* 0x000000ffff3e3224 */ /* 0x000fe200078e005d */
[----:B------:R-:W-:-:S02]  /*3690*/  LEA.HI.X.SX32 R173, R173, R2, 0x1, P6 ;  /* 0x00000002adad7211 */ /* 0x000fc400030f0eff */
[----:B------:R-:W-:Y:S02]  /*36a0*/  PRMT R47, RZ, 0x7610, R47 ;  /* 0x00007610ff2f7816 */ /* 0x000fe4000000002f */
[----:B------:R0:W2:Y:S01]  /*36b0*/  @P3 LDG.E.U8 R50, desc[UR26][R62.64] ;  /* 0x0000001a3e323981 */ /* 0x0000a2000c1e1100 */
[----:B------:R-:W-:Y:S02]  /*36c0*/  ISETP.GE.U32.AND P3, PT, R64, 0x7fffffba, PT ;  /* 0x7fffffba4000780c */ /* 0x000fe40003f66070 */
[----:B------:R-:W-:Y:S02]  /*36d0*/  SHF.R.U64 R64, R80, 0x2, RZ ;  /* 0x0000000250407819 */ /* 0x000fe400000012ff */
[C---:B------:R-:W-:Y:S01]  /*36e0*/  IADD3 R190, P6, PT, R189.reuse, R83, RZ ;  /* 0x00000053bdbe7210 */ /* 0x040fe20007fde0ff */
[----:B0-----:R-:W-:Y:S02]  /*36f0*/  @P4 IMAD.MOV.U32 R62, RZ, RZ, R174 ;  /* 0x000000ffff3e4224 */ /* 0x001fe400078e00ae */
[----:B------:R-:W-:Y:S01]  /*3700*/  @P4 IMAD.MOV.U32 R63, RZ, RZ, R173 ;  /* 0x000000ffff3f4224 */ /* 0x000fe200078e00ad */
[----:B------:R-:W-:-:S04]  /*3710*/  LEA.HI.X.SX32 R189, R189, R2, 0x1, P6 ;  /* 0x00000002bdbd7211 */ /* 0x000fc800030f0eff */
[----:B------:R0:W2:Y:S01]  /*3720*/  @P4 LDG.E.U8 R47, desc[UR26][R62.64] ;  /* 0x0000001a3e2f4981 */ /* 0x0000a2000c1e1100 */
[----:B------:R-:W-:Y:S02]  /*3730*/  LOP3.LUT P4, RZ, R64, 0x1, RZ, 0xc0, !PT ;  /* 0x0000000140ff7812 */ /* 0x000fe4000788c0ff */
[----:B------:R-:W-:Y:S01]  /*3740*/  PRMT R48, RZ, 0x7610, R48 ;  /* 0x00007610ff307816 */ /* 0x000fe20000000030 */
[----:B------:R-:W-:Y:S01]  /*3750*/  IMAD R64, R112, 0x6, RZ ;  /* 0x0000000670407824 */ /* 0x000fe200078e02ff */
[C---:B------:R-:W-:Y:S01]  /*3760*/  IADD3 R67, P6, PT, R65.reuse, R83, RZ ;  /* 0x0000005341437210 */ /* 0x040fe20007fde0ff */
[----:B0-----:R-:W-:Y:S02]  /*3770*/  @P5 IMAD.MOV.U32 R62, RZ, RZ, R190 ;  /* 0x000000ffff3e5224 */ /* 0x001fe400078e00be */
[----:B------:R-:W-:Y:S01]  /*3780*/  @P5 IMAD.MOV.U32 R63, RZ, RZ, R189 ;  /* 0x000000ffff3f5224 */ /* 0x000fe200078e00bd */
[----:B------:R-:W-:Y:S01]  /*3790*/  LEA.HI.X.SX32 R69, R65, R2, 0x1, P6 ;  /* 0x0000000241457211 */ /* 0x000fe200030f0eff */
[----:B------:R0:W-:Y:S01]  /*37a0*/  STL [R1+0x344], R67 ;  /* 0x0003444301007387 */ /* 0x0001e20000100800 */
[----:B------:R-:W-:-:S03]  /*37b0*/  PRMT R45, RZ, 0x7610, R45 ;  /* 0x00007610ff2d7816 */ /* 0x000fc6000000002d */
[----:B------:R1:W2:Y:S01]  /*37c0*/  @P5 LDG.E.U8 R48, desc[UR26][R62.64] ;  /* 0x0000001a3e305981 */ /* 0x0002a2000c1e1100 */
[----:B------:R-:W-:Y:S01]  /*37d0*/  ISETP.GE.U32.AND P5, PT, R66, 0x7fffffb2, PT ;  /* 0x7fffffb24200780c */ /* 0x000fe20003fa6070 */
[----:B------:R-:W-:Y:S01]  /*37e0*/  @P4 IMAD.MOV.U32 R66, RZ, RZ, R67 ;  /* 0x000000ffff424224 */ /* 0x000fe200078e0043 */
[----:B------:R-:W-:Y:S01]  /*37f0*/  SHF.R.U32.HI R65, RZ, 0x9, R74 ;  /* 0x00000009ff417819 */ /* 0x000fe2000001164a */
[----:B0-----:R-:W-:Y:S01]  /*3800*/  @P4 IMAD.MOV.U32 R67, RZ, RZ, R69 ;  /* 0x000000ffff434224 */ /* 0x001fe200078e0045 */
[----:B-1----:R-:W-:-:S04]  /*3810*/  IADD3 R63, P6, PT, R64, R83, RZ ;  /* 0x00000053403f7210 */ /* 0x002fc80007fde0ff */
[----:B------:R0:W2:Y:S01]  /*3820*/  @P4 LDG.E.U8 R45, desc[UR26][R66.64] ;  /* 0x0000001a422d4981 */ /* 0x0000a2000c1e1100 */
[----:B------:R-:W-:Y:S02]  /*3830*/  LEA.HI.X.SX32 R64, R64, R2, 0x1, P6 ;  /* 0x0000000240407211 */ /* 0x000fe400030f0eff */
[----:B------:R-:W-:Y:S02]  /*3840*/  PRMT R46, RZ, 0x7610, R46 ;  /* 0x00007610ff2e7816 */ /* 0x000fe4000000002e */
[----:B------:R-:W-:Y:S01]  /*3850*/  LOP3.LUT P4, RZ, R65, 0x1, RZ, 0xc0, !PT ;  /* 0x0000000141ff7812 */ /* 0x000fe2000788c0ff */
[----:B0-----:R-:W-:Y:S02]  /*3860*/  @!P3 IMAD.MOV.U32 R66, RZ, RZ, R63 ;  /* 0x000000ffff42b224 */ /* 0x001fe400078e003f */
[----:B------:R-:W-:Y:S01]  /*3870*/  @!P3 IMAD.MOV.U32 R67, RZ, RZ, R64 ;  /* 0x000000ffff43b224 */ /* 0x000fe200078e0040 */
[----:B------:R-:W-:Y:S01]  /*3880*/  IADD3 R65, P6, PT, R68, R83, RZ ;  /* 0x0000005344417210 */ /* 0x000fe20007fde0ff */
[----:B------:R0:W-:Y:S04]  /*3890*/  STL [R1+0x340], R69 ;  /* 0x0003404501007387 */ /* 0x0001e80000100800 */
[----:B------:R1:W2:Y:S01]  /*38a0*/  @!P3 LDG.E.U8 R46, desc[UR26][R66.64] ;  /* 0x0000001a422eb981 */ /* 0x0002a2000c1e1100 */
[----:B------:R-:W-:-:S02]  /*38b0*/  PRMT R201, RZ, 0x7610, R201 ;  /* 0x00007610ffc97816 */ /* 0x000fc400000000c9 */
[----:B0-----:R-:W-:Y:S02]  /*38c0*/  SHF.R.U32.HI R69, RZ, 0x1, R74 ;  /* 0x00000001ff457819 */ /* 0x001fe4000001164a */
[----:B-1----:R-:W-:Y:S01]  /*38d0*/  LEA.HI.X.SX32 R66, R68, R2, 0x1, P6 ;  /* 0x0000000244427211 */ /* 0x002fe200030f0eff */
[----:B------:R-:W-:Y:S01]  /*38e0*/  @!P5 IMAD.MOV.U32 R68, RZ, RZ, R65 ;  /* 0x000000ffff44d224 */ /* 0x000fe200078e0041 */
[----:B------:R-:W-:Y:S01]  /*38f0*/  LOP3.LUT P3, RZ, R69, 0x1, RZ, 0xc0, !PT ;  /* 0x0000000145ff7812 */ /* 0x000fe2000786c0ff */
[----:B------:R-:W-:Y:S02]  /*3900*/  IMAD R62, R112, 0x16, RZ ;  /* 0x00000016703e7824 */ /* 0x000fe400078e02ff */
[----:B------:R-:W-:-:S03]  /*3910*/  @!P5 IMAD.MOV.U32 R69, RZ, RZ, R66 ;  /* 0x000000ffff45d224 */ /* 0x000fc600078e0042 */
[-C--:B------:R-:W-:Y:S02]  /*3920*/  IADD3 R67, P6, PT, R62, R83.reuse, RZ ;  /* 0x000000533e437210 */ /* 0x080fe40007fde0ff */
[----:B------:R0:W2:Y:S01]  /*3930*/  @!P5 LDG.E.U8 R201, desc[UR26][R68.64] ;  /* 0x0000001a44c9d981 */ /* 0x0000a2000c1e1100 */
[----:B------:R-:W-:Y:S01]  /*3940*/  LOP3.LUT P5, RZ, R70, 0x1, RZ, 0xc0, !PT ;  /* 0x0000000146ff7812 */ /* 0x000fe200078ac0ff */
[----:B------:R-:W-:Y:S01]  /*3950*/  IMAD R70, R112, 0x1e, RZ ;  /* 0x0000001e70467824 */ /* 0x000fe200078e02ff */
[----:B------:R-:W-:Y:S02]  /*3960*/  PRMT R186, RZ, 0x7610, R186 ;  /* 0x00007610ffba7816 */ /* 0x000fe400000000ba */
[----:B0-----:R-:W-:Y:S02]  /*3970*/  LEA.HI.X.SX32 R68, R62, R2, 0x1, P6 ;  /* 0x000000023e447211 */ /* 0x001fe400030f0eff */
[----:B------:R-:W-:Y:S01]  /*3980*/  IADD3 R69, P6, PT, R70, R83, RZ ;  /* 0x0000005346457210 */ /* 0x000fe20007fde0ff */
[----:B------:R-:W-:-:S02]  /*3990*/  VIADD R62, R72, 0xfe ;  /* 0x000000fe483e7836 */ /* 0x000fc40000000000 */
[----:B------:R-:W-:Y:S01]  /*39a0*/  @P4 IMAD.MOV.U32 R72, RZ, RZ, R67 ;  /* 0x000000ffff484224 */ /* 0x000fe200078e0043 */
[----:B------:R-:W-:Y:S01]  /*39b0*/  LEA.HI.X.SX32 R70, R70, R2, 0x1, P6 ;  /* 0x0000000246467211 */ /* 0x000fe200030f0eff */
[----:B------:R-:W-:Y:S01]  /*39c0*/  @P4 IMAD.MOV.U32 R73, RZ, RZ, R68 ;  /* 0x000000ffff494224 */ /* 0x000fe200078e0044 */
[----:B------:R-:W-:Y:S02]  /*39d0*/  PRMT R185, RZ, 0x7610, R185 ;  /* 0x00007610ffb97816 */ /* 0x000fe400000000b9 */
[----:B------:R-:W-:Y:S02]  /*39e0*/  IABS R77, R62 ;  /* 0x0000003e004d7213 */ /* 0x000fe40000000000 */
[----:B------:R0:W2:Y:S01]  /*39f0*/  @P4 LDG.E.U8 R186, desc[UR26][R72.64] ;  /* 0x0000001a48ba4981 */ /* 0x0000a2000c1e1100 */
[----:B------:R-:W-:Y:S02]  /*3a00*/  ISETP.GE.AND P4, PT, R62, RZ, PT ;  /* 0x000000ff3e00720c */ /* 0x000fe40003f86270 */
[----:B------:R-:W-:-:S02]  /*3a10*/  SHF.R.U64 R62, R80, 0x11, RZ ;  /* 0x00000011503e7819 */ /* 0x000fc400000012ff */
[----:B------:R-:W-:Y:S01]  /*3a20*/  IABS R117, R92 ;  /* 0x0000005c00757213 */ /* 0x000fe20000000000 */
[----:B0-----:R-:W-:Y:S02]  /*3a30*/  @P3 IMAD.MOV.U32 R72, RZ, RZ, R69 ;  /* 0x000000ffff483224 */ /* 0x001fe400078e0045 */
[----:B------:R-:W-:Y:S01]  /*3a40*/  @P3 IMAD.MOV.U32 R73, RZ, RZ, R70 ;  /* 0x000000ffff493224 */ /* 0x000fe200078e0046 */
[----:B------:R-:W-:-:S04]  /*3a50*/  LOP3.LUT P6, RZ, R62, 0x1, RZ, 0xc0, !PT ;  /* 0x000000013eff7812 */ /* 0x000fc800078cc0ff */
[----:B------:R0:W2:Y:S01]  /*3a60*/  @P3 LDG.E.U8 R185, desc[UR26][R72.64] ;  /* 0x0000001a48b93981 */ /* 0x0000a2000c1e1100 */
[----:B------:R-:W-:Y:S01]  /*3a70*/  IADD3 R62, P3, PT, R98, R83, RZ ;  /* 0x00000053623e7210 */ /* 0x000fe20007f7e0ff */
[----:B------:R-:W-:-:S03]  /*3a80*/  IMAD.HI.U32 R75, R86, R117, RZ ;  /* 0x00000075564b7227 */ /* 0x000fc600078e00ff */
[-C--:B------:R-:W-:Y:S01]  /*3a90*/  LEA.HI.X.SX32 R98, R98, R2.reuse, 0x1, P3 ;  /* 0x0000000262627211 */ /* 0x080fe200018f0eff */
[----:B------:R-:W-:Y:S01]  /*3aa0*/  IMAD.MOV R75, RZ, RZ, -R75 ;  /* 0x000000ffff4b7224 */ /* 0x000fe200078e0a4b */
[C---:B------:R-:W-:Y:S02]  /*3ab0*/  IADD3 R176, P3, PT, R175.reuse, R83, RZ ;  /* 0x00000053afb07210 */ /* 0x040fe40007f7e0ff */
[----:B------:R-:W-:Y:S01]  /*3ac0*/  PRMT R170, RZ, 0x7610, R170 ;  /* 0x00007610ffaa7816 */ /* 0x000fe200000000aa */
[----:B0-----:R-:W-:Y:S01]  /*3ad0*/  @P5 IMAD.MOV.U32 R72, RZ, RZ, R62 ;  /* 0x000000ffff485224 */ /* 0x001fe200078e003e */
[----:B------:R-:W-:Y:S01]  /*3ae0*/  LEA.HI.X.SX32 R175, R175, R2, 0x1, P3 ;  /* 0x00000002afaf7211 */ /* 0x000fe200018f0eff */
[----:B------:R-:W-:Y:S02]  /*3af0*/  @P5 IMAD.MOV.U32 R73, RZ, RZ, R98 ;  /* 0x000000ffff495224 */ /* 0x000fe400078e0062 */
[----:B------:R-:W-:Y:S01]  /*3b00*/  IMAD R117, R88, R75, R117 ;  /* 0x0000004b58757224 */ /* 0x000fe200078e0275 */
[----:B------:R-:W-:-:S02]  /*3b10*/  SHF.R.U64 R75, R80, 0x9, RZ ;  /* 0x00000009504b7819 */ /* 0x000fc400000012ff */
[----:B------:R0:W2:Y:S01]  /*3b20*/  @P5 LDG.E.U8 R170, desc[UR26][R72.64] ;  /* 0x0000001a48aa5981 */ /* 0x0000a2000c1e1100 */
[----:B------:R-:W-:Y:S02]  /*3b30*/  PRMT R44, RZ, 0x7610, R44 ;  /* 0x00007610ff2c7816 */ /* 0x000fe4000000002c */
[----:B------:R-:W-:Y:S02]  /*3b40*/  LOP3.LUT P3, RZ, R75, 0x1, RZ, 0xc0, !PT ;  /* 0x000000014bff7812 */ /* 0x000fe4000786c0ff */
[----:B------:R-:W-:Y:S01]  /*3b50*/  SHF.R.U64 R75, R80, 0x1, RZ ;  /* 0x00000001504b7819 */ /* 0x000fe200000012ff */
[----:B0-----:R-:W-:Y:S02]  /*3b60*/  @P6 IMAD.MOV.U32 R72, RZ, RZ, R176 ;  /* 0x000000ffff486224 */ /* 0x001fe400078e00b0 */
[----:B------:R-:W-:Y:S01]  /*3b70*/  @P6 IMAD.MOV.U32 R73, RZ, RZ, R175 ;  /* 0x000000ffff496224 */ /* 0x000fe200078e00af */
[----:B------:R-:W-:Y:S01]  /*3b80*/  LOP3.LUT P5, RZ, R75, 0x1, RZ, 0xc0, !PT ;  /* 0x000000014bff7812 */ /* 0x000fe200078ac0ff */
[----:B------:R-:W-:-:S03]  /*3b90*/  IMAD.HI.U32 R76, R86, R77, RZ ;  /* 0x0000004d564c7227 */ /* 0x000fc600078e00ff */
[----:B------:R0:W2:Y:S01]  /*3ba0*/  @P6 LDG.E.U8 R44, desc[UR26][R72.64] ;  /* 0x0000001a482c6981 */ /* 0x0000a2000c1e1100 */
[CC--:B------:R-:W-:Y:S01]  /*3bb0*/  IADD3 R192, P6, PT, R191.reuse, R83.reuse, RZ ;  /* 0x00000053bfc07210 */ /* 0x0c0fe20007fde0ff */
[----:B------:R-:W-:Y:S02]  /*3bc0*/  IMAD R75, R112, 0x3e, RZ ;  /* 0x0000003e704b7824 */ /* 0x000fe400078e02ff */
[----:B------:R-:W-:Y:S01]  /*3bd0*/  IMAD.MOV R76, RZ, RZ, -R76 ;  /* 0x000000ffff4c7224 */ /* 0x000fe200078e0a4c */
[----:B------:R-:W-:Y:S02]  /*3be0*/  LEA.HI.X.SX32 R191, R191, R2, 0x1, P6 ;  /* 0x00000002bfbf7211 */ /* 0x000fe400030f0eff */
[C---:B------:R-:W-:Y:S01]  /*3bf0*/  IADD3 R78, P6, PT, R75.reuse, R83, RZ ;  /* 0x000000534b4e7210 */ /* 0x040fe20007fde0ff */
[----:B------:R-:W-:Y:S01]  /*3c00*/  IMAD R84, R88, R76, R77 ;  /* 0x0000004c58547224 */ /* 0x000fe200078e024d */
[----:B------:R-:W-:Y:S01]  /*3c10*/  PRMT R42, RZ, 0x7610, R42 ;  /* 0x00007610ff2a7816 */ /* 0x000fe2000000002a */
[----:B0-----:R-:W-:Y:S01]  /*3c20*/  @P3 IMAD.MOV.U32 R72, RZ, RZ, R192 ;  /* 0x000000ffff483224 */ /* 0x001fe200078e00c0 */
[----:B------:R-:W-:Y:S01]  /*3c30*/  LEA.HI.X.SX32 R90, R75, R2, 0x1, P6 ;  /* 0x000000024b5a7211 */ /* 0x000fe200030f0eff */
[----:B------:R-:W-:-:S02]  /*3c40*/  @P3 IMAD.MOV.U32 R73, RZ, RZ, R191 ;  /* 0x000000ffff493224 */ /* 0x000fc400078e00bf */
[----:B------:R-:W-:Y:S01]  /*3c50*/  VIADD R76, R94, 0xfffffff8 ;  /* 0xfffffff85e4c7836 */ /* 0x000fe20000000000 */
[----:B------:R-:W-:Y:S02]  /*3c60*/  IABS R79, R95 ;  /* 0x0000005f004f7213 */ /* 0x000fe40000000000 */
[----:B------:R0:W2:Y:S01]  /*3c70*/  @P3 LDG.E.U8 R42, desc[UR26][R72.64] ;  /* 0x0000001a482a3981 */ /* 0x0000a2000c1e1100 */
[----:B------:R-:W-:Y:S02]  /*3c80*/  PRMT R43, RZ, 0x7610, R43 ;  /* 0x00007610ff2b7816 */ /* 0x000fe4000000002b */
[----:B------:R-:W-:Y:S01]  /*3c90*/  ISETP.GE.U32.AND P3, PT, R76, 0x7fffffb9, PT ;  /* 0x7fffffb94c00780c */ /* 0x000fe20003f66070 */
[----:B------:R-:W-:Y:S02]  /*3ca0*/  IMAD R76, R112, 0x7, RZ ;  /* 0x00000007704c7824 */ /* 0x000fe400078e02ff */
[----:B------:R-:W-:-:S04]  /*3cb0*/  IMAD.HI.U32 R75, R86, R79, RZ ;  /* 0x0000004f564b7227 */ /* 0x000fc800078e00ff */
[----:B0-----:R-:W-:Y:S02]  /*3cc0*/  @P5 IMAD.MOV.U32 R72, RZ, RZ, R78 ;  /* 0x000000ffff485224 */ /* 0x001fe400078e004e */
[----:B------:R-:W-:Y:S02]  /*3cd0*/  @P5 IMAD.MOV.U32 R73, RZ, RZ, R90 ;  /* 0x000000ffff495224 */ /* 0x000fe400078e005a */
[----:B------:R-:W-:Y:S02]  /*3ce0*/  VIADD R77, R94, 0xfffffff0 ;  /* 0xfffffff05e4d7836 */ /* 0x000fe40000000000 */
[----:B------:R-:W-:Y:S01]  /*3cf0*/  IMAD.MOV R128, RZ, RZ, -R75 ;  /* 0x000000ffff807224 */ /* 0x000fe200078e0a4b */
[----:B------:R0:W2:Y:S01]  /*3d00*/  @P5 LDG.E.U8 R43, desc[UR26][R72.64] ;  /* 0x0000001a482b5981 */ /* 0x0000a2000c1e1100 */
[----:B------:R-:W-:Y:S01]  /*3d10*/  IMAD R75, R112, 0xf, RZ ;  /* 0x0000000f704b7824 */ /* 0x000fe200078e02ff */
[----:B------:R-:W-:Y:S02]  /*3d20*/  ISETP.GE.U32.AND P5, PT, R77, 0x7fffffb1, PT ;  /* 0x7fffffb14d00780c */ /* 0x000fe40003fa6070 */
[----:B------:R-:W-:-:S02]  /*3d30*/  PRMT R40, RZ, 0x7610, R40 ;  /* 0x00007610ff287816 */ /* 0x000fc40000000028 */
[----:B0-----:R-:W-:Y:S01]  /*3d40*/  IADD3 R72, P6, PT, R76, R83, RZ ;  /* 0x000000534c487210 */ /* 0x001fe20007fde0ff */
[----:B------:R-:W-:-:S03]  /*3d50*/  IMAD R77, R112, 0x17, RZ ;  /* 0x00000017704d7824 */ /* 0x000fc600078e02ff */
[----:B------:R-:W-:Y:S02]  /*3d60*/  LEA.HI.X.SX32 R73, R76, R2, 0x1, P6 ;  /* 0x000000024c497211 */ /* 0x000fe400030f0eff */
[----:B------:R-:W-:Y:S02]  /*3d70*/  SHF.R.U32.HI R76, RZ, 0x8, R74 ;  /* 0x00000008ff4c7819 */ /* 0x000fe4000001164a */
[CC--:B------:R-:W-:Y:S01]  /*3d80*/  IADD3 R74, P6, PT, R75.reuse, R83.reuse, RZ ;  /* 0x000000534b4a7210 */ /* 0x0c0fe20007fde0ff */
[----:B------:R-:W2:Y:S01]  /*3d90*/  @!P3 LDG.E.U8 R40, desc[UR26][R72.64] ;  /* 0x0000001a4828b981 */ /* 0x000ea2000c1e1100 */
[----:B------:R-:W-:Y:S01]  /*3da0*/  PRMT R41, RZ, 0x7610, R41 ;  /* 0x00007610ff297816 */ /* 0x000fe20000000029 */
[----:B------:R-:W-:Y:S01]  /*3db0*/  IMAD R128, R88, R128, R79 ;  /* 0x0000008058807224 */ /* 0x000fe200078e024f */
[----:B------:R-:W-:Y:S01]  /*3dc0*/  LOP3.LUT P3, RZ, R76, 0x1, RZ, 0xc0, !PT ;  /* 0x000000014cff7812 */ /* 0x000fe2000786c0ff */
[----:B------:R0:W-:Y:S01]  /*3dd0*/  STL [R1+0x34c], R78 ;  /* 0x00034c4e01007387 */ /* 0x0001e20000100800 */
[----:B------:R-:W-:Y:S01]  /*3de0*/  LEA.HI.X.SX32 R75, R75, R2, 0x1, P6 ;  /* 0x000000024b4b7211 */ /* 0x000fe200030f0eff */
[----:B------:R-:W-:Y:S01]  /*3df0*/  IMAD R79, R112, 0x1f, RZ ;  /* 0x0000001f704f7824 */ /* 0x000fe200078e02ff */
[----:B------:R-:W-:Y:S01]  /*3e00*/  IADD3 R76, P6, PT, R77, R83, RZ ;  /* 0x000000534d4c7210 */ /* 0x000fe20007fde0ff */
[----:B------:R1:W-:Y:S01]  /*3e10*/  STL [R1+0x348], R90 ;  /* 0x0003485a01007387 */ /* 0x0003e20000100800 */
[----:B------:R-:W-:-:S02]  /*3e20*/  PRMT R38, RZ, 0x7610, R38 ;  /* 0x00007610ff267816 */ /* 0x000fc40000000026 */
[----:B0-----:R-:W-:Y:S01]  /*3e30*/  SHF.R.U64 R78, R80, 0x18, RZ ;  /* 0x00000018504e7819 */ /* 0x001fe200000012ff */
[----:B------:R-:W2:Y:S01]  /*3e40*/  @!P5 LDG.E.U8 R41, desc[UR26][R74.64] ;  /* 0x0000001a4a29d981 */ /* 0x000ea2000c1e1100 */
[-C--:B------:R-:W-:Y:S02]  /*3e50*/  LEA.HI.X.SX32 R77, R77, R2.reuse, 0x1, P6 ;  /* 0x000000024d4d7211 */ /* 0x080fe400030f0eff */
[----:B------:R-:W-:Y:S01]  /*3e60*/  LOP3.LUT P5, RZ, R78, 0x1, RZ, 0xc0, !PT ;  /* 0x000000014eff7812 */ /* 0x000fe200078ac0ff */
[----:B-1----:R-:W-:Y:S01]  /*3e70*/  IMAD R90, R112, 0x27, RZ ;  /* 0x00000027705a7824 */ /* 0x002fe200078e02ff */
[C---:B------:R-:W-:Y:S01]  /*3e80*/  IADD3 R78, P6, PT, R79.reuse, R83, RZ ;  /* 0x000000534f4e7210 */ /* 0x040fe20007fde0ff */
[----:B------:R-:W2:Y:S01]  /*3e90*/  @P3 LDG.E.U8 R38, desc[UR26][R76.64] ;  /* 0x0000001a4c263981 */ /* 0x000ea2000c1e1100 */
[----:B------:R-:W-:Y:S02]  /*3ea0*/  SHF.R.U64 R91, R80, 0x10, RZ ;  /* 0x00000010505b7819 */ /* 0x000fe400000012ff */
[----:B------:R-:W-:-:S02]  /*3eb0*/  LEA.HI.X.SX32 R79, R79, R2, 0x1, P6 ;  /* 0x000000024f4f7211 */ /* 0x000fc400030f0eff */
[-C--:B------:R-:W-:Y:S02]  /*3ec0*/  IADD3 R106, P6, PT, R90, R83.reuse, RZ ;  /* 0x000000535a6a7210 */ /* 0x080fe40007fde0ff */
[----:B------:R-:W-:Y:S02]  /*3ed0*/  LOP3.LUT P3, RZ, R91, 0x1, RZ, 0xc0, !PT ;  /* 0x000000015bff7812 */ /* 0x000fe4000786c0ff */
[----:B------:R-:W-:Y:S02]  /*3ee0*/  SHF.R.U64 R91, R80, 0x8, RZ ;  /* 0x00000008505b7819 */ /* 0x000fe400000012ff */
[----:B------:R-:W-:Y:S02]  /*3ef0*/  LEA.HI.X.SX32 R80, R90, R2, 0x1, P6 ;  /* 0x000000025a507211 */ /* 0x000fe400030f0eff */
[----:B------:R-:W-:Y:S02]  /*3f00*/  IADD3 R178, P6, PT, R177, R83, RZ ;  /* 0x00000053b1b27210 */ /* 0x000fe40007fde0ff */
[----:B------:R-:W-:-:S02]  /*3f10*/  PRMT R39, RZ, 0x7610, R39 ;  /* 0x00007610ff277816 */ /* 0x000fc40000000027 */
[----:B------:R-:W-:Y:S02]  /*3f20*/  LEA.HI.X.SX32 R177, R177, R2, 0x1, P6 ;  /* 0x00000002b1b17211 */ /* 0x000fe400030f0eff */
[----:B------:R-:W-:Y:S02]  /*3f30*/  ISETP.GT.U32.AND P6, PT, R88, R89, PT ;  /* 0x000000595800720c */ /* 0x000fe40003fc4070 */
[----:B------:R-:W2:Y:S01]  /*3f40*/  @!P1 LDG.E.U8 R39, desc[UR26][R78.64] ;  /* 0x0000001a4e279981 */ /* 0x000ea2000c1e1100 */
[----:B------:R-:W-:Y:S01]  /*3f50*/  PRMT R36, RZ, 0x7610, R36 ;  /* 0x00007610ff247816 */ /* 0x000fe20000000024 */
[----:B------:R-:W-:Y:S01]  /*3f60*/  @P5 IMAD.MOV.U32 R90, RZ, RZ, R106 ;  /* 0x000000ffff5a5224 */ /* 0x000fe200078e006a */
[----:B------:R-:W-:Y:S01]  /*3f70*/  LOP3.LUT P1, RZ, R91, 0x1, RZ, 0xc0, !PT ;  /* 0x000000015bff7812 */ /* 0x000fe2000782c0ff */
[----:B------:R-:W-:Y:S01]  /*3f80*/  @P5 IMAD.MOV.U32 R91, RZ, RZ, R80 ;  /* 0x000000ffff5b5224 */ /* 0x000fe200078e0050 */
[----:B------:R-:W-:-:S04]  /*3f90*/  PRMT R37, RZ, 0x7610, R37 ;  /* 0x00007610ff257816 */ /* 0x000fc80000000025 */
[----:B------:R0:W2:Y:S01]  /*3fa0*/  @P5 LDG.E.U8 R36, desc[UR26][R90.64] ;  /* 0x0000001a5a245981 */ /* 0x0000a2000c1e1100 */
[----:B------:R-:W-:Y:S01]  /*3fb0*/  IADD3 R194, P5, PT, R193, R83, RZ ;  /* 0x00000053c1c27210 */ /* 0x000fe20007fbe0ff */
[----:B------:R-:W-:Y:S02]  /*3fc0*/  @!P6 IMAD.IADD R89, R89, 0x1, -R88 ;  /* 0x000000015959e824 */ /* 0x000fe400078e0a58 */
[----:B0-----:R-:W-:Y:S02]  /*3fd0*/  @P3 IMAD.MOV.U32 R90, RZ, RZ, R178 ;  /* 0x000000ffff5a3224 */ /* 0x001fe400078e00b2 */
[----:B------:R-:W-:Y:S01]  /*3fe0*/  @P3 IMAD.MOV.U32 R91, RZ, RZ, R177 ;  /* 0x000000ffff5b3224 */ /* 0x000fe200078e00b1 */
[----:B------:R-:W-:Y:S02]  /*3ff0*/  LEA.HI.X.SX32 R193, R193, R2, 0x1, P5 ;  /* 0x00000002c1c17211 */ /* 0x000fe400028f0eff */
[C---:B------:R-:W-:Y:S02]  /*4000*/  ISETP.GT.U32.AND P6, PT, R88.reuse, R89, PT ;  /* 0x000000595800720c */ /* 0x040fe40003fc4070 */
[----:B------:R0:W2:Y:S01]  /*4010*/  @P3 LDG.E.U8 R37, desc[UR26][R90.64] ;  /* 0x0000001a5a253981 */ /* 0x0000a2000c1e1100 */
[----:B------:R-:W-:-:S02]  /*4020*/  ISETP.GT.U32.AND P3, PT, R88, R84, PT ;  /* 0x000000545800720c */ /* 0x000fc40003f64070 */
[C---:B------:R-:W-:Y:S02]  /*4030*/  LOP3.LUT R100, R87.reuse, 0x8, RZ, 0xfc, !PT ;  /* 0x0000000857647812 */ /* 0x040fe400078efcff */
[----:B------:R-:W-:Y:S02]  /*4040*/  PRMT R34, RZ, 0x7610, R34 ;  /* 0x00007610ff227816 */ /* 0x000fe40000000022 */
[----:B------:R-:W-:Y:S01]  /*4050*/  IABS R101, R100 ;  /* 0x0000006400657213 */ /* 0x000fe20000000000 */
[----:B0-----:R-:W-:Y:S02]  /*4060*/  @P1 IMAD.MOV.U32 R90, RZ, RZ, R194 ;  /* 0x000000ffff5a1224 */ /* 0x001fe400078e00c2 */
[----:B------:R-:W-:Y:S01]  /*4070*/  @P1 IMAD.MOV.U32 R91, RZ, RZ, R193 ;  /* 0x000000ffff5b1224 */ /* 0x000fe200078e00c1 */
[----:B------:R-:W-:Y:S02]  /*4080*/  LOP3.LUT R96, R87, 0xa, RZ, 0xfc, !PT ;  /* 0x0000000a57607812 */ /* 0x000fe400078efcff */
[----:B------:R-:W-:-:S02]  /*4090*/  IADD3 R102, P5, PT, R99, R83, RZ ;  /* 0x0000005363667210 */ /* 0x000fc40007fbe0ff */
[----:B------:R0:W2:Y:S01]  /*40a0*/  @P1 LDG.E.U8 R34, desc[UR26][R90.64] ;  /* 0x0000001a5a221981 */ /* 0x0000a2000c1e1100 */
[----:B------:R-:W-:Y:S01]  /*40b0*/  IABS R103, R96 ;  /* 0x0000006000677213 */ /* 0x000fe20000000000 */
[----:B------:R-:W-:Y:S01]  /*40c0*/  IMAD.HI.U32 R97, R86, R101, RZ ;  /* 0x0000006556617227 */ /* 0x000fe200078e00ff */
[----:B------:R-:W-:Y:S02]  /*40d0*/  ISETP.GT.U32.AND P1, PT, R88, R117, PT ;  /* 0x000000755800720c */ /* 0x000fe40003f24070 */
[----:B------:R-:W-:Y:S01]  /*40e0*/  LEA.HI.X.SX32 R104, R99, R2, 0x1, P5 ;  /* 0x0000000263687211 */ /* 0x000fe200028f0eff */
[--C-:B------:R-:W-:Y:S02]  /*40f0*/  @!P3 IMAD.IADD R84, R84, 0x1, -R88.reuse ;  /* 0x000000015454b824 */ /* 0x100fe400078e0a58 */
[----:B------:R-:W-:Y:S01]  /*4100*/  @!P6 IMAD.IADD R89, R89, 0x1, -R88 ;  /* 0x000000015959e824 */ /* 0x000fe200078e0a58 */
[----:B------:R-:W-:Y:S01]  /*4110*/  ISETP.GE.AND P6, PT, R87, RZ, PT ;  /* 0x000000ff5700720c */ /* 0x000fe20003fc6270 */
[----:B------:R-:W-:Y:S01]  /*4120*/  IMAD.MOV R97, RZ, RZ, -R97 ;  /* 0x000000ffff617224 */ /* 0x000fe200078e0a61 */
[----:B------:R-:W-:Y:S01]  /*4130*/  PRMT R35, RZ, 0x7610, R35 ;  /* 0x00007610ff237816 */ /* 0x000fe20000000023 */
[----:B------:R-:W-:Y:S01]  /*4140*/  IMAD.HI.U32 R99, R86, R103, RZ ;  /* 0x0000006756637227 */ /* 0x000fe200078e00ff */
[----:B------:R-:W-:-:S02]  /*4150*/  ISETP.GT.U32.AND P3, PT, R88, R84, PT ;  /* 0x000000545800720c */ /* 0x000fc40003f64070 */
[C---:B------:R-:W-:Y:S01]  /*4160*/  ISETP.GT.U32.AND P5, PT, R88.reuse, R128, PT ;  /* 0x000000805800720c */ /* 0x040fe20003fa4070 */
[----:B0-----:R-:W-:Y:S02]  /*4170*/  @!P2 IMAD.MOV.U32 R90, RZ, RZ, R102 ;  /* 0x000000ffff5aa224 */ /* 0x001fe400078e0066 */
[----:B------:R-:W-:Y:S02]  /*4180*/  @!P2 IMAD.MOV.U32 R91, RZ, RZ, R104 ;  /* 0x000000ffff5ba224 */ /* 0x000fe400078e0068 */
[C---:B------:R-:W-:Y:S02]  /*4190*/  IMAD R97, R88.reuse, R97, R101 ;  /* 0x0000006158617224 */ /* 0x040fe400078e0265 */
[----:B------:R-:W-:Y:S01]  /*41a0*/  IMAD.MOV R99, RZ, RZ, -R99 ;  /* 0x000000ffff637224 */ /* 0x000fe200078e0a63 */
[----:B------:R0:W2:Y:S01]  /*41b0*/  @!P2 LDG.E.U8 R35, desc[UR26][R90.64] ;  /* 0x0000001a5a23a981 */ /* 0x0000a2000c1e1100 */
[----:B------:R-:W-:Y:S01]  /*41c0*/  @!P1 IMAD.IADD R117, R117, 0x1, -R88 ;  /* 0x0000000175759824 */ /* 0x000fe200078e0a58 */
[C---:B------:R-:W-:Y:S01]  /*41d0*/  ISETP.GT.U32.AND P1, PT, R88.reuse, R97, PT ;  /* 0x000000615800720c */ /* 0x040fe20003f24070 */
[----:B------:R-:W-:-:S02]  /*41e0*/  IMAD R116, R88, R99, R103 ;  /* 0x0000006358747224 */ /* 0x000fc400078e0267 */
[----:B0-----:R-:W-:-:S04]  /*41f0*/  IMAD.MOV.U32 R91, RZ, RZ, R89 ;  /* 0x000000ffff5b7224 */ /* 0x001fc800078e0059 */
[----:B------:R-:W-:Y:S01]  /*4200*/  @!P6 IMAD.MOV R91, RZ, RZ, -R91 ;  /* 0x000000ffff5be224 */ /* 0x000fe200078e0a5b */
[----:B------:R-:W-:Y:S01]  /*4210*/  ISETP.GT.U32.AND P6, PT, R88, R116, PT ;  /* 0x000000745800720c */ /* 0x000fe20003fc4070 */
[--C-:B------:R-:W-:Y:S01]  /*4220*/  @!P3 IMAD.IADD R84, R84, 0x1, -R88.reuse ;  /* 0x000000015454b824 */ /* 0x100fe200078e0a58 */
[----:B------:R-:W-:Y:S01]  /*4230*/  ISETP.GT.U32.AND P3, PT, R88, R117, PT ;  /* 0x000000755800720c */ /* 0x000fe20003f64070 */
[--C-:B------:R-:W-:Y:S01]  /*4240*/  @!P5 IMAD.IADD R128, R128, 0x1, -R88.reuse ;  /* 0x000000018080d824 */ /* 0x100fe200078e0a58 */
[----:B------:R-:W-:Y:S02]  /*4250*/  ISETP.GE.AND P2, PT, R92, RZ, PT ;  /* 0x000000ff5c00720c */ /* 0x000fe40003f46270 */
[----:B------:R-:W-:Y:S01]  /*4260*/  LOP3.LUT R92, R87, 0xc, RZ, 0xfc, !PT ;  /* 0x0000000c575c7812 */ /* 0x000fe200078efcff */
[----:B------:R0:W-:Y:S01]  /*4270*/  STL [R1+0x354], R102 ;  /* 0x0003546601007387 */ /* 0x0001e20000100800 */
[----:B------:R-:W-:Y:S01]  /*4280*/  ISETP.GT.U32.AND P5, PT, R88, R128, PT ;  /* 0x000000805800720c */ /* 0x000fe20003fa4070 */
[----:B------:R-:W-:Y:S01]  /*4290*/  @!P1 IMAD.IADD R97, R97, 0x1, -R88 ;  /* 0x0000000161619824 */ /* 0x000fe200078e0a58 */
[----:B------:R-:W-:-:S03]  /*42a0*/  IABS R129, R92 ;  /* 0x0000005c00817213 */ /* 0x000fc60000000000 */
[--C-:B------:R-:W-:Y:S01]  /*42b0*/  @!P6 IMAD.IADD R116, R116, 0x1, -R88.reuse ;  /* 0x000000017474e824 */ /* 0x100fe200078e0a58 */
[----:B0-----:R-:W-:Y:S01]  /*42c0*/  LOP3.LUT R102, R87, 0x10, RZ, 0xfc, !PT ;  /* 0x0000001057667812 */ /* 0x001fe200078efcff */
[----:B------:R-:W-:Y:S01]  /*42d0*/  IMAD.HI.U32 R89, R86, R129, RZ ;  /* 0x0000008156597227 */ /* 0x000fe200078e00ff */
[----:B------:R-:W-:Y:S02]  /*42e0*/  ISETP.GT.U32.AND P1, PT, R88, R97, PT ;  /* 0x000000615800720c */ /* 0x000fe40003f24070 */
[----:B------:R-:W-:Y:S01]  /*42f0*/  IABS R211, R102 ;  /* 0x0000006600d37213 */ /* 0x000fe20000000000 */
[----:B------:R-:W-:Y:S01]  /*4300*/  @!P3 IMAD.IADD R117, R117, 0x1, -R88 ;  /* 0x000000017575b824 */ /* 0x000fe200078e0a58 */
[----:B------:R-:W-:Y:S01]  /*4310*/  ISETP.GE.AND P3, PT, R95, RZ, PT ;  /* 0x000000ff5f00720c */ /* 0x000fe20003f66270 */
[----:B------:R-:W-:Y:S01]  /*4320*/  IMAD.MOV R95, RZ, RZ, -R89 ;  /* 0x000000ffff5f7224 */ /* 0x000fe200078e0a59 */
[----:B------:R-:W-:Y:S01]  /*4330*/  LOP3.LUT R103, R87, 0x12, RZ, 0xfc, !PT ;  /* 0x0000001257677812 */ /* 0x000fe200078efcff */
[----:B------:R-:W-:Y:S01]  /*4340*/  IMAD.HI.U32 R89, R86, R211, RZ ;  /* 0x000000d356597227 */ /* 0x000fe200078e00ff */
[----:B------:R-:W-:-:S02]  /*4350*/  ISETP.GT.U32.AND P6, PT, R88, R116, PT ;  /* 0x000000745800720c */ /* 0x000fc40003fc4070 */
[----:B------:R-:W-:Y:S01]  /*4360*/  IABS R99, R103 ;  /* 0x0000006700637213 */ /* 0x000fe20000000000 */
[----:B------:R-:W-:Y:S01]  /*4370*/  @!P5 IMAD.IADD R128, R128, 0x1, -R88 ;  /* 0x000000018080d824 */ /* 0x000fe200078e0a58 */
[----:B------:R-:W-:Y:S01]  /*4380*/  ISETP.GE.AND P5, PT, R100, RZ, PT ;  /* 0x000000ff6400720c */ /* 0x000fe20003fa6270 */
[----:B------:R-:W-:Y:S01]  /*4390*/  IMAD R129, R88, R95, R129 ;  /* 0x0000005f58817224 */ /* 0x000fe200078e0281 */
[----:B------:R-:W-:Y:S01]  /*43a0*/  LOP3.LUT R100, R87, 0x14, RZ, 0xfc, !PT ;  /* 0x0000001457647812 */ /* 0x000fe200078efcff */
[----:B------:R-:W-:Y:S02]  /*43b0*/  IMAD.MOV R89, RZ, RZ, -R89 ;  /* 0x000000ffff597224 */ /* 0x000fe400078e0a59 */
[----:B------:R-:W-:Y:S01]  /*43c0*/  IMAD.HI.U32 R90, R86, R99, RZ ;  /* 0x00000063565a7227 */ /* 0x000fe200078e00ff */
[----:B------:R-:W-:-:S03]  /*43d0*/  IABS R95, R100 ;  /* 0x00000064005f7213 */ /* 0x000fc60000000000 */
[----:B------:R-:W-:Y:S01]  /*43e0*/  @!P1 IMAD.IADD R97, R97, 0x1, -R88 ;  /* 0x0000000161619824 */ /* 0x000fe200078e0a58 */
[C---:B------:R-:W-:Y:S01]  /*43f0*/  ISETP.GT.U32.AND P1, PT, R88.reuse, R129, PT ;  /* 0x000000815800720c */ /* 0x040fe20003f24070 */
[----:B------:R-:W-:Y:S01]  /*4400*/  IMAD R211, R88, R89, R211 ;  /* 0x0000005958d37224 */ /* 0x000fe200078e02d3 */
[C---:B------:R-:W-:Y:S01]  /*4410*/  LOP3.LUT R105, R87.reuse, 0x1a, RZ, 0xfc, !PT ;  /* 0x0000001a57697812 */ /* 0x040fe200078efcff */
[----:B------:R-:W-:Y:S01]  /*4420*/  IMAD.MOV R90, RZ, RZ, -R90 ;  /* 0x000000ffff5a7224 */ /* 0x000fe200078e0a5a */
[----:B------:R-:W-:Y:S01]  /*4430*/  LOP3.LUT R108, R87, 0x18, RZ, 0xfc, !PT ;  /* 0x00000018576c7812 */ /* 0x000fe200078efcff */
[----:B------:R-:W-:Y:S01]  /*4440*/  @!P6 IMAD.IADD R116, R116, 0x1, -R88 ;  /* 0x000000017474e824 */ /* 0x000fe200078e0a58 */
[----:B------:R-:W-:Y:S01]  /*4450*/  ISETP.GT.U32.AND P6, PT, R88, R211, PT ;  /* 0x000000d35800720c */ /* 0x000fe20003fc4070 */
[----:B------:R-:W-:Y:S01]  /*4460*/  IMAD.HI.U32 R89, R86, R95, RZ ;  /* 0x0000005f56597227 */ /* 0x000fe200078e00ff */
[----:B------:R-:W-:-:S03]  /*4470*/  IABS R101, R105 ;  /* 0x0000006900657213 */ /* 0x000fc60000000000 */
[----:B------:R-:W-:Y:S01]  /*4480*/  IMAD R114, R88, R90, R99 ;  /* 0x0000005a58727224 */ /* 0x000fe200078e0263 */
[----:B------:R-:W-:Y:S01]  /*4490*/  IABS R99, R108 ;  /* 0x0000006c00637213 */ /* 0x000fe20000000000 */
[----:B------:R-:W-:Y:S02]  /*44a0*/  IMAD.MOV R89, RZ, RZ, -R89 ;  /* 0x000000ffff597224 */ /* 0x000fe400078e0a59 */
[----:B------:R-:W-:-:S04]  /*44b0*/  IMAD.HI.U32 R90, R86, R101, RZ ;  /* 0x00000065565a7227 */ /* 0x000fc800078e00ff */
[C---:B------:R-:W-:Y:S02]  /*44c0*/  IMAD R130, R88.reuse, R89, R95 ;  /* 0x0000005958827224 */ /* 0x040fe400078e025f */
[----:B------:R-:W-:Y:S01]  /*44d0*/  @!P1 IMAD.IADD R129, R129, 0x1, -R88 ;  /* 0x0000000181819824 */ /* 0x000fe200078e0a58 */
[----:B------:R-:W-:Y:S01]  /*44e0*/  ISETP.GT.U32.AND P1, PT, R88, R114, PT ;  /* 0x000000725800720c */ /* 0x000fe20003f24070 */
[----:B------:R-:W-:-:S04]  /*44f0*/  IMAD.HI.U32 R89, R86, R99, RZ ;  /* 0x0000006356597227 */ /* 0x000fc800078e00ff */
[----:B------:R-:W-:Y:S02]  /*4500*/  IMAD.MOV R90, RZ, RZ, -R90 ;  /* 0x000000ffff5a7224 */ /* 0x000fe400078e0a5a */
[----:B------:R-:W-:Y:S01]  /*4510*/  @!P6 IMAD.IADD R211, R211, 0x1, -R88 ;  /* 0x00000001d3d3e824 */ /* 0x000fe200078e0a58 */
[C---:B------:R-:W-:Y:S01]  /*4520*/  ISETP.GT.U32.AND P6, PT, R88.reuse, R130, PT ;  /* 0x000000825800720c */ /* 0x040fe20003fc4070 */
[----:B------:R-:W-:Y:S02]  /*4530*/  IMAD.MOV R210, RZ, RZ, -R89 ;  /* 0x000000ffffd27224 */ /* 0x000fe400078e0a59 */
[C---:B------:R-:W-:Y:S01]  /*4540*/  IMAD R110, R88.reuse, R90, R101 ;  /* 0x0000005a586e7224 */ /* 0x040fe200078e0265 */
[----:B------:R0:W-:Y:S01]  /*4550*/  STL [R1+0x350], R104 ;  /* 0x0003506801007387 */ /* 0x0001e20000100800 */
[----:B------:R-:W-:Y:S02]  /*4560*/  IMAD R210, R88, R210, R99 ;  /* 0x000000d258d27224 */ /* 0x000fe400078e0263 */
[----:B------:R-:W-:-:S02]  /*4570*/  IMAD.MOV.U32 R90, RZ, RZ, R97 ;  /* 0x000000ffff5a7224 */ /* 0x000fc400078e0061 */
[----:B------:R-:W-:Y:S01]  /*4580*/  @!P4 IMAD.MOV R84, RZ, RZ, -R84 ;  /* 0x000000ffff54c224 */ /* 0x000fe200078e0a54 */
[----:B------:R-:W-:Y:S01]  /*4590*/  ISETP.GT.U32.AND P4, PT, R88, R129, PT ;  /* 0x000000815800720c */ /* 0x000fe20003f84070 */
[----:B------:R-:W-:Y:S01]  /*45a0*/  @!P5 IMAD.MOV R90, RZ, RZ, -R90 ;  /* 0x000000ffff5ad224 */ /* 0x000fe200078e0a5a */
[C---:B0-----:R-:W-:Y:S01]  /*45b0*/  LOP3.LUT R104, R87.reuse, 0x1c, RZ, 0xfc, !PT ;  /* 0x0000001c57687812 */ /* 0x041fe200078efcff */
[--C-:B------:R-:W-:Y:S01]  /*45c0*/  @!P1 IMAD.IADD R114, R114, 0x1, -R88.reuse ;  /* 0x0000000172729824 */ /* 0x100fe200078e0a58 */
[----:B------:R-:W-:Y:S02]  /*45d0*/  ISETP.GT.U32.AND P5, PT, R88, R210, PT ;  /* 0x000000d25800720c */ /* 0x000fe40003fa4070 */
[----:B------:R-:W-:Y:S01]  /*45e0*/  IABS R131, R104 ;  /* 0x0000006800837213 */ /* 0x000fe20000000000 */
[----:B------:R-:W-:Y:S01]  /*45f0*/  @!P6 IMAD.IADD R130, R130, 0x1, -R88 ;  /* 0x000000018282e824 */ /* 0x000fe200078e0a58 */
[----:B------:R-:W-:Y:S02]  /*4600*/  ISETP.GE.AND P1, PT, R96, RZ, PT ;  /* 0x000000ff6000720c */ /* 0x000fe40003f26270 */
[----:B------:R-:W-:Y:S01]  /*4610*/  LOP3.LUT R107, R87, 0x20, RZ, 0xfc, !PT ;  /* 0x00000020576b7812 */ /* 0x000fe200078efcff */
[----:B------:R-:W-:Y:S01]  /*4620*/  IMAD.HI.U32 R89, R86, R131, RZ ;  /* 0x0000008356597227 */ /* 0x000fe200078e00ff */
[----:B------:R-:W-:-:S02]  /*4630*/  ISETP.GT.U32.AND P6, PT, R88, R114, PT ;  /* 0x000000725800720c */ /* 0x000fc40003fc4070 */
[----:B------:R-:W-:Y:S01]  /*4640*/  IABS R95, R107 ;  /* 0x0000006b005f7213 */ /* 0x000fe20000000000 */
[----:B------:R-:W-:Y:S01]  /*4650*/  @!P2 IMAD.MOV R117, RZ, RZ, -R117 ;  /* 0x000000ffff75a224 */ /* 0x000fe200078e0a75 */
[C---:B------:R-:W-:Y:S01]  /*4660*/  ISETP.GT.U32.AND P2, PT, R88.reuse, R211, PT ;  /* 0x000000d35800720c */ /* 0x040fe20003f44070 */
[----:B------:R-:W-:Y:S01]  /*4670*/  @!P3 IMAD.MOV R128, RZ, RZ, -R128 ;  /* 0x000000ffff80b224 */ /* 0x000fe200078e0a80 */
[----:B------:R-:W-:Y:S01]  /*4680*/  ISETP.GT.U32.AND P3, PT, R88, R130, PT ;  /* 0x000000825800720c */ /* 0x000fe20003f64070 */
[----:B------:R-:W-:Y:S02]  /*4690*/  IMAD.MOV R89, RZ, RZ, -R89 ;  /* 0x000000ffff597224 */ /* 0x000fe400078e0a59 */
[--C-:B------:R-:W-:Y:S01]  /*46a0*/  @!P4 IMAD.IADD R129, R129, 0x1, -R88.reuse ;  /* 0x000000018181c824 */ /* 0x100fe200078e0a58 */
[----:B------:R-:W-:Y:S01]  /*46b0*/  ISETP.GE.AND P4, PT, R92, RZ, PT ;  /* 0x000000ff5c00720c */ /* 0x000fe20003f86270 */
[----:B------:R-:W-:Y:S01]  /*46c0*/  @!P5 IMAD.IADD R210, R210, 0x1, -R88 ;  /* 0x00000001d2d2d824 */ /* 0x000fe200078e0a58 */
[----:B------:R-:W-:Y:S01]  /*46d0*/  ISETP.GE.AND P5, PT, R100, RZ, PT ;  /* 0x000000ff6400720c */ /* 0x000fe20003fa6270 */
[----:B------:R-:W-:-:S02]  /*46e0*/  IMAD R131, R88, R89, R131 ;  /* 0x0000005958837224 */ /* 0x000fc400078e0283 */
[----:B------:R-:W-:-:S04]  /*46f0*/  IMAD.HI.U32 R89, R86, R95, RZ ;  /* 0x0000005f56597227 */ /* 0x000fc800078e00ff */
[----:B------:R-:W-:Y:S01]  /*4700*/  @!P1 IMAD.MOV R116, RZ, RZ, -R116 ;  /* 0x000000ffff749224 */ /* 0x000fe200078e0a74 */
[----:B------:R-:W-:Y:S01]  /*4710*/  ISETP.GT.U32.AND P1, PT, R88, R110, PT ;  /* 0x0000006e5800720c */ /* 0x000fe20003f24070 */
[--C-:B------:R-:W-:Y:S01]  /*4720*/  @!P6 IMAD.IADD R114, R114, 0x1, -R88.reuse ;  /* 0x000000017272e824 */ /* 0x100fe200078e0a58 */
[----:B------:R-:W-:Y:S01]  /*4730*/  ISETP.GT.U32.AND P6, PT, R88, R131, PT ;  /* 0x000000835800720c */ /* 0x000fe20003fc4070 */
[----:B------:R-:W-:Y:S02]  /*4740*/  IMAD.MOV R89, RZ, RZ, -R89 ;  /* 0x000000ffff597224 */ /* 0x000fe400078e0a59 */
[--C-:B------:R-:W-:Y:S01]  /*4750*/  @!P2 IMAD.IADD R211, R211, 0x1, -R88.reuse ;  /* 0x00000001d3d3a824 */ /* 0x100fe200078e0a58 */
[----:B------:R-:W-:Y:S01]  /*4760*/  ISETP.GE.AND P2, PT, R102, RZ, PT ;  /* 0x000000ff6600720c */ /* 0x000fe20003f46270 */
[----:B------:R-:W-:Y:S02]  /*4770*/  @!P3 IMAD.IADD R130, R130, 0x1, -R88 ;  /* 0x000000018282b824 */ /* 0x000fe400078e0a58 */
[----:B------:R-:W-:-:S02]  /*4780*/  IMAD R216, R88, R89, R95 ;  /* 0x0000005958d87224 */ /* 0x000fc400078e025f */
[----:B------:R-:W-:Y:S01]  /*4790*/  @!P4 IMAD.MOV R129, RZ, RZ, -R129 ;  /* 0x000000ffff81c224 */ /* 0x000fe200078e0a81 */
[C---:B------:R-:W-:Y:S01]  /*47a0*/  ISETP.GT.U32.AND P4, PT, R88.reuse, R210, PT ;  /* 0x000000d25800720c */ /* 0x040fe20003f84070 */
[----:B------:R-:W-:Y:S01]  /*47b0*/  @!P5 IMAD.MOV R130, RZ, RZ, -R130 ;  /* 0x000000ffff82d224 */ /* 0x000fe200078e0a82 */
[----:B------:R-:W-:Y:S01]  /*47c0*/  ISETP.GT.U32.AND P5, PT, R88, R216, PT ;  /* 0x000000d85800720c */ /* 0x000fe20003fa4070 */
[--C-:B------:R-:W-:Y:S01]  /*47d0*/  @!P1 IMAD.IADD R110, R110, 0x1, -R88.reuse ;  /* 0x000000016e6e9824 */ /* 0x100fe200078e0a58 */
[----:B------:R-:W-:Y:S01]  /*47e0*/  ISETP.GE.AND P1, PT, R108, RZ, PT ;  /* 0x000000ff6c00720c */ /* 0x000fe20003f26270 */
[----:B------:R-:W-:Y:S01]  /*47f0*/  @!P6 IMAD.IADD R131, R131, 0x1, -R88 ;  /* 0x000000018383e824 */ /* 0x000fe200078e0a58 */
[----:B------:R-:W-:Y:S01]  /*4800*/  LOP3.LUT R95, R87, 0x22, RZ, 0xfc, !PT ;  /* 0x00000022575f7812 */ /* 0x000fe200078efcff */
[----:B------:R-:W-:Y:S01]  /*4810*/  @!P2 IMAD.MOV R211, RZ, RZ, -R211 ;  /* 0x000000ffffd3a224 */ /* 0x000fe200078e0ad3 */
[----:B------:R-:W-:Y:S02]  /*4820*/  ISETP.GT.U32.AND P6, PT, R88, R110, PT ;  /* 0x0000006e5800720c */ /* 0x000fe40003fc4070 */
[----:B------:R-:W-:-:S02]  /*4830*/  IABS R109, R95 ;  /* 0x0000005f006d7213 */ /* 0x000fc40000000000 */
[----:B------:R-:W-:Y:S01]  /*4840*/  ISETP.GT.U32.AND P2, PT, R88, R131, PT ;  /* 0x000000835800720c */ /* 0x000fe20003f44070 */
[--C-:B------:R-:W-:Y:S01]  /*4850*/  @!P4 IMAD.IADD R210, R210, 0x1, -R88.reuse ;  /* 0x00000001d2d2c824 */ /* 0x100fe200078e0a58 */
[----:B------:R-:W-:Y:S01]  /*4860*/  LOP3.LUT R96, R87, 0x24, RZ, 0xfc, !PT ;  /* 0x0000002457607812 */ /* 0x000fe200078efcff */
[----:B------:R-:W-:Y:S01]  /*4870*/  @!P5 IMAD.IADD R216, R216, 0x1, -R88 ;  /* 0x00000001d8d8d824 */ /* 0x000fe200078e0a58 */
[----:B------:R-:W-:Y:S01]  /*4880*/  ISETP.GE.AND P4, PT, R104, RZ, PT ;  /* 0x000000ff6800720c */ /* 0x000fe20003f86270 */
[----:B------:R-:W-:Y:S01]  /*4890*/  IMAD.HI.U32 R89, R86, R109, RZ ;  /* 0x0000006d56597227 */ /* 0x000fe200078e00ff */
[----:B------:R-:W-:Y:S02]  /*48a0*/  ISETP.GE.AND P3, PT, R103, RZ, PT ;  /* 0x000000ff6700720c */ /* 0x000fe40003f66270 */
[----:B------:R-:W-:Y:S01]  /*48b0*/  IABS R133, R96 ;  /* 0x0000006000857213 */ /* 0x000fe20000000000 */
[----:B------:R-:W-:Y:S01]  /*48c0*/  @!P1 IMAD.MOV R210, RZ, RZ, -R210 ;  /* 0x000000ffffd29224 */ /* 0x000fe200078e0ad2 */
[----:B------:R-:W-:Y:S01]  /*48d0*/  ISETP.GT.U32.AND P1, PT, R88, R216, PT ;  /* 0x000000d85800720c */ /* 0x000fe20003f24070 */
[----:B------:R-:W-:-:S02]  /*48e0*/  IMAD.MOV R89, RZ, RZ, -R89 ;  /* 0x000000ffff597224 */ /* 0x000fc400078e0a59 */
[----:B------:R-:W-:Y:S01]  /*48f0*/  @!P6 IMAD.IADD R110, R110, 0x1, -R88 ;  /* 0x000000016e6ee824 */ /* 0x000fe200078e0a58 */
[----:B------:R-:W-:Y:S01]  /*4900*/  ISETP.GE.AND P6, PT, R107, RZ, PT ;  /* 0x000000ff6b00720c */ /* 0x000fe20003fc6270 */
[----:B------:R-:W-:-:S04]  /*4910*/  IMAD.HI.U32 R92, R86, R133, RZ ;  /* 0x00000085565c7227 */ /* 0x000fc800078e00ff */
[----:B------:R-:W-:Y:S02]  /*4920*/  @!P2 IMAD.IADD R131, R131, 0x1, -R88 ;  /* 0x000000018383a824 */ /* 0x000fe400078e0a58 */
[C---:B------:R-:W-:Y:S02]  /*4930*/  IMAD R109, R88.reuse, R89, R109 ;  /* 0x00000059586d7224 */ /* 0x040fe400078e026d */
[----:B------:R-:W-:Y:S02]  /*4940*/  IMAD.MOV R92, RZ, RZ, -R92 ;  /* 0x000000ffff5c7224 */ /* 0x000fe400078e0a5c */
[----:B------:R-:W-:Y:S01]  /*4950*/  @!P4 IMAD.MOV R131, RZ, RZ, -R131 ;  /* 0x000000ffff83c224 */ /* 0x000fe200078e0a83 */
[C---:B------:R-:W-:Y:S01]  /*4960*/  ISETP.GT.U32.AND P4, PT, R88.reuse, R109, PT ;  /* 0x0000006d5800720c */ /* 0x040fe20003f84070 */
[----:B------:R-:W-:Y:S01]  /*4970*/  @!P3 IMAD.MOV R114, RZ, RZ, -R114 ;  /* 0x000000ffff72b224 */ /* 0x000fe200078e0a72 */
[----:B------:R-:W-:Y:S01]  /*4980*/  ISETP.GE.AND P3, PT, R105, RZ, PT ;  /* 0x000000ff6900720c */ /* 0x000fe20003f66270 */
[----:B------:R-:W-:-:S02]  /*4990*/  IMAD R133, R88, R92, R133 ;  /* 0x0000005c58857224 */ /* 0x000fc400078e0285 */
[----:B------:R-:W-:Y:S01]  /*49a0*/  @!P1 IMAD.IADD R216, R216, 0x1, -R88 ;  /* 0x00000001d8d89824 */ /* 0x000fe200078e0a58 */
[----:B------:R-:W-:-:S03]  /*49b0*/  LOP3.LUT R89, R87, 0x28, RZ, 0xfc, !PT ;  /* 0x0000002857597812 */ /* 0x000fc600078efcff */
[----:B------:R-:W-:Y:S01]  /*49c0*/  @!P6 IMAD.MOV R216, RZ, RZ, -R216 ;  /* 0x000000ffffd8e224 */ /* 0x000fe200078e0ad8 */
[----:B------:R-:W-:Y:S02]  /*49d0*/  ISETP.GT.U32.AND P6, PT, R88, R133, PT ;  /* 0x000000855800720c */ /* 0x000fe40003fc4070 */
[----:B------:R-:W-:Y:S01]  /*49e0*/  IABS R213, R89 ;  /* 0x0000005900d57213 */ /* 0x000fe20000000000 */
[----:B------:R-:W-:Y:S01]  /*49f0*/  @!P4 IMAD.IADD R109, R109, 0x1, -R88 ;  /* 0x000000016d6dc824 */ /* 0x000fe200078e0a58 */
[----:B------:R-:W-:Y:S01]  /*4a00*/  LOP3.LUT R92, R87, 0x2a, RZ, 0xfc, !PT ;  /* 0x0000002a575c7812 */ /* 0x000fe200078efcff */
[----:B------:R-:W-:Y:S01]  /*4a10*/  @!P3 IMAD.MOV R110, RZ, RZ, -R110 ;  /* 0x000000ffff6eb224 */ /* 0x000fe200078e0a6e */
[----:B------:R-:W-:Y:S02]  /*4a20*/  ISETP.GE.AND P2, PT, R95, RZ, PT ;  /* 0x000000ff5f00720c */ /* 0x000fe40003f46270 */
[----:B------:R-:W-:Y:S02]  /*4a30*/  ISETP.GE.AND P5, PT, R96, RZ, PT ;  /* 0x000000ff6000720c */ /* 0x000fe40003fa6270 */
[----:B------:R-:W-:Y:S01]  /*4a40*/  ISETP.GE.AND P3, PT, R89, RZ, PT ;  /* 0x000000ff5900720c */ /* 0x000fe20003f66270 */
[----:B------:R-:W-:Y:S01]  /*4a50*/  IMAD.HI.U32 R89, R86, R213, RZ ;  /* 0x000000d556597227 */ /* 0x000fe200078e00ff */
[----:B------:R-:W-:-:S02]  /*4a60*/  LOP3.LUT R96, R87, 0x2c, RZ, 0xfc, !PT ;  /* 0x0000002c57607812 */ /* 0x000fc400078efcff */
[----:B------:R-:W-:Y:S02]  /*4a70*/  IABS R95, R92 ;  /* 0x0000005c005f7213 */ /* 0x000fe40000000000 */
[----:B------:R-:W-:Y:S01]  /*4a80*/  ISETP.GT.U32.AND P4, PT, R88, R109, PT ;  /* 0x0000006d5800720c */ /* 0x000fe20003f84070 */
[----:B------:R-:W-:Y:S01]  /*4a90*/  @!P6 IMAD.IADD R133, R133, 0x1, -R88 ;  /* 0x000000018585e824 */ /* 0x000fe200078e0a58 */
[----:B------:R-:W-:Y:S01]  /*4aa0*/  ISETP.GE.AND P1, PT, R92, RZ, PT ;  /* 0x000000ff5c00720c */ /* 0x000fe20003f26270 */
[----:B------:R-:W-:Y:S01]  /*4ab0*/  IMAD.MOV R89, RZ, RZ, -R89 ;  /* 0x000000ffff597224 */ /* 0x000fe200078e0a59 */
[----:B------:R-:W-:Y:S01]  /*4ac0*/  IABS R135, R96 ;  /* 0x0000006000877213 */ /* 0x000fe20000000000 */
[----:B------:R-:W-:Y:S01]  /*4ad0*/  IMAD.HI.U32 R92, R86, R95, RZ ;  /* 0x0000005f565c7227 */ /* 0x000fe200078e00ff */
[----:B------:R-:W-:-:S03]  /*4ae0*/  ISETP.GT.U32.AND P6, PT, R88, R133, PT ;  /* 0x000000855800720c */ /* 0x000fc60003fc4070 */
[----:B------:R-:W-:Y:S02]  /*4af0*/  IMAD R213, R88, R89, R213 ;  /* 0x0000005958d57224 */ /* 0x000fe400078e02d5 */
[----:B------:R-:W-:Y:S02]  /*4b00*/  IMAD.MOV R108, RZ, RZ, -R92 ;  /* 0x000000ffff6c7224 */ /* 0x000fe400078e0a5c */
[----:B------:R-:W-:Y:S01]  /*4b10*/  IMAD.HI.U32 R89, R86, R135, RZ ;  /* 0x0000008756597227 */ /* 0x000fe200078e00ff */
[----:B------:R-:W-:-:S03]  /*4b20*/  LOP3.LUT R99, R87, 0x32, RZ, 0xfc, !PT ;  /* 0x0000003257637812 */ /* 0x000fc600078efcff */
[C---:B------:R-:W-:Y:S02]  /*4b30*/  IMAD R108, R88.reuse, R108, R95 ;  /* 0x0000006c586c7224 */ /* 0x040fe400078e025f */
[----:B------:R-:W-:Y:S02]  /*4b40*/  IMAD.MOV R89, RZ, RZ, -R89 ;  /* 0x000000ffff597224 */ /* 0x000fe400078e0a59 */
[--C-:B------:R-:W-:Y:S01]  /*4b50*/  @!P4 IMAD.IADD R109, R109, 0x1, -R88.reuse ;  /* 0x000000016d6dc824 */ /* 0x100fe200078e0a58 */
[----:B------:R-:W-:Y:S01]  /*4b60*/  IABS R107, R99 ;  /* 0x00000063006b7213 */ /* 0x000fe20000000000 */
[C---:B------:R-:W-:Y:S02]  /*4b70*/  IMAD R135, R88.reuse, R89, R135 ;  /* 0x0000005958877224 */ /* 0x040fe400078e0287 */
[----:B------:R-:W-:Y:S01]  /*4b80*/  @!P2 IMAD.MOV R109, RZ, RZ, -R109 ;  /* 0x000000ffff6da224 */ /* 0x000fe200078e0a6d */
[C---:B------:R-:W-:Y:S01]  /*4b90*/  ISETP.GT.U32.AND P2, PT, R88.reuse, R108, PT ;  /* 0x0000006c5800720c */ /* 0x040fe20003f44070 */
[----:B------:R-:W-:Y:S01]  /*4ba0*/  @!P6 IMAD.IADD R133, R133, 0x1, -R88 ;  /* 0x000000018585e824 */ /* 0x000fe200078e0a58 */
[----:B------:R-:W-:Y:S01]  /*4bb0*/  ISETP.GT.U32.AND P4, PT, R88, R213, PT ;  /* 0x000000d55800720c */ /* 0x000fe20003f84070 */
[----:B------:R-:W-:Y:S01]  /*4bc0*/  IMAD.HI.U32 R95, R86, R107, RZ ;  /* 0x0000006b565f7227 */ /* 0x000fe200078e00ff */
[----:B------:R-:W-:-:S02]  /*4bd0*/  ISETP.GT.U32.AND P6, PT, R88, R135, PT ;  /* 0x000000875800720c */ /* 0x000fc40003fc4070 */
[C---:B------:R-:W-:Y:S01]  /*4be0*/  LOP3.LUT R100, R87.reuse, 0x30, RZ, 0xfc, !PT ;  /* 0x0000003057647812 */ /* 0x040fe200078efcff */
[----:B------:R-:W-:Y:S01]  /*4bf0*/  IMAD.MOV R95, RZ, RZ, -R95 ;  /* 0x000000ffff5f7224 */ /* 0x000fe200078e0a5f */
[C---:B------:R-:W-:Y:S02]  /*4c00*/  LOP3.LUT R103, R87.reuse, 0x34, RZ, 0xfc, !PT ;  /* 0x0000003457677812 */ /* 0x040fe400078efcff */
[----:B------:R-:W-:Y:S01]  /*4c10*/  IABS R97, R100 ;  /* 0x0000006400617213 */ /* 0x000fe20000000000 */
[----:B------:R-:W-:Y:S01]  /*4c20*/  IMAD R107, R88, R95, R107 ;  /* 0x0000005f586b7224 */ /* 0x000fe200078e026b */
[----:B------:R-:W-:Y:S01]  /*4c30*/  LOP3.LUT R101, R87, 0x38, RZ, 0xfc, !PT ;  /* 0x0000003857657812 */ /* 0x000fe200078efcff */
[----:B------:R-:W-:Y:S01]  /*4c40*/  @!P2 IMAD.IADD R108, R108, 0x1, -R88 ;  /* 0x000000016c6ca824 */ /* 0x000fe200078e0a58 */
[----:B------:R-:W-:Y:S01]  /*4c50*/  IABS R95, R103 ;  /* 0x00000067005f7213 */ /* 0x000fe20000000000 */
[----:B------:R-:W-:Y:S01]  /*4c60*/  IMAD.HI.U32 R92, R86, R97, RZ ;  /* 0x00000061565c7227 */ /* 0x000fe200078e00ff */
[----:B------:R-:W-:-:S03]  /*4c70*/  IABS R209, R101 ;  /* 0x0000006500d17213 */ /* 0x000fc60000000000 */
[--C-:B------:R-:W-:Y:S02]  /*4c80*/  @!P4 IMAD.IADD R213, R213, 0x1, -R88.reuse ;  /* 0x00000001d5d5c824 */ /* 0x100fe400078e0a58 */
[----:B------:R-:W-:Y:S01]  /*4c90*/  @!P6 IMAD.IADD R135, R135, 0x1, -R88 ;  /* 0x000000018787e824 */ /* 0x000fe200078e0a58 */
[----:B------:R-:W-:Y:S01]  /*4ca0*/  ISETP.GT.U32.AND P6, PT, R88, R108, PT ;  /* 0x0000006c5800720c */ /* 0x000fe20003fc4070 */
[----:B------:R-:W-:Y:S02]  /*4cb0*/  IMAD.MOV R92, RZ, RZ, -R92 ;  /* 0x000000ffff5c7224 */ /* 0x000fe400078e0a5c */
[----:B------:R-:W-:Y:S01]  /*4cc0*/  IMAD.HI.U32 R89, R86, R95, RZ ;  /* 0x0000005f56597227 */ /* 0x000fe200078e00ff */
[----:B------:R-:W-:-:S03]  /*4cd0*/  ISETP.GT.U32.AND P4, PT, R88, R213, PT ;  /* 0x000000d55800720c */ /* 0x000fc60003f84070 */
[----:B------:R-:W-:Y:S01]  /*4ce0*/  @!P5 IMAD.MOV R133, RZ, RZ, -R133 ;  /* 0x000000ffff85d224 */ /* 0x000fe200078e0a85 */
[C---:B------:R-:W-:Y:S01]  /*4cf0*/  ISETP.GT.U32.AND P5, PT, R88.reuse, R135, PT ;  /* 0x000000875800720c */ /* 0x040fe20003fa4070 */
[----:B------:R-:W-:Y:S02]  /*4d00*/  IMAD R212, R88, R92, R97 ;  /* 0x0000005c58d47224 */ /* 0x000fe400078e0261 */
[----:B------:R-:W-:-:S04]  /*4d10*/  IMAD.HI.U32 R92, R86, R209, RZ ;  /* 0x000000d1565c7227 */ /* 0x000fc800078e00ff */
[----:B------:R-:W-:Y:S02]  /*4d20*/  IMAD.MOV R89, RZ, RZ, -R89 ;  /* 0x000000ffff597224 */ /* 0x000fe400078e0a59 */
[----:B------:R-:W-:Y:S02]  /*4d30*/  IMAD.MOV R92, RZ, RZ, -R92 ;  /* 0x000000ffff5c7224 */ /* 0x000fe400078e0a5c */
[C---:B------:R-:W-:Y:S02]  /*4d40*/  IMAD R136, R88.reuse, R89, R95 ;  /* 0x0000005958887224 */ /* 0x040fe400078e025f */
[----:B------:R-:W-:Y:S02]  /*4d50*/  IMAD R209, R88, R92, R209 ;  /* 0x0000005c58d17224 */ /* 0x000fe400078e02d1 */
[--C-:B------:R-:W-:Y:S01]  /*4d60*/  @!P6 IMAD.IADD R108, R108, 0x1, -R88.reuse ;  /* 0x000000016c6ce824 */ /* 0x100fe200078e0a58 */
[C---:B------:R-:W-:Y:S01]  /*4d70*/  ISETP.GT.U32.AND P6, PT, R88.reuse, R136, PT ;  /* 0x000000885800720c */ /* 0x040fe20003fc4070 */
[--C-:B------:R-:W-:Y:S01]  /*4d80*/  @!P4 IMAD.IADD R213, R213, 0x1, -R88.reuse ;  /* 0x00000001d5d5c824 */ /* 0x100fe200078e0a58 */
[C---:B------:R-:W-:Y:S01]  /*4d90*/  ISETP.GT.U32.AND P4, PT, R88.reuse, R107, PT ;  /* 0x0000006b5800720c */ /* 0x040fe20003f84070 */
[----:B------:R-:W-:Y:S01]  /*4da0*/  @!P5 IMAD.IADD R135, R135, 0x1, -R88 ;  /* 0x000000018787d824 */ /* 0x000fe200078e0a58 */
[----:B------:R-:W-:-:S02]  /*4db0*/  ISETP.GT.U32.AND P5, PT, R88, R209, PT ;  /* 0x000000d15800720c */ /* 0x000fc40003fa4070 */
[C---:B------:R-:W-:Y:S02]  /*4dc0*/  LOP3.LUT R102, R87.reuse, 0x3a, RZ, 0xfc, !PT ;  /* 0x0000003a57667812 */ /* 0x040fe400078efcff */
[----:B------:R-:W-:Y:S02]  /*4dd0*/  LOP3.LUT R97, R87, 0x3c, RZ, 0xfc, !PT ;  /* 0x0000003c57617812 */ /* 0x000fe400078efcff */
[----:B------:R-:W-:Y:S02]  /*4de0*/  IABS R105, R102 ;  /* 0x0000006600697213 */ /* 0x000fe40000000000 */
[----:B------:R-:W-:Y:S01]  /*4df0*/  IABS R137, R97 ;  /* 0x0000006100897213 */ /* 0x000fe20000000000 */
[----:B------:R-:W-:Y:S02]  /*4e00*/  @!P6 IMAD.IADD R136, R136, 0x1, -R88 ;  /* 0x000000018888e824 */ /* 0x000fe400078e0a58 */
[----:B------:R-:W-:Y:S01]  /*4e10*/  IMAD.HI.U32 R89, R86, R105, RZ ;  /* 0x0000006956597227 */ /* 0x000fe200078e00ff */
[----:B------:R-:W-:-:S03]  /*4e20*/  ISETP.GT.U32.AND P2, PT, R88, R212, PT ;  /* 0x000000d45800720c */ /* 0x000fc60003f44070 */
[--C-:B------:R-:W-:Y:S02]  /*4e30*/  @!P4 IMAD.IADD R107, R107, 0x1, -R88.reuse ;  /* 0x000000016b6bc824 */ /* 0x100fe400078e0a58 */
[----:B------:R-:W-:Y:S01]  /*4e40*/  @!P5 IMAD.IADD R209, R209, 0x1, -R88 ;  /* 0x00000001d1d1d824 */ /* 0x000fe200078e0a58 */
[----:B------:R-:W-:Y:S01]  /*4e50*/  ISETP.GT.U32.AND P5, PT, R88, R136, PT ;  /* 0x000000885800720c */ /* 0x000fe20003fa4070 */
[----:B------:R-:W-:Y:S02]  /*4e60*/  IMAD.MOV R92, RZ, RZ, -R89 ;  /* 0x000000ffff5c7224 */ /* 0x000fe400078e0a59 */
[----:B------:R-:W-:Y:S01]  /*4e70*/  IMAD.HI.U32 R89, R86, R137, RZ ;  /* 0x0000008956597227 */ /* 0x000fe200078e00ff */
[----:B------:R-:W-:-:S03]  /*4e80*/  ISETP.GT.U32.AND P4, PT, R88, R107, PT ;  /* 0x0000006b5800720c */ /* 0x000fc60003f84070 */
[----:B------:R-:W-:Y:S01]  /*4e90*/  @!P3 IMAD.MOV R213, RZ, RZ, -R213 ;  /* 0x000000ffffd5b224 */ /* 0x000fe200078e0ad5 */
[----:B------:R-:W-:Y:S01]  /*4ea0*/  ISETP.GE.AND P3, PT, R96, RZ, PT ;  /* 0x000000ff6000720c */ /* 0x000fe20003f66270 */
[----:B------:R-:W-:-:S04]  /*4eb0*/  IMAD.MOV R89, RZ, RZ, -R89 ;  /* 0x000000ffff597224 */ /* 0x000fc800078e0a59 */
[----:B------:R-:W-:Y:S02]  /*4ec0*/  IMAD R137, R88, R89, R137 ;  /* 0x0000005958897224 */ /* 0x000fe400078e0289 */
[--C-:B------:R-:W-:Y:S02]  /*4ed0*/  @!P2 IMAD.IADD R212, R212, 0x1, -R88.reuse ;  /* 0x00000001d4d4a824 */ /* 0x100fe400078e0a58 */
[----:B------:R-:W-:Y:S02]  /*4ee0*/  IMAD R105, R88, R92, R105 ;  /* 0x0000005c58697224 */ /* 0x000fe400078e0269 */
[--C-:B------:R-:W-:Y:S01]  /*4ef0*/  @!P5 IMAD.IADD R136, R136, 0x1, -R88.reuse ;  /* 0x000000018888d824 */ /* 0x100fe200078e0a58 */
[C---:B------:R-:W-:Y:S01]  /*4f00*/  ISETP.GT.U32.AND P5, PT, R88.reuse, R137, PT ;  /* 0x000000895800720c */ /* 0x040fe20003fa4070 */
[----:B------:R-:W-:Y:S01]  /*4f10*/  @!P4 IMAD.IADD R107, R107, 0x1, -R88 ;  /* 0x000000016b6bc824 */ /* 0x000fe200078e0a58 */
[----:B------:R-:W-:Y:S01]  /*4f20*/  ISETP.GT.U32.AND P2, PT, R88, R212, PT ;  /* 0x000000d45800720c */ /* 0x000fe20003f44070 */
[----:B------:R-:W-:Y:S01]  /*4f30*/  @!P3 IMAD.MOV R135, RZ, RZ, -R135 ;  /* 0x000000ffff87b224 */ /* 0x000fe200078e0a87 */
[----:B------:R-:W-:-:S02]  /*4f40*/  ISETP.GE.AND P3, PT, R103, RZ, PT ;  /* 0x000000ff6700720c */ /* 0x000fc40003f66270 */
[----:B------:R-:W-:Y:S02]  /*4f50*/  ISETP.GT.U32.AND P4, PT, R88, R105, PT ;  /* 0x000000695800720c */ /* 0x000fe40003f84070 */
[----:B------:R-:W-:-:S04]  /*4f60*/  LOP3.LUT R89, R87, 0x40, RZ, 0xfc, !PT ;  /* 0x0000004057597812 */ /* 0x000fc800078efcff */
[----:B------:R-:W-:Y:S01]  /*4f70*/  IABS R95, R89 ;  /* 0x00000059005f7213 */ /* 0x000fe20000000000 */
[--C-:B------:R-:W-:Y:S02]  /*4f80*/  @!P5 IMAD.IADD R137, R137, 0x1, -R88.reuse ;  /* 0x000000018989d824 */ /* 0x100fe400078e0a58 */
[----:B------:R-:W-:Y:S01]  /*4f90*/  @!P2 IMAD.IADD R212, R212, 0x1, -R88 ;  /* 0x00000001d4d4a824 */ /* 0x000fe200078e0a58 */
[----:B------:R-:W-:Y:S01]  /*4fa0*/  ISETP.GE.AND P2, PT, R100, RZ, PT ;  /* 0x000000ff6400720c */ /* 0x000fe20003f46270 */
[----:B------:R-:W-:Y:S01]  /*4fb0*/  @!P3 IMAD.MOV R136, RZ, RZ, -R136 ;  /* 0x000000ffff88b224 */ /* 0x000fe200078e0a88 */
[----:B------:R-:W-:Y:S01]  /*4fc0*/  ISETP.GE.AND P3, PT, R89, RZ, PT ;  /* 0x000000ff5900720c */ /* 0x000fe20003f66270 */
[----:B------:R-:W-:Y:S01]  /*4fd0*/  @!P4 IMAD.IADD R105, R105, 0x1, -R88 ;  /* 0x000000016969c824 */ /* 0x000fe200078e0a58 */
[----:B------:R-:W-:Y:S01]  /*4fe0*/  ISETP.GT.U32.AND P5, PT, R88, R137, PT ;  /* 0x000000895800720c */ /* 0x000fe20003fa4070 */
[----:B------:R-:W-:-:S03]  /*4ff0*/  IMAD.HI.U32 R89, R86, R95, RZ ;  /* 0x0000005f56597227 */ /* 0x000fc600078e00ff */
[C---:B------:R-:W-:Y:S01]  /*5000*/  ISETP.GT.U32.AND P4, PT, R88.reuse, R105, PT ;  /* 0x000000695800720c */ /* 0x040fe20003f84070 */
[----:B------:R-:W-:Y:S01]  /*5010*/  @!P1 IMAD.MOV R108, RZ, RZ, -R108 ;  /* 0x000000ffff6c9224 */ /* 0x000fe200078e0a6c */
[----:B------:R-:W-:Y:S01]  /*5020*/  ISETP.GT.U32.AND P1, PT, R88, R209, PT ;  /* 0x000000d15800720c */ /* 0x000fe20003f24070 */
[----:B------:R-:W-:Y:S01]  /*5030*/  IMAD.MOV R89, RZ, RZ, -R89 ;  /* 0x000000ffff597224 */ /* 0x000fe200078e0a59 */
[----:B------:R-:W-:-:S03]  /*5040*/  ISETP.GE.AND P6, PT, R99, RZ, PT ;  /* 0x000000ff6300720c */ /* 0x000fc60003fc6270 */
[C---:B------:R-:W-:Y:S02]  /*5050*/  IMAD R208, R88.reuse, R89, R95 ;  /* 0x0000005958d07224 */ /* 0x040fe400078e025f */
[----:B------:R-:W-:Y:S01]  /*5060*/  @!P2 IMAD.MOV R212, RZ, RZ, -R212 ;  /* 0x000000ffffd4a224 */ /* 0x000fe200078e0ad4 */
[----:B------:R-:W-:Y:S01]  /*5070*/  ISETP.GE.AND P2, PT, R101, RZ, PT ;  /* 0x000000ff6500720c */ /* 0x000fe20003f46270 */
[--C-:B------:R-:W-:Y:S01]  /*5080*/  @!P5 IMAD.IADD R137, R137, 0x1, -R88.reuse ;  /* 0x000000018989d824 */ /* 0x100fe200078e0a58 */
[C---:B------:R-:W-:Y:S02]  /*5090*/  LOP3.LUT R96, R87.reuse, 0x44, RZ, 0xfc, !PT ;  /* 0x0000004457607812 */ /* 0x040fe400078efcff */
[----:B------:R-:W-:Y:S02]  /*50a0*/  ISETP.GT.U32.AND P5, PT, R88, R208, PT ;  /* 0x000000d05800720c */ /* 0x000fe40003fa4070 */
[----:B------:R-:W-:Y:S01]  /*50b0*/  LOP3.LUT R92, R87, 0x42, RZ, 0xfc, !PT ;  /* 0x00000042575c7812 */ /* 0x000fe200078efcff */
[--C-:B------:R-:W-:Y:S01]  /*50c0*/  @!P1 IMAD.IADD R209, R209, 0x1, -R88.reuse ;  /* 0x00000001d1d19824 */ /* 0x100fe200078e0a58 */
[----:B------:R-:W-:Y:S01]  /*50d0*/  ISETP.GE.AND P1, PT, R97, RZ, PT ;  /* 0x000000ff6100720c */ /* 0x000fe20003f26270 */
[----:B------:R-:W-:Y:S01]  /*50e0*/  @!P4 IMAD.IADD R105, R105, 0x1, -R88 ;  /* 0x000000016969c824 */ /* 0x000fe200078e0a58 */
[----:B------:R-:W-:-:S02]  /*50f0*/  ISETP.GE.AND P4, PT, R96, RZ, PT ;  /* 0x000000ff6000720c */ /* 0x000fc40003f86270 */
[----:B------:R-:W-:Y:S02]  /*5100*/  IABS R97, R92 ;  /* 0x0000005c00617213 */ /* 0x000fe40000000000 */
[----:B------:R-:W-:Y:S01]  /*5110*/  IABS R96, R96 ;  /* 0x0000006000607213 */ /* 0x000fe20000000000 */
[----:B------:R-:W-:Y:S01]  /*5120*/  @!P6 IMAD.MOV R107, RZ, RZ, -R107 ;  /* 0x000000ffff6be224 */ /* 0x000fe200078e0a6b */
[----:B------:R-:W-:Y:S01]  /*5130*/  ISETP.GE.AND P6, PT, R102, RZ, PT ;  /* 0x000000ff6600720c */ /* 0x000fe20003fc6270 */
[----:B------:R-:W-:Y:S01]  /*5140*/  IMAD.HI.U32 R89, R86, R97, RZ ;  /* 0x0000006156597227 */ /* 0x000fe200078e00ff */
[----:B------:R-:W-:-:S03]  /*5150*/  LOP3.LUT R102, R87, 0x48, RZ, 0xfc, !PT ;  /* 0x0000004857667812 */ /* 0x000fc600078efcff */
[----:B------:R-:W-:Y:S02]  /*5160*/  IMAD.MOV.U32 R95, RZ, RZ, R96 ;  /* 0x000000ffff5f7224 */ /* 0x000fe400078e0060 */
[----:B------:R-:W-:Y:S01]  /*5170*/  @!P2 IMAD.MOV R209, RZ, RZ, -R209 ;  /* 0x000000ffffd1a224 */ /* 0x000fe200078e0ad1 */
[----:B------:R-:W-:Y:S01]  /*5180*/  ISETP.GE.AND P2, PT, R92, RZ, PT ;  /* 0x000000ff5c00720c */ /* 0x000fe20003f46270 */
[----:B------:R-:W-:Y:S01]  /*5190*/  @!P5 IMAD.IADD R208, R208, 0x1, -R88 ;  /* 0x00000001d0d0d824 */ /* 0x000fe200078e0a58 */
[----:B------:R-:W-:Y:S01]  /*51a0*/  IABS R205, R102 ;  /* 0x0000006600cd7213 */ /* 0x000fe20000000000 */
[----:B------:R-:W-:-:S04]  /*51b0*/  IMAD.HI.U32 R92, R86, R95, RZ ;  /* 0x0000005f565c7227 */ /* 0x000fc800078e00ff */
[----:B------:R-:W-:Y:S01]  /*51c0*/  IMAD.MOV R104, RZ, RZ, -R89 ;  /* 0x000000ffff687224 */ /* 0x000fe200078e0a59 */
[C---:B------:R-:W-:Y:S01]  /*51d0*/  ISETP.GT.U32.AND P5, PT, R88.reuse, R208, PT ;  /* 0x000000d05800720c */ /* 0x040fe20003fa4070 */
[----:B------:R-:W-:Y:S02]  /*51e0*/  IMAD.MOV R92, RZ, RZ, -R92 ;  /* 0x000000ffff5c7224 */ /* 0x000fe400078e0a5c */
[----:B------:R-:W-:Y:S02]  /*51f0*/  IMAD R104, R88, R104, R97 ;  /* 0x0000006858687224 */ /* 0x000fe400078e0261 */
[----:B------:R-:W-:Y:S01]  /*5200*/  IMAD.HI.U32 R89, R86, R205, RZ ;  /* 0x000000cd56597227 */ /* 0x000fe200078e00ff */
[----:B------:R-:W-:-:S03]  /*5210*/  LOP3.LUT R100, R87, 0x4a, RZ, 0xfc, !PT ;  /* 0x0000004a57647812 */ /* 0x000fc600078efcff */
[C---:B------:R-:W-:Y:S02]  /*5220*/  IMAD R138, R88.reuse, R92, R95 ;  /* 0x0000005c588a7224 */ /* 0x040fe400078e025f */
[----:B------:R-:W-:Y:S01]  /*5230*/  @!P6 IMAD.MOV R105, RZ, RZ, -R105 ;  /* 0x000000ffff69e224 */ /* 0x000fe200078e0a69 */
[C---:B------:R-:W-:Y:S01]  /*5240*/  ISETP.GT.U32.AND P6, PT, R88.reuse, R104, PT ;  /* 0x000000685800720c */ /* 0x040fe20003fc4070 */
[----:B------:R-:W-:Y:S02]  /*5250*/  IMAD.MOV R96, RZ, RZ, -R89 ;  /* 0x000000ffff607224 */ /* 0x000fe400078e0a59 */
[----:B------:R-:W-:Y:S01]  /*5260*/  @!P1 IMAD.MOV R137, RZ, RZ, -R137 ;  /* 0x000000ffff899224 */ /* 0x000fe200078e0a89 */
[C---:B------:R-:W-:Y:S01]  /*5270*/  ISETP.GT.U32.AND P1, PT, R88.reuse, R138, PT ;  /* 0x0000008a5800720c */ /* 0x040fe20003f24070 */
[----:B------:R-:W-:Y:S01]  /*5280*/  IMAD R205, R88, R96, R205 ;  /* 0x0000006058cd7224 */ /* 0x000fe200078e02cd */
[----:B------:R-:W-:Y:S01]  /*5290*/  IABS R103, R100 ;  /* 0x0000006400677213 */ /* 0x000fe20000000000 */
[----:B------:R-:W-:Y:S01]  /*52a0*/  @!P5 IMAD.IADD R208, R208, 0x1, -R88 ;  /* 0x00000001d0d0d824 */ /* 0x000fe200078e0a58 */
[----:B------:R-:W-:-:S02]  /*52b0*/  LOP3.LUT R101, R87, 0x4c, RZ, 0xfc, !PT ;  /* 0x0000004c57657812 */ /* 0x000fc400078efcff */
[----:B------:R-:W-:Y:S01]  /*52c0*/  ISETP.GT.U32.AND P5, PT, R88, R205, PT ;  /* 0x000000cd5800720c */ /* 0x000fe20003fa4070 */
[----:B------:R-:W-:Y:S01]  /*52d0*/  IMAD.HI.U32 R89, R86, R103, RZ ;  /* 0x0000006756597227 */ /* 0x000fe200078e00ff */
[----:B------:R-:W-:-:S03]  /*52e0*/  IABS R139, R101 ;  /* 0x00000065008b7213 */ /* 0x000fc60000000000 */
[--C-:B------:R-:W-:Y:S01]  /*52f0*/  @!P6 IMAD.IADD R104, R104, 0x1, -R88.reuse ;  /* 0x000000016868e824 */ /* 0x100fe200078e0a58 */
[----:B------:R-:W-:Y:S01]  /*5300*/  LOP3.LUT R96, R87, 0x50, RZ, 0xfc, !PT ;  /* 0x0000005057607812 */ /* 0x000fe200078efcff */
[----:B------:R-:W-:Y:S02]  /*5310*/  IMAD.MOV R89, RZ, RZ, -R89 ;  /* 0x000000ffff597224 */ /* 0x000fe400078e0a59 */
[----:B------:R-:W-:Y:S01]  /*5320*/  @!P1 IMAD.IADD R138, R138, 0x1, -R88 ;  /* 0x000000018a8a9824 */ /* 0x000fe200078e0a58 */
[----:B------:R-:W-:Y:S01]  /*5330*/  ISETP.GT.U32.AND P1, PT, R88, R104, PT ;  /* 0x000000685800720c */ /* 0x000fe20003f24070 */
[----:B------:R-:W-:Y:S01]  /*5340*/  IMAD.HI.U32 R92, R86, R139, RZ ;  /* 0x0000008b565c7227 */ /* 0x000fe200078e00ff */
[----:B------:R-:W-:-:S03]  /*5350*/  IABS R99, R96 ;  /* 0x0000006000637213 */ /* 0x000fc60000000000 */
[C---:B------:R-:W-:Y:S02]  /*5360*/  IMAD R103, R88.reuse, R89, R103 ;  /* 0x0000005958677224 */ /* 0x040fe400078e0267 */
[----:B------:R-:W-:Y:S02]  /*5370*/  @!P5 IMAD.IADD R205, R205, 0x1, -R88 ;  /* 0x00000001cdcdd824 */ /* 0x000fe400078e0a58 */
[----:B------:R-:W-:Y:S01]  /*5380*/  IMAD.MOV R92, RZ, RZ, -R92 ;  /* 0x000000ffff5c7224 */ /* 0x000fe200078e0a5c */
[----:B------:R-:W-:Y:S01]  /*5390*/  ISETP.GT.U32.AND P6, PT, R88, R103, PT ;  /* 0x000000675800720c */ /* 0x000fe20003fc4070 */
[----:B------:R-:W-:Y:S01]  /*53a0*/  IMAD.HI.U32 R89, R86, R99, RZ ;  /* 0x0000006356597227 */ /* 0x000fe200078e00ff */
[----:B------:R-:W-:Y:S02]  /*53b0*/  LOP3.LUT R97, R87, 0x52, RZ, 0xfc, !PT ;  /* 0x0000005257617812 */ /* 0x000fe400078efcff */
[C---:B------:R-:W-:Y:S01]  /*53c0*/  ISETP.GT.U32.AND P5, PT, R88.reuse, R205, PT ;  /* 0x000000cd5800720c */ /* 0x040fe20003fa4070 */
[----:B------:R-:W-:Y:S01]  /*53d0*/  IMAD R139, R88, R92, R139 ;  /* 0x0000005c588b7224 */ /* 0x000fe200078e028b */
[----:B------:R-:W-:Y:S01]  /*53e0*/  IABS R119, R97 ;  /* 0x0000006100777213 */ /* 0x000fe20000000000 */
[----:B------:R-:W-:-:S02]  /*53f0*/  IMAD.MOV R89, RZ, RZ, -R89 ;  /* 0x000000ffff597224 */ /* 0x000fc400078e0a59 */
[----:B------:R-:W-:Y:S01]  /*5400*/  @!P3 IMAD.MOV R208, RZ, RZ, -R208 ;  /* 0x000000ffffd0b224 */ /* 0x000fe200078e0ad0 */
[----:B------:R-:W-:Y:S01]  /*5410*/  ISETP.GT.U32.AND P3, PT, R88, R138, PT ;  /* 0x0000008a5800720c */ /* 0x000fe20003f64070 */
[----:B------:R-:W-:Y:S01]  /*5420*/  @!P1 IMAD.IADD R104, R104, 0x1, -R88 ;  /* 0x0000000168689824 */ /* 0x000fe200078e0a58 */
[C---:B------:R-:W-:Y:S01]  /*5430*/  ISETP.GT.U32.AND P1, PT, R88.reuse, R139, PT ;  /* 0x0000008b5800720c */ /* 0x040fe20003f24070 */
[----:B------:R-:W-:Y:S01]  /*5440*/  IMAD R204, R88, R89, R99 ;  /* 0x0000005958cc7224 */ /* 0x000fe200078e0263 */
[----:B------:R-:W-:Y:S01]  /*5450*/  LOP3.LUT R95, R87, 0x54, RZ, 0xfc, !PT ;  /* 0x00000054575f7812 */ /* 0x000fe200078efcff */
[----:B------:R-:W-:-:S03]  /*5460*/  IMAD.HI.U32 R89, R86, R119, RZ ;  /* 0x0000007756597227 */ /* 0x000fc600078e00ff */
[----:B------:R-:W-:Y:S01]  /*5470*/  IABS R141, R95 ;  /* 0x0000005f008d7213 */ /* 0x000fe20000000000 */
[--C-:B------:R-:W-:Y:S02]  /*5480*/  @!P6 IMAD.IADD R103, R103, 0x1, -R88.reuse ;  /* 0x000000016767e824 */ /* 0x100fe400078e0a58 */
[----:B------:R-:W-:Y:S02]  /*5490*/  IMAD.MOV R89, RZ, RZ, -R89 ;  /* 0x000000ffff597224 */ /* 0x000fe400078e0a59 */
[----:B------:R-:W-:Y:S01]  /*54a0*/  @!P5 IMAD.IADD R205, R205, 0x1, -R88 ;  /* 0x00000001cdcdd824 */ /* 0x000fe200078e0a58 */
[----:B------:R-:W-:Y:S01]  /*54b0*/  ISETP.GE.AND P5, PT, R102, RZ, PT ;  /* 0x000000ff6600720c */ /* 0x000fe20003fa6270 */
[C---:B------:R-:W-:Y:S01]  /*54c0*/  IMAD R102, R88.reuse, R89, R119 ;  /* 0x0000005958667224 */ /* 0x040fe200078e0277 */
[----:B------:R-:W-:Y:S01]  /*54d0*/  ISETP.GT.U32.AND P6, PT, R88, R103, PT ;  /* 0x000000675800720c */ /* 0x000fe20003fc4070 */
[----:B------:R-:W-:-:S04]  /*54e0*/  IMAD.HI.U32 R89, R86, R141, RZ ;  /* 0x0000008d56597227 */ /* 0x000fc800078e00ff */
[--C-:B------:R-:W-:Y:S01]  /*54f0*/  @!P3 IMAD.IADD R138, R138, 0x1, -R88.reuse ;  /* 0x000000018a8ab824 */ /* 0x100fe200078e0a58 */
[----:B------:R-:W-:Y:S01]  /*5500*/  ISETP.GT.U32.AND P3, PT, R88, R204, PT ;  /* 0x000000cc5800720c */ /* 0x000fe20003f64070 */
[----:B------:R-:W-:Y:S01]  /*5510*/  @!P1 IMAD.IADD R139, R139, 0x1, -R88 ;  /* 0x000000018b8b9824 */ /* 0x000fe200078e0a58 */
[----:B------:R-:W-:Y:S01]  /*5520*/  ISETP.GE.AND P1, PT, R100, RZ, PT ;  /* 0x000000ff6400720c */ /* 0x000fe20003f26270 */
[----:B------:R-:W-:Y:S01]  /*5530*/  IMAD.MOV R100, RZ, RZ, -R89 ;  /* 0x000000ffff647224 */ /* 0x000fe200078e0a59 */
[----:B------:R-:W-:-:S03]  /*5540*/  LOP3.LUT R99, R87, 0x58, RZ, 0xfc, !PT ;  /* 0x0000005857637812 */ /* 0x000fc600078efcff */
[C---:B------:R-:W-:Y:S01]  /*5550*/  IMAD R141, R88.reuse, R100, R141 ;  /* 0x00000064588d7224 */ /* 0x040fe200078e028d */
[----:B------:R-:W-:Y:S01]  /*5560*/  IABS R118, R99 ;  /* 0x0000006300767213 */ /* 0x000fe20000000000 */
[----:B------:R-:W-:Y:S01]  /*5570*/  @!P6 IMAD.IADD R103, R103, 0x1, -R88 ;  /* 0x000000016767e824 */ /* 0x000fe200078e0a58 */
[C---:B------:R-:W-:Y:S01]  /*5580*/  ISETP.GT.U32.AND P6, PT, R88.reuse, R102, PT ;  /* 0x000000665800720c */ /* 0x040fe20003fc4070 */
[----:B------:R-:W-:Y:S01]  /*5590*/  @!P2 IMAD.MOV R104, RZ, RZ, -R104 ;  /* 0x000000ffff68a224 */ /* 0x000fe200078e0a68 */
[C---:B------:R-:W-:Y:S01]  /*55a0*/  ISETP.GT.U32.AND P2, PT, R88.reuse, R139, PT ;  /* 0x0000008b5800720c */ /* 0x040fe20003f44070 */
[----:B------:R-:W-:Y:S01]  /*55b0*/  @!P5 IMAD.MOV R205, RZ, RZ, -R205 ;  /* 0x000000ffffcdd224 */ /* 0x000fe200078e0acd */
[----:B------:R-:W-:Y:S01]  /*55c0*/  ISETP.GT.U32.AND P5, PT, R88, R141, PT ;  /* 0x0000008d5800720c */ /* 0x000fe20003fa4070 */
[----:B------:R-:W-:Y:S01]  /*55d0*/  IMAD.MOV.U32 R89, RZ, RZ, R118 ;  /* 0x000000ffff597224 */ /* 0x000fe200078e0076 */
[----:B------:R-:W-:Y:S01]  /*55e0*/  LOP3.LUT R92, R87, 0x5a, RZ, 0xfc, !PT ;  /* 0x0000005a575c7812 */ /* 0x000fe200078efcff */
[----:B------:R-:W-:Y:S01]  /*55f0*/  @!P3 IMAD.IADD R204, R204, 0x1, -R88 ;  /* 0x00000001ccccb824 */ /* 0x000fe200078e0a58 */
[----:B------:R-:W-:Y:S01]  /*5600*/  ISETP.GE.AND P3, PT, R101, RZ, PT ;  /* 0x000000ff6500720c */ /* 0x000fe20003f66270 */
[----:B------:R-:W-:Y:S01]  /*5610*/  IMAD.HI.U32 R100, R86, R89, RZ ;  /* 0x0000005956647227 */ /* 0x000fe200078e00ff */
[----:B------:R-:W-:-:S03]  /*5620*/  IABS R119, R92 ;  /* 0x0000005c00777213 */ /* 0x000fc60000000000 */
[----:B------:R-:W-:Y:S01]  /*5630*/  @!P4 IMAD.MOV R138, RZ, RZ, -R138 ;  /* 0x000000ffff8ac224 */ /* 0x000fe200078e0a8a */
[----:B------:R-:W-:Y:S01]  /*5640*/  ISETP.GT.U32.AND P4, PT, R88, R204, PT ;  /* 0x000000cc5800720c */ /* 0x000fe20003f84070 */
[----:B------:R-:W-:Y:S02]  /*5650*/  IMAD.MOV R100, RZ, RZ, -R100 ;  /* 0x000000ffff647224 */ /* 0x000fe400078e0a64 */
[----:B------:R-:W-:Y:S02]  /*5660*/  IMAD.MOV.U32 R101, RZ, RZ, R119 ;  /* 0x000000ffff657224 */ /* 0x000fe400078e0077 */
[--C-:B------:R-:W-:Y:S02]  /*5670*/  @!P6 IMAD.IADD R102, R102, 0x1, -R88.reuse ;  /* 0x000000016666e824 */ /* 0x100fe400078e0a58 */
[--C-:B------:R-:W-:Y:S02]  /*5680*/  @!P2 IMAD.IADD R139, R139, 0x1, -R88.reuse ;  /* 0x000000018b8ba824 */ /* 0x100fe400078e0a58 */
[----:B------:R-:W-:-:S02]  /*5690*/  @!P5 IMAD.IADD R141, R141, 0x1, -R88 ;  /* 0x000000018d8dd824 */ /* 0x000fc400078e0a58 */
[----:B------:R-:W-:Y:S02]  /*56a0*/  IMAD R168, R88, R100, R89 ;  /* 0x0000006458a87224 */ /* 0x000fe400078e0259 */
[----:B------:R-:W-:Y:S01]  /*56b0*/  IMAD.HI.U32 R89, R86, R101, RZ ;  /* 0x0000006556597227 */ /* 0x000fe200078e00ff */
[----:B------:R-:W-:-:S03]  /*56c0*/  ISETP.GT.U32.AND P6, PT, R88, R102, PT ;  /* 0x000000665800720c */ /* 0x000fc60003fc4070 */
[----:B------:R-:W-:Y:S01]  /*56d0*/  @!P3 IMAD.MOV R139, RZ, RZ, -R139 ;  /* 0x000000ffff8bb224 */ /* 0x000fe200078e0a8b */
[----:B------:R-:W-:Y:S01]  /*56e0*/  ISETP.GT.U32.AND P3, PT, R88, R141, PT ;  /* 0x0000008d5800720c */ /* 0x000fe20003f64070 */
[----:B------:R-:W-:Y:S02]  /*56f0*/  IMAD.MOV R89, RZ, RZ, -R89 ;  /* 0x000000ffff597224 */ /* 0x000fe400078e0a59 */
[--C-:B------:R-:W-:Y:S01]  /*5700*/  @!P4 IMAD.IADD R204, R204, 0x1, -R88.reuse ;  /* 0x00000001ccccc824 */ /* 0x100fe200078e0a58 */
[----:B------:R-:W-:Y:S01]  /*5710*/  ISETP.GE.AND P4, PT, R97, RZ, PT ;  /* 0x000000ff6100720c */ /* 0x000fe20003f86270 */
[C---:B------:R-:W-:Y:S01]  /*5720*/  IMAD R101, R88.reuse, R89, R101 ;  /* 0x0000005958657224 */ /* 0x040fe200078e0265 */
[----:B------:R-:W-:Y:S02]  /*5730*/  LOP3.LUT R89, R87, 0x5c, RZ, 0xfc, !PT ;  /* 0x0000005c57597812 */ /* 0x000fe400078efcff */
[----:B------:R-:W-:Y:S02]  /*5740*/  ISETP.GT.U32.AND P2, PT, R88, R168, PT ;  /* 0x000000a85800720c */ /* 0x000fe40003f44070 */
[----:B------:R-:W-:Y:S01]  /*5750*/  IABS R97, R89 ;  /* 0x0000005900617213 */ /* 0x000fe20000000000 */
[--C-:B------:R-:W-:Y:S01]  /*5760*/  @!P6 IMAD.IADD R102, R102, 0x1, -R88.reuse ;  /* 0x000000016666e824 */ /* 0x100fe200078e0a58 */
[----:B------:R-:W-:Y:S01]  /*5770*/  ISETP.GE.AND P6, PT, R95, RZ, PT ;  /* 0x000000ff5f00720c */ /* 0x000fe20003fc6270 */
[----:B------:R-:W-:Y:S01]  /*5780*/  @!P3 IMAD.IADD R141, R141, 0x1, -R88 ;  /* 0x000000018d8db824 */ /* 0x000fe200078e0a58 */
[----:B------:R-:W-:Y:S01]  /*5790*/  ISETP.GE.AND P3, PT, R89, RZ, PT ;  /* 0x000000ff5900720c */ /* 0x000fe20003f66270 */
[----:B------:R-:W-:-:S04]  /*57a0*/  IMAD.HI.U32 R89, R86, R97, RZ ;  /* 0x0000006156597227 */ /* 0x000fc800078e00ff */
[----:B------:R-:W-:Y:S01]  /*57b0*/  @!P4 IMAD.MOV R102, RZ, RZ, -R102 ;  /* 0x000000ffff66c224 */ /* 0x000fe200078e0a66 */
[----:B------:R-:W-:Y:S01]  /*57c0*/  ISETP.GT.U32.AND P4, PT, R88, R101, PT ;  /* 0x000000655800720c */ /* 0x000fe20003f84070 */
[----:B------:R-:W-:Y:S02]  /*57d0*/  IMAD.MOV R144, RZ, RZ, -R89 ;  /* 0x000000ffff907224 */ /* 0x000fe400078e0a59 */
[----:B------:R-:W-:Y:S01]  /*57e0*/  @!P1 IMAD.MOV R103, RZ, RZ, -R103 ;  /* 0x000000ffff679224 */ /* 0x000fe200078e0a67 */
[----:B------:R-:W-:Y:S01]  /*57f0*/  ISETP.GE.AND P1, PT, R96, RZ, PT ;  /* 0x000000ff6000720c */ /* 0x000fe20003f26270 */
[----:B------:R-:W-:Y:S02]  /*5800*/  @!P2 IMAD.IADD R168, R168, 0x1, -R88 ;  /* 0x00000001a8a8a824 */ /* 0x000fe400078e0a58 */
[C---:B------:R-:W-:Y:S02]  /*5810*/  IMAD R144, R88.reuse, R144, R97 ;  /* 0x0000009058907224 */ /* 0x040fe400078e0261 */
[----:B------:R-:W-:Y:S01]  /*5820*/  @!P6 IMAD.MOV R141, RZ, RZ, -R141 ;  /* 0x000000ffff8de224 */ /* 0x000fe200078e0a8d */
[----:B------:R-:W-:-:S02]  /*5830*/  ISETP.GT.U32.AND P2, PT, R88, R168, PT ;  /* 0x000000a85800720c */ /* 0x000fc40003f44070 */
[----:B------:R-:W-:Y:S02]  /*5840*/  ISETP.GT.U32.AND P6, PT, R88, R144, PT ;  /* 0x000000905800720c */ /* 0x000fe40003fc4070 */
[----:B------:R-:W-:Y:S01]  /*5850*/  LOP3.LUT R95, R87, 0x60, RZ, 0xfc, !PT ;  /* 0x00000060575f7812 */ /* 0x000fe200078efcff */
[----:B------:R-:W-:Y:S01]  /*5860*/  @!P4 IMAD.IADD R101, R101, 0x1, -R88 ;  /* 0x000000016565c824 */ /* 0x000fe200078e0a58 */
[----:B------:R-:W-:Y:S02]  /*5870*/  ISETP.GE.AND P5, PT, R99, RZ, PT ;  /* 0x000000ff6300720c */ /* 0x000fe40003fa6270 */
[----:B------:R-:W-:Y:S01]  /*5880*/  IABS R99, R95 ;  /* 0x0000005f00637213 */ /* 0x000fe20000000000 */
[----:B------:R-:W-:Y:S01]  /*5890*/  @!P1 IMAD.MOV R204, RZ, RZ, -R204 ;  /* 0x000000ffffcc9224 */ /* 0x000fe200078e0acc */
[----:B------:R-:W-:Y:S02]  /*58a0*/  ISETP.GE.AND P1, PT, R92, RZ, PT ;  /* 0x000000ff5c00720c */ /* 0x000fe40003f26270 */
[----:B------:R-:W-:Y:S01]  /*58b0*/  ISETP.GT.U32.AND P4, PT, R88, R101, PT ;  /* 0x000000655800720c */ /* 0x000fe20003f84070 */
[----:B------:R-:W-:Y:S01]  /*58c0*/  IMAD.HI.U32 R92, R86, R99, RZ ;  /* 0x00000063565c7227 */ /* 0x000fe200078e00ff */
[----:B------:R-:W-:-:S03]  /*58d0*/  LOP3.LUT R96, R87, 0x62, RZ, 0xfc, !PT ;  /* 0x0000006257607812 */ /* 0x000fc600078efcff */
[--C-:B------:R-:W-:Y:S01]  /*58e0*/  @!P2 IMAD.IADD R168, R168, 0x1, -R88.reuse ;  /* 0x00000001a8a8a824 */ /* 0x100fe200078e0a58 */
[----:B------:R-:W-:Y:S01]  /*58f0*/  ISETP.GE.AND P2, PT, R95, RZ, PT ;  /* 0x000000ff5f00720c */ /* 0x000fe20003f46270 */
[----:B------:R-:W-:Y:S01]  /*5900*/  @!P6 IMAD.IADD R144, R144, 0x1, -R88 ;  /* 0x000000019090e824 */ /* 0x000fe200078e0a58 */
[----:B------:R-:W-:Y:S01]  /*5910*/  IABS R95, R96 ;  /* 0x00000060005f7213 */ /* 0x000fe20000000000 */
[----:B------:R-:W-:Y:S01]  /*5920*/  IMAD.MOV R92, RZ, RZ, -R92 ;  /* 0x000000ffff5c7224 */ /* 0x000fe200078e0a5c */
[----:B------:R-:W-:Y:S02]  /*5930*/  LOP3.LUT R202, R87, 0x64, RZ, 0xfc, !PT ;  /* 0x0000006457ca7812 */ /* 0x000fe400078efcff */
[C---:B------:R-:W-:Y:S01]  /*5940*/  ISETP.GT.U32.AND P6, PT, R88.reuse, R144, PT ;  /* 0x000000905800720c */ /* 0x040fe20003fc4070 */
[----:B------:R-:W-:Y:S02]  /*5950*/  IMAD R166, R88, R92, R99 ;  /* 0x0000005c58a67224 */ /* 0x000fe400078e0263 */
[----:B------:R-:W-:Y:S01]  /*5960*/  IMAD.HI.U32 R92, R86, R95, RZ ;  /* 0x0000005f565c7227 */ /* 0x000fe200078e00ff */
[----:B------:R-:W-:-:S03]  /*5970*/  IABS R100, R202 ;  /* 0x000000ca00647213 */ /* 0x000fc60000000000 */
[----:B------:R-:W-:Y:S01]  /*5980*/  @!P4 IMAD.IADD R101, R101, 0x1, -R88 ;  /* 0x000000016565c824 */ /* 0x000fe200078e0a58 */
[C---:B------:R-:W-:Y:S01]  /*5990*/  ISETP.GT.U32.AND P4, PT, R88.reuse, R166, PT ;  /* 0x000000a65800720c */ /* 0x040fe20003f84070 */
[----:B------:R-:W-:Y:S01]  /*59a0*/  IMAD.MOV R92, RZ, RZ, -R92 ;  /* 0x000000ffff5c7224 */ /* 0x000fe200078e0a5c */
[----:B------:R-:W-:Y:S01]  /*59b0*/  LOP3.LUT R118, R87, 0x68, RZ, 0xfc, !PT ;  /* 0x0000006857767812 */ /* 0x000fe200078efcff */
[----:B------:R-:W-:Y:S02]  /*59c0*/  IMAD.MOV.U32 R89, RZ, RZ, R100 ;  /* 0x000000ffff597224 */ /* 0x000fe400078e0064 */
[----:B------:R-:W-:Y:S01]  /*59d0*/  IMAD R100, R88, R92, R95 ;  /* 0x0000005c58647224 */ /* 0x000fe200078e025f */
[----:B------:R-:W-:Y:S01]  /*59e0*/  IABS R164, R118 ;  /* 0x0000007600a47213 */ /* 0x000fe20000000000 */
[----:B------:R-:W-:-:S03]  /*59f0*/  @!P6 IMAD.IADD R144, R144, 0x1, -R88 ;  /* 0x000000019090e824 */ /* 0x000fc600078e0a58 */
[----:B------:R-:W-:Y:S01]  /*5a00*/  ISETP.GT.U32.AND P6, PT, R88, R100, PT ;  /* 0x000000645800720c */ /* 0x000fe20003fc4070 */
[----:B------:R-:W-:-:S04]  /*5a10*/  IMAD.HI.U32 R122, R86, R164, RZ ;  /* 0x000000a4567a7227 */ /* 0x000fc800078e00ff */
[----:B------:R-:W-:Y:S02]  /*5a20*/  @!P4 IMAD.IADD R166, R166, 0x1, -R88 ;  /* 0x00000001a6a6c824 */ /* 0x000fe400078e0a58 */
[----:B------:R-:W-:Y:S02]  /*5a30*/  IMAD.MOV R122, RZ, RZ, -R122 ;  /* 0x000000ffff7a7224 */ /* 0x000fe400078e0a7a */
[----:B------:R-:W-:Y:S01]  /*5a40*/  IMAD.HI.U32 R97, R86, R89, RZ ;  /* 0x0000005956617227 */ /* 0x000fe200078e00ff */
[----:B------:R-:W-:-:S03]  /*5a50*/  ISETP.GT.U32.AND P4, PT, R88, R166, PT ;  /* 0x000000a65800720c */ /* 0x000fc60003f84070 */
[----:B------:R-:W-:Y:S02]  /*5a60*/  IMAD R164, R88, R122, R164 ;  /* 0x0000007a58a47224 */ /* 0x000fe400078e02a4 */
[--C-:B------:R-:W-:Y:S01]  /*5a70*/  @!P6 IMAD.IADD R100, R100, 0x1, -R88.reuse ;  /* 0x000000016464e824 */ /* 0x100fe200078e0a58 */
[C---:B------:R-:W-:Y:S01]  /*5a80*/  LOP3.LUT R126, R87.reuse, 0x6a, RZ, 0xfc, !PT ;  /* 0x0000006a577e7812 */ /* 0x040fe200078efcff */
[----:B------:R-:W-:Y:S01]  /*5a90*/  IMAD.MOV R97, RZ, RZ, -R97 ;  /* 0x000000ffff617224 */ /* 0x000fe200078e0a61 */
[C---:B------:R-:W-:Y:S02]  /*5aa0*/  ISETP.GT.U32.AND P6, PT, R88.reuse, R164, PT ;  /* 0x000000a45800720c */ /* 0x040fe40003fc4070 */
[----:B------:R-:W-:Y:S01]  /*5ab0*/  IABS R99, R126 ;  /* 0x0000007e00637213 */ /* 0x000fe20000000000 */
[----:B------:R-:W-:Y:S01]  /*5ac0*/  IMAD R92, R88, R97, R89 ;  /* 0x00000061585c7224 */ /* 0x000fe200078e0259 */
[----:B------:R-:W-:Y:S01]  /*5ad0*/  LOP3.LUT R203, R87, 0x6c, RZ, 0xfc, !PT ;  /* 0x0000006c57cb7812 */ /* 0x000fe200078efcff */
[----:B------:R-:W-:-:S02]  /*5ae0*/  @!P4 IMAD.IADD R166, R166, 0x1, -R88 ;  /* 0x00000001a6a6c824 */ /* 0x000fc400078e0a58 */
[----:B------:R-:W-:Y:S01]  /*5af0*/  IMAD.HI.U32 R121, R86, R99, RZ ;  /* 0x0000006356797227 */ /* 0x000fe200078e00ff */
[----:B------:R-:W-:Y:S02]  /*5b00*/  ISETP.GT.U32.AND P4, PT, R88, R92, PT ;  /* 0x0000005c5800720c */ /* 0x000fe40003f84070 */
[----:B------:R-:W-:Y:S01]  /*5b10*/  IABS R89, R203 ;  /* 0x000000cb00597213 */ /* 0x000fe20000000000 */
[----:B------:R-:W-:Y:S02]  /*5b20*/  IMAD.MOV R121, RZ, RZ, -R121 ;  /* 0x000000ffff797224 */ /* 0x000fe400078e0a79 */
[----:B------:R-:W-:Y:S01]  /*5b30*/  @!P6 IMAD.IADD R164, R164, 0x1, -R88 ;  /* 0x00000001a4a4e824 */ /* 0x000fe200078e0a58 */
[----:B------:R-:W-:Y:S01]  /*5b40*/  ISETP.GT.U32.AND P6, PT, R88, R100, PT ;  /* 0x000000645800720c */ /* 0x000fe20003fc4070 */
[----:B------:R-:W-:Y:S01]  /*5b50*/  IMAD.HI.U32 R95, R86, R89, RZ ;  /* 0x00000059565f7227 */ /* 0x000fe200078e00ff */
[----:B------:R-:W-:-:S03]  /*5b60*/  LOP3.LUT R120, R87, 0x70, RZ, 0xfc, !PT ;  /* 0x0000007057787812 */ /* 0x000fc600078efcff */
[----:B------:R-:W-:Y:S01]  /*5b70*/  IMAD R99, R88, R121, R99 ;  /* 0x0000007958637224 */ /* 0x000fe200078e0263 */
[C---:B------:R-:W-:Y:S01]  /*5b80*/  LOP3.LUT R123, R87.reuse, 0x78, RZ, 0xfc, !PT ;  /* 0x00000078577b7812 */ /* 0x040fe200078efcff */
[----:B------:R-:W-:Y:S02]  /*5b90*/  IMAD.MOV R95, RZ, RZ, -R95 ;  /* 0x000000ffff5f7224 */ /* 0x000fe400078e0a5f */
[----:B------:R-:W-:Y:S01]  /*5ba0*/  @!P4 IMAD.IADD R92, R92, 0x1, -R88 ;  /* 0x000000015c5cc824 */ /* 0x000fe200078e0a58 */
[C---:B------:R-:W-:Y:S01]  /*5bb0*/  ISETP.GT.U32.AND P4, PT, R88.reuse, R99, PT ;  /* 0x000000635800720c */ /* 0x040fe20003f84070 */
[----:B------:R-:W-:Y:S01]  /*5bc0*/  IMAD R89, R88, R95, R89 ;  /* 0x0000005f58597224 */ /* 0x000fe200078e0259 */
[----:B------:R-:W-:Y:S02]  /*5bd0*/  IABS R158, R120 ;  /* 0x00000078009e7213 */ /* 0x000fe40000000000 */
[----:B------:R-:W-:Y:S01]  /*5be0*/  IABS R156, R123 ;  /* 0x0000007b009c7213 */ /* 0x000fe20000000000 */
[----:B------:R-:W-:Y:S01]  /*5bf0*/  @!P5 IMAD.MOV R168, RZ, RZ, -R168 ;  /* 0x000000ffffa8d224 */ /* 0x000fe200078e0aa8 */
[----:B------:R-:W-:Y:S01]  /*5c00*/  ISETP.GE.AND P5, PT, R96, RZ, PT ;  /* 0x000000ff6000720c */ /* 0x000fe20003fa6270 */
[----:B------:R-:W-:Y:S01]  /*5c10*/  @!P1 IMAD.MOV R101, RZ, RZ, -R101 ;  /* 0x000000ffff659224 */ /* 0x000fe200078e0a65 */
[----:B------:R-:W-:Y:S01]  /*5c20*/  ISETP.GT.U32.AND P1, PT, R88, R92, PT ;  /* 0x0000005c5800720c */ /* 0x000fe20003f24070 */
[----:B------:R-:W-:Y:S01]  /*5c30*/  @!P6 IMAD.IADD R100, R100, 0x1, -R88 ;  /* 0x000000016464e824 */ /* 0x000fe200078e0a58 */
[----:B------:R-:W-:Y:S01]  /*5c40*/  ISETP.GT.U32.AND P6, PT, R88, R89, PT ;  /* 0x000000595800720c */ /* 0x000fe20003fc4070 */
[----:B------:R-:W-:Y:S01]  /*5c50*/  IMAD.HI.U32 R96, R86, R158, RZ ;  /* 0x0000009e56607227 */ /* 0x000fe200078e00ff */
[----:B------:R-:W-:-:S03]  /*5c60*/  LOP3.LUT R125, R87, 0x72, RZ, 0xfc, !PT ;  /* 0x00000072577d7812 */ /* 0x000fc600078efcff */
[----:B------:R-:W-:Y:S01]  /*5c70*/  IMAD.HI.U32 R124, R86, R156, RZ ;  /* 0x0000009c567c7227 */ /* 0x000fe200078e00ff */
[----:B------:R-:W-:-:S03]  /*5c80*/  IABS R97, R125 ;  /* 0x0000007d00617213 */ /* 0x000fc60000000000 */
[----:B------:R-:W-:Y:S02]  /*5c90*/  IMAD.MOV R96, RZ, RZ, -R96 ;  /* 0x000000ffff607224 */ /* 0x000fe400078e0a60 */
[----:B------:R-:W-:Y:S02]  /*5ca0*/  IMAD.MOV R124, RZ, RZ, -R124 ;  /* 0x000000ffff7c7224 */ /* 0x000fe400078e0a7c */
[----:B------:R-:W-:Y:S01]  /*5cb0*/  @!P4 IMAD.IADD R99, R99, 0x1, -R88 ;  /* 0x000000016363c824 */ /* 0x000fe200078e0a58 */
[C---:B------:R-:W-:Y:S01]  /*5cc0*/  ISETP.GT.U32.AND P4, PT, R88.reuse, R164, PT ;  /* 0x000000a45800720c */ /* 0x040fe20003f84070 */
[C---:B------:R-:W-:Y:S02]  /*5cd0*/  IMAD R158, R88.reuse, R96, R158 ;  /* 0x00000060589e7224 */ /* 0x040fe400078e029e */
[----:B------:R-:W-:Y:S02]  /*5ce0*/  IMAD R156, R88, R124, R156 ;  /* 0x0000007c589c7224 */ /* 0x000fe400078e029c */
[----:B------:R-:W-:-:S04]  /*5cf0*/  IMAD.HI.U32 R119, R86, R97, RZ ;  /* 0x0000006156777227 */ /* 0x000fc800078e00ff */
[----:B------:R-:W-:Y:S01]  /*5d00*/  @!P3 IMAD.MOV R144, RZ, RZ, -R144 ;  /* 0x000000ffff90b224 */ /* 0x000fe200078e0a90 */
[----:B------:R-:W-:Y:S01]  /*5d10*/  ISETP.GT.U32.AND P3, PT, R88, R99, PT ;  /* 0x000000635800720c */ /* 0x000fe20003f64070 */
[--C-:B------:R-:W-:Y:S01]  /*5d20*/  @!P1 IMAD.IADD R92, R92, 0x1, -R88.reuse ;  /* 0x000000015c5c9824 */ /* 0x100fe200078e0a58 */
[C---:B------:R-:W-:Y:S01]  /*5d30*/  ISETP.GT.U32.AND P1, PT, R88.reuse, R158, PT ;  /* 0x0000009e5800720c */ /* 0x040fe20003f24070 */
[----:B------:R-:W-:Y:S01]  /*5d40*/  @!P6 IMAD.IADD R89, R89, 0x1, -R88 ;  /* 0x000000015959e824 */ /* 0x000fe200078e0a58 */
[----:B------:R-:W-:Y:S01]  /*5d50*/  ISETP.GT.U32.AND P6, PT, R88, R156, PT ;  /* 0x0000009c5800720c */ /* 0x000fe20003fc4070 */
[----:B------:R-:W-:Y:S01]  /*5d60*/  IMAD.MOV R119, RZ, RZ, -R119 ;  /* 0x000000ffff777224 */ /* 0x000fe200078e0a77 */
[----:B------:R-:W-:-:S03]  /*5d70*/  LOP3.LUT R121, R87, 0x80, RZ, 0xfc, !PT ;  /* 0x0000008057797812 */ /* 0x000fc600078efcff */
[----:B------:R-:W-:Y:S01]  /*5d80*/  IMAD R97, R88, R119, R97 ;  /* 0x0000007758617224 */ /* 0x000fe200078e0261 */
[C---:B------:R-:W-:Y:S01]  /*5d90*/  LOP3.LUT R122, R87.reuse, 0x7a, RZ, 0xfc, !PT ;  /* 0x0000007a577a7812 */ /* 0x040fe200078efcff */
[--C-:B------:R-:W-:Y:S01]  /*5da0*/  @!P4 IMAD.IADD R164, R164, 0x1, -R88.reuse ;  /* 0x00000001a4a4c824 */ /* 0x100fe200078e0a58 */
[----:B------:R-:W-:Y:S02]  /*5db0*/  IABS R150, R121 ;  /* 0x0000007900967213 */ /* 0x000fe40000000000 */
[----:B------:R-:W-:Y:S02]  /*5dc0*/  ISETP.GT.U32.AND P4, PT, R88, R97, PT ;  /* 0x000000615800720c */ /* 0x000fe40003f84070 */
[----:B------:R-:W-:Y:S01]  /*5dd0*/  LOP3.LUT R119, R87, 0x82, RZ, 0xfc, !PT ;  /* 0x0000008257777812 */ /* 0x000fe200078efcff */
[----:B------:R-:W-:Y:S01]  /*5de0*/  @!P3 IMAD.IADD R99, R99, 0x1, -R88 ;  /* 0x000000016363b824 */ /* 0x000fe200078e0a58 */
[----:B------:R-:W-:Y:S01]  /*5df0*/  IABS R96, R122 ;  /* 0x0000007a00607213 */ /* 0x000fe20000000000 */
[----:B------:R-:W-:Y:S01]  /*5e00*/  @!P2 IMAD.MOV R166, RZ, RZ, -R166 ;  /* 0x000000ffffa6a224 */ /* 0x000fe200078e0aa6 */
[----:B------:R-:W-:Y:S01]  /*5e10*/  ISETP.GE.AND P3, PT, R118, RZ, PT ;  /* 0x000000ff7600720c */ /* 0x000fe20003f66270 */
[--C-:B------:R-:W-:Y:S01]  /*5e20*/  @!P1 IMAD.IADD R158, R158, 0x1, -R88.reuse ;  /* 0x000000019e9e9824 */ /* 0x100fe200078e0a58 */
[----:B------:R-:W-:Y:S01]  /*5e30*/  ISETP.GT.U32.AND P2, PT, R88, R89, PT ;  /* 0x000000595800720c */ /* 0x000fe20003f44070 */
[----:B------:R-:W-:Y:S01]  /*5e40*/  @!P6 IMAD.IADD R156, R156, 0x1, -R88 ;  /* 0x000000019c9ce824 */ /* 0x000fe200078e0a58 */
[----:B------:R-:W-:Y:S01]  /*5e50*/  IABS R95, R119 ;  /* 0x00000077005f7213 */ /* 0x000fe20000000000 */
[----:B------:R-:W-:Y:S01]  /*5e60*/  IMAD.HI.U32 R124, R86, R150, RZ ;  /* 0x00000096567c7227 */ /* 0x000fe200078e00ff */
[----:B------:R-:W-:-:S02]  /*5e70*/  ISETP.GE.AND P1, PT, R126, RZ, PT ;  /* 0x000000ff7e00720c */ /* 0x000fc40003f26270 */
[C---:B------:R-:W-:Y:S01]  /*5e80*/  ISETP.GT.U32.AND P6, PT, R88.reuse, R156, PT ;  /* 0x0000009c5800720c */ /* 0x040fe20003fc4070 */
[----:B------:R-:W-:Y:S01]  /*5e90*/  @!P5 IMAD.MOV R100, RZ, RZ, -R100 ;  /* 0x000000ffff64d224 */ /* 0x000fe200078e0a64 */
[----:B------:R-:W-:Y:S01]  /*5ea0*/  ISETP.GT.U32.AND P5, PT, R88, R158, PT ;  /* 0x0000009e5800720c */ /* 0x000fe20003fa4070 */
[----:B------:R-:W-:-:S04]  /*5eb0*/  IMAD.HI.U32 R127, R86, R96, RZ ;  /* 0x00000060567f7227 */ /* 0x000fc800078e00ff */
[----:B------:R-:W-:Y:S02]  /*5ec0*/  IMAD.MOV R124, RZ, RZ, -R124 ;  /* 0x000000ffff7c7224 */ /* 0x000fe400078e0a7c */
[----:B------:R-:W-:-:S04]  /*5ed0*/  IMAD.HI.U32 R118, R86, R95, RZ ;  /* 0x0000005f56767227 */ /* 0x000fc800078e00ff */
[----:B------:R-:W-:Y:S02]  /*5ee0*/  IMAD.MOV R126, RZ, RZ, -R127 ;  /* 0x000000ffff7e7224 */ /* 0x000fe400078e0a7f */
[----:B------:R-:W-:Y:S01]  /*5ef0*/  @!P4 IMAD.IADD R97, R97, 0x1, -R88 ;  /* 0x000000016161c824 */ /* 0x000fe200078e0a58 */
[----:B------:R-:W-:Y:S01]  /*5f00*/  ISETP.GE.AND P4, PT, R120, RZ, PT ;  /* 0x000000ff7800720c */ /* 0x000fe20003f86270 */
[C---:B------:R-:W-:Y:S01]  /*5f10*/  IMAD R150, R88.reuse, R124, R150 ;  /* 0x0000007c58967224 */ /* 0x040fe200078e0296 */
[----:B------:R-:W-:Y:S01]  /*5f20*/  LOP3.LUT R120, R87, 0x88, RZ, 0xfc, !PT ;  /* 0x0000008857787812 */ /* 0x000fe200078efcff */
[----:B------:R-:W-:Y:S02]  /*5f30*/  IMAD.MOV R118, RZ, RZ, -R118 ;  /* 0x000000ffff767224 */ /* 0x000fe400078e0a76 */
[C---:B------:R-:W-:Y:S02]  /*5f40*/  IMAD R96, R88.reuse, R126, R96 ;  /* 0x0000007e58607224 */ /* 0x040fe400078e0260 */
[----:B------:R-:W-:Y:S01]  /*5f50*/  @!P3 IMAD.MOV R164, RZ, RZ, -R164 ;  /* 0x000000ffffa4b224 */ /* 0x000fe200078e0aa4 */
[C---:B------:R-:W-:Y:S01]  /*5f60*/  ISETP.GT.U32.AND P3, PT, R88.reuse, R97, PT ;  /* 0x000000615800720c */ /* 0x040fe20003f64070 */
[--C-:B------:R-:W-:Y:S01]  /*5f70*/  @!P2 IMAD.IADD R89, R89, 0x1, -R88.reuse ;  /* 0x000000015959a824 */ /* 0x100fe200078e0a58 */
[C---:B------:R-:W-:Y:S01]  /*5f80*/  ISETP.GT.U32.AND P2, PT, R88.reuse, R150, PT ;  /* 0x000000965800720c */ /* 0x040fe20003f44070 */
[C---:B------:R-:W-:Y:S01]  /*5f90*/  IMAD R95, R88.reuse, R118, R95 ;  /* 0x00000076585f7224 */ /* 0x040fe200078e025f */
[----:B------:R-:W-:Y:S01]  /*5fa0*/  IABS R148, R120 ;  /* 0x0000007800947213 */ /* 0x000fe20000000000 */
[----:B------:R-:W-:Y:S01]  /*5fb0*/  @!P1 IMAD.MOV R99, RZ, RZ, -R99 ;  /* 0x000000ffff639224 */ /* 0x000fe200078e0a63 */
[----:B------:R-:W-:Y:S01]  /*5fc0*/  ISETP.GT.U32.AND P1, PT, R88, R96, PT ;  /* 0x000000605800720c */ /* 0x000fe20003f24070 */
[--C-:B------:R-:W-:Y:S01]  /*5fd0*/  @!P5 IMAD.IADD R158, R158, 0x1, -R88.reuse ;  /* 0x000000019e9ed824 */ /* 0x100fe200078e0a58 */
[----:B------:R-:W-:Y:S01]  /*5fe0*/  ISETP.GT.U32.AND P5, PT, R88, R95, PT ;  /* 0x0000005f5800720c */ /* 0x000fe20003fa4070 */
[----:B------:R-:W-:Y:S01]  /*5ff0*/  @!P6 IMAD.IADD R156, R156, 0x1, -R88 ;  /* 0x000000019c9ce824 */ /* 0x000fe200078e0a58 */
[----:B------:R-:W-:Y:S01]  /*6000*/  ISETP.GE.AND P6, PT, R123, RZ, PT ;  /* 0x000000ff7b00720c */ /* 0x000fe20003fc6270 */
[----:B------:R-:W-:Y:S01]  /*6010*/  IMAD.HI.U32 R124, R86, R148, RZ ;  /* 0x00000094567c7227 */ /* 0x000fe200078e00ff */
[----:B------:R-:W-:-:S03]  /*6020*/  LOP3.LUT R118, R87, 0x90, RZ, 0xfc, !PT ;  /* 0x0000009057767812 */ /* 0x000fc600078efcff */
[----:B------:R-:W-:Y:S01]  /*6030*/  IMAD.MOV R124, RZ, RZ, -R124 ;  /* 0x000000ffff7c7224 */ /* 0x000fe200078e0a7c */
[----:B------:R-:W-:Y:S01]  /*6040*/  IABS R142, R118 ;  /* 0x00000076008e7213 */ /* 0x000fe20000000000 */
[--C-:B------:R-:W-:Y:S01]  /*6050*/  @!P3 IMAD.IADD R97, R97, 0x1, -R88.reuse ;  /* 0x000000016161b824 */ /* 0x100fe200078e0a58 */
[----:B------:R-:W-:Y:S01]  /*6060*/  ISETP.GE.AND P3, PT, R125, RZ, PT ;  /* 0x000000ff7d00720c */ /* 0x000fe20003f66270 */
[----:B------:R-:W-:Y:S02]  /*6070*/  @!P2 IMAD.IADD R150, R150, 0x1, -R88 ;  /* 0x000000019696a824 */ /* 0x000fe400078e0a58 */
[----:B------:R-:W-:Y:S02]  /*6080*/  IMAD R148, R88, R124, R148 ;  /* 0x0000007c58947224 */ /* 0x000fe400078e0294 */
[----:B------:R-:W-:Y:S01]  /*6090*/  @!P1 IMAD.IADD R96, R96, 0x1, -R88 ;  /* 0x0000000160609824 */ /* 0x000fe200078e0a58 */
[----:B------:R-:W-:Y:S01]  /*60a0*/  ISETP.GE.AND P1, PT, R122, RZ, PT ;  /* 0x000000ff7a00720c */ /* 0x000fe20003f26270 */
[----:B------:R-:W-:Y:S01]  /*60b0*/  @!P4 IMAD.MOV R158, RZ, RZ, -R158 ;  /* 0x000000ffff9ec224 */ /* 0x000fe200078e0a9e */
[----:B------:R-:W-:Y:S01]  /*60c0*/  ISETP.GT.U32.AND P4, PT, R88, R150, PT ;  /* 0x000000965800720c */ /* 0x000fe20003f84070 */
[----:B------:R-:W-:-:S02]  /*60d0*/  @!P5 IMAD.IADD R95, R95, 0x1, -R88 ;  /* 0x000000015f5fd824 */ /* 0x000fc400078e0a58 */
[----:B------:R-:W-:Y:S01]  /*60e0*/  @!P6 IMAD.MOV R156, RZ, RZ, -R156 ;  /* 0x000000ffff9ce224 */ /* 0x000fe200078e0a9c */
[----:B------:R-:W-:Y:S01]  /*60f0*/  ISETP.GT.U32.AND P6, PT, R88, R148, PT ;  /* 0x000000945800720c */ /* 0x000fe20003fc4070 */
[----:B------:R-:W-:Y:S01]  /*6100*/  IMAD.HI.U32 R122, R86, R142, RZ ;  /* 0x0000008e567a7227 */ /* 0x000fe200078e00ff */
[----:B------:R-:W-:-:S03]  /*6110*/  ISETP.GT.U32.AND P5, PT, R88, R95, PT ;  /* 0x0000005f5800720c */ /* 0x000fc60003fa4070 */
[----:B------:R-:W-:Y:S02]  /*6120*/  IMAD.MOV R122, RZ, RZ, -R122 ;  /* 0x000000ffff7a7224 */ /* 0x000fe400078e0a7a */
[----:B------:R-:W-:Y:S01]  /*6130*/  @!P3 IMAD.MOV R97, RZ, RZ, -R97 ;  /* 0x000000ffff61b224 */ /* 0x000fe200078e0a61 */
[----:B------:R-:W-:Y:S01]  /*6140*/  ISETP.GE.AND P3, PT, R121, RZ, PT ;  /* 0x000000ff7900720c */ /* 0x000fe20003f66270 */
[----:B------:R-:W-:Y:S01]  /*6150*/  IMAD R142, R88, R122, R142 ;  /* 0x0000007a588e7224 */ /* 0x000fe200078e028e */
[----:B------:R-:W-:Y:S01]  /*6160*/  LOP3.LUT R121, R87, 0x98, RZ, 0xfc, !PT ;  /* 0x0000009857797812 */ /* 0x000fe200078efcff */
[--C-:B------:R-:W-:Y:S02]  /*6170*/  @!P4 IMAD.IADD R150, R150, 0x1, -R88.reuse ;  /* 0x000000019696c824 */ /* 0x100fe400078e0a58 */
[--C-:B------:R-:W-:Y:S01]  /*6180*/  @!P6 IMAD.IADD R148, R148, 0x1, -R88.reuse ;  /* 0x000000019494e824 */ /* 0x100fe200078e0a58 */
[C---:B------:R-:W-:Y:S02]  /*6190*/  ISETP.GT.U32.AND P4, PT, R88.reuse, R142, PT ;  /* 0x0000008e5800720c */ /* 0x040fe40003f84070 */
[----:B------:R-:W-:Y:S01]  /*61a0*/  IABS R140, R121 ;  /* 0x00000079008c7213 */ /* 0x000fe20000000000 */
[----:B------:R-:W-:Y:S01]  /*61b0*/  @!P5 IMAD.IADD R95, R95, 0x1, -R88 ;  /* 0x000000015f5fd824 */ /* 0x000fe200078e0a58 */
[----:B------:R-:W-:-:S02]  /*61c0*/  ISETP.GT.U32.AND P2, PT, R88, R96, PT ;  /* 0x000000605800720c */ /* 0x000fc40003f44070 */
[----:B------:R-:W-:Y:S01]  /*61d0*/  ISETP.GE.AND P5, PT, R120, RZ, PT ;  /* 0x000000ff7800720c */ /* 0x000fe20003fa6270 */
[----:B------:R-:W-:Y:S01]  /*61e0*/  IMAD.HI.U32 R120, R86, R140, RZ ;  /* 0x0000008c56787227 */ /* 0x000fe200078e00ff */
[----:B------:R-:W-:-:S03]  /*61f0*/  ISETP.GT.U32.AND P6, PT, R88, R148, PT ;  /* 0x000000945800720c */ /* 0x000fc60003fc4070 */
[----:B------:R-:W-:Y:S02]  /*6200*/  IMAD.MOV R120, RZ, RZ, -R120 ;  /* 0x000000ffff787224 */ /* 0x000fe400078e0a78 */
[----:B------:R-:W-:Y:S02]  /*6210*/  @!P4 IMAD.IADD R142, R142, 0x1, -R88 ;  /* 0x000000018e8ec824 */ /* 0x000fe400078e0a58 */
[----:B------:R-:W-:Y:S02]  /*6220*/  IMAD R140, R88, R120, R140 ;  /* 0x00000078588c7224 */ /* 0x000fe400078e028c */
[--C-:B------:R-:W-:Y:S01]  /*6230*/  @!P2 IMAD.IADD R96, R96, 0x1, -R88.reuse ;  /* 0x000000016060a824 */ /* 0x100fe200078e0a58 */
[----:B------:R-:W-:Y:S02]  /*6240*/  ISETP.GT.U32.AND P4, PT, R88, R142, PT ;  /* 0x0000008e5800720c */ /* 0x000fe40003f84070 */
[----:B------:R-:W-:Y:S01]  /*6250*/  ISETP.GE.AND P2, PT, R119, RZ, PT ;  /* 0x000000ff7700720c */ /* 0x000fe20003f46270 */
[----:B------:R-:W-:Y:S01]  /*6260*/  @!P6 IMAD.IADD R148, R148, 0x1, -R88 ;  /* 0x000000019494e824 */ /* 0x000fe200078e0a58 */
[----:B------:R-:W-:-:S02]  /*6270*/  ISETP.GT.U32.AND P6, PT, R88, R140, PT ;  /* 0x0000008c5800720c */ /* 0x000fc40003fc4070 */
[----:B------:R-:W-:Y:S01]  /*6280*/  LOP3.LUT R119, R87, 0xa0, RZ, 0xfc, !PT ;  /* 0x000000a057777812 */ /* 0x000fe200078efcff */
[----:B------:R-:W-:-:S03]  /*6290*/  @!P1 IMAD.MOV R96, RZ, RZ, -R96 ;  /* 0x000000ffff609224 */ /* 0x000fc600078e0a60 */
[----:B------:R-:W-:Y:S02]  /*62a0*/  IABS R134, R119 ;  /* 0x0000007700867213 */ /* 0x000fe40000000000 */
[----:B------:R-:W-:Y:S02]  /*62b0*/  ISETP.GE.AND P1, PT, R118, RZ, PT ;  /* 0x000000ff7600720c */ /* 0x000fe40003f26270 */
[----:B------:R-:W-:Y:S01]  /*62c0*/  LOP3.LUT R132, R87, 0xa8, RZ, 0xfc, !PT ;  /* 0x000000a857847812 */ /* 0x000fe200078efcff */
[----:B------:R-:W-:-:S04]  /*62d0*/  IMAD.HI.U32 R118, R86, R134, RZ ;  /* 0x0000008656767227 */ /* 0x000fc800078e00ff */
[--C-:B------:R-:W-:Y:S01]  /*62e0*/  @!P4 IMAD.IADD R142, R142, 0x1, -R88.reuse ;  /* 0x000000018e8ec824 */ /* 0x100fe200078e0a58 */
[----:B------:R-:W-:Y:S01]  /*62f0*/  ISETP.GE.AND P4, PT, R132, RZ, PT ;  /* 0x000000ff8400720c */ /* 0x000fe20003f86270 */
[----:B------:R-:W-:Y:S01]  /*6300*/  @!P6 IMAD.IADD R140, R140, 0x1, -R88 ;  /* 0x000000018c8ce824 */ /* 0x000fe200078e0a58 */
[----:B------:R-:W-:Y:S01]  /*6310*/  IABS R132, R132 ;  /* 0x0000008400847213 */ /* 0x000fe20000000000 */
[----:B------:R-:W-:-:S03]  /*6320*/  IMAD.MOV R118, RZ, RZ, -R118 ;  /* 0x000000ffff767224 */ /* 0x000fc600078e0a76 */
[C---:B------:R-:W-:Y:S01]  /*6330*/  ISETP.GT.U32.AND P6, PT, R88.reuse, R140, PT ;  /* 0x0000008c5800720c */ /* 0x040fe20003fc4070 */
[----:B------:R-:W-:Y:S02]  /*6340*/  IMAD R134, R88, R118, R134 ;  /* 0x0000007658867224 */ /* 0x000fe400078e0286 */
[----:B------:R-:W-:-:S04]  /*6350*/  IMAD.HI.U32 R118, R86, R132, RZ ;  /* 0x0000008456767227 */ /* 0x000fc800078e00ff */
[----:B------:R-:W-:Y:S01]  /*6360*/  @!P5 IMAD.MOV R148, RZ, RZ, -R148 ;  /* 0x000000ffff94d224 */ /* 0x000fe200078e0a94 */
[----:B------:R-:W-:Y:S01]  /*6370*/  ISETP.GT.U32.AND P5, PT, R88, R134, PT ;  /* 0x000000865800720c */ /* 0x000fe20003fa4070 */
[----:B------:R-:W-:-:S04]  /*6380*/  IMAD.MOV R118, RZ, RZ, -R118 ;  /* 0x000000ffff767224 */ /* 0x000fc800078e0a76 */
[----:B------:R-:W-:Y:S02]  /*6390*/  IMAD R132, R88, R118, R132 ;  /* 0x0000007658847224 */ /* 0x000fe400078e0284 */
[----:B------:R-:W-:-:S03]  /*63a0*/  @!P6 IMAD.IADD R140, R140, 0x1, -R88 ;  /* 0x000000018c8ce824 */ /* 0x000fc600078e0a58 */
[----:B------:R-:W-:Y:S01]  /*63b0*/  ISETP.GT.U32.AND P6, PT, R88, R132, PT ;  /* 0x000000845800720c */ /* 0x000fe20003fc4070 */
[----:B------:R-:W-:Y:S01]  /*63c0*/  @!P2 IMAD.MOV R95, RZ, RZ, -R95 ;  /* 0x000000ffff5fa224 */ /* 0x000fe200078e0a5f */
[----:B------:R-:W-:Y:S01]  /*63d0*/  ISETP.GE.AND P2, PT, R119, RZ, PT ;  /* 0x000000ff7700720c */ /* 0x000fe20003f46270 */
[----:B------:R-:W-:Y:S01]  /*63e0*/  @!P3 IMAD.MOV R150, RZ, RZ, -R150 ;  /* 0x000000ffff96b224 */ /* 0x000fe200078e0a96 */
[----:B------:R-:W-:Y:S01]  /*63f0*/  ISETP.GE.AND P3, PT, R121, RZ, PT ;  /* 0x000000ff7900720c */ /* 0x000fe20003f66270 */
[----:B------:R-:W-:Y:S01]  /*6400*/  @!P5 IMAD.IADD R134, R134, 0x1, -R88 ;  /* 0x000000018686d824 */ /* 0x000fe200078e0a58 */
[C---:B------:R-:W-:Y:S02]  /*6410*/  LOP3.LUT R119, R87.reuse, 0xb0, RZ, 0xfc, !PT ;  /* 0x000000b057777812 */ /* 0x040fe400078efcff */
[----:B------:R-:W-:Y:S02]  /*6420*/  LOP3.LUT R121, R87, 0xb8, RZ, 0xfc, !PT ;  /* 0x000000b857797812 */ /* 0x000fe400078efcff */
[----:B------:R-:W-:-:S02]  /*6430*/  IABS R127, R119 ;  /* 0x00000077007f7213 */ /* 0x000fc40000000000 */
[----:B------:R-:W-:Y:S02]  /*6440*/  LOP3.LUT R120, R87, 0xc0, RZ, 0xfc, !PT ;  /* 0x000000c057787812 */ /* 0x000fe400078efcff */
[----:B------:R-:W-:Y:S02]  /*6450*/  IABS R126, R121 ;  /* 0x00000079007e7213 */ /* 0x000fe40000000000 */
[----:B------:R-:W-:Y:S01]  /*6460*/  ISETP.GT.U32.AND P5, PT, R88, R134, PT ;  /* 0x000000865800720c */ /* 0x000fe20003fa4070 */
[----:B------:R-:W-:Y:S01]  /*6470*/  @!P1 IMAD.MOV R142, RZ, RZ, -R142 ;  /* 0x000000ffff8e9224 */ /* 0x000fe200078e0a8e */
[----:B------:R-:W-:Y:S01]  /*6480*/  IABS R125, R120 ;  /* 0x00000078007d7213 */ /* 0x000fe20000000000 */
[----:B------:R-:W-:Y:S01]  /*6490*/  @!P6 IMAD.IADD R132, R132, 0x1, -R88 ;  /* 0x000000018484e824 */ /* 0x000fe200078e0a58 */
[----:B------:R-:W-:Y:S01]  /*64a0*/  ISETP.GE.AND P1, PT, R119, RZ, PT ;  /* 0x000000ff7700720c */ /* 0x000fe20003f26270 */
[----:B------:R-:W-:-:S04]  /*64b0*/  IMAD.HI.U32 R122, R86, R127, RZ ;  /* 0x0000007f567a7227 */ /* 0x000fc800078e00ff */
[----:B------:R-:W-:Y:S01]  /*64c0*/  IMAD.HI.U32 R119, R86, R126, RZ ;  /* 0x0000007e56777227 */ /* 0x000fe200078e00ff */
[----:B------:R-:W-:-:S03]  /*64d0*/  ISETP.GT.U32.AND P6, PT, R88, R132, PT ;  /* 0x000000845800720c */ /* 0x000fc60003fc4070 */
[----:B------:R-:W-:Y:S02]  /*64e0*/  IMAD.MOV R122, RZ, RZ, -R122 ;  /* 0x000000ffff7a7224 */ /* 0x000fe400078e0a7a */
[----:B------:R-:W-:-:S04]  /*64f0*/  IMAD.HI.U32 R118, R86, R125, RZ ;  /* 0x0000007d56767227 */ /* 0x000fc800078e00ff */
[----:B------:R-:W-:Y:S02]  /*6500*/  IMAD.MOV R119, RZ, RZ, -R119 ;  /* 0x000000ffff777224 */ /* 0x000fe400078e0a77 */
[C---:B------:R-:W-:Y:S02]  /*6510*/  IMAD R127, R88.reuse, R122, R127 ;  /* 0x0000007a587f7224 */ /* 0x040fe400078e027f */
[----:B------:R-:W-:Y:S02]  /*6520*/  IMAD.MOV R118, RZ, RZ, -R118 ;  /* 0x000000ffff767224 */ /* 0x000fe400078e0a76 */
[----:B------:R-:W-:Y:S02]  /*6530*/  IMAD R126, R88, R119, R126 ;  /* 0x00000077587e7224 */ /* 0x000fe400078e027e */
[----:B------:R-:W-:Y:S01]  /*6540*/  @!P5 IMAD.IADD R134, R134, 0x1, -R88 ;  /* 0x000000018686d824 */ /* 0x000fe200078e0a58 */
[C---:B------:R-:W-:Y:S01]  /*6550*/  ISETP.GT.U32.AND P5, PT, R88.reuse, R127, PT ;  /* 0x0000007f5800720c */ /* 0x040fe20003fa4070 */
[----:B------:R-:W-:-:S02]  /*6560*/  IMAD R125, R88, R118, R125 ;  /* 0x00000076587d7224 */ /* 0x000fc400078e027d */
[----:B------:R-:W-:Y:S01]  /*6570*/  @!P2 IMAD.MOV R134, RZ, RZ, -R134 ;  /* 0x000000ffff86a224 */ /* 0x000fe200078e0a86 */
[----:B------:R-:W-:Y:S01]  /*6580*/  ISETP.GT.U32.AND P2, PT, R88, R126, PT ;  /* 0x0000007e5800720c */ /* 0x000fe20003f44070 */
[----:B------:R-:W-:Y:S01]  /*6590*/  @!P6 IMAD.IADD R132, R132, 0x1, -R88 ;  /* 0x000000018484e824 */ /* 0x000fe200078e0a58 */
[----:B------:R-:W-:Y:S01]  /*65a0*/  ISETP.GT.U32.AND P6, PT, R88, R125, PT ;  /* 0x0000007d5800720c */ /* 0x000fe20003fc4070 */
[----:B------:R-:W-:Y:S01]  /*65b0*/  @!P3 IMAD.MOV R140, RZ, RZ, -R140 ;  /* 0x000000ffff8cb224 */ /* 0x000fe200078e0a8c */
[----:B------:R-:W-:Y:S02]  /*65c0*/  ISETP.GE.AND P3, PT, R121, RZ, PT ;  /* 0x000000ff7900720c */ /* 0x000fe40003f66270 */
[C---:B------:R-:W-:Y:S02]  /*65d0*/  LOP3.LUT R121, R87.reuse, 0xc8, RZ, 0xfc, !PT ;  /* 0x000000c857797812 */ /* 0x040fe400078efcff */
[----:B------:R-:W-:Y:S01]  /*65e0*/  LOP3.LUT R220, R87, 0xd0, RZ, 0xfc, !PT ;  /* 0x000000d057dc7812 */ /* 0x000fe200078efcff */
[----:B------:R-:W-:Y:S01]  /*65f0*/  @!P5 IMAD.IADD R127, R127, 0x1, -R88 ;  /* 0x000000017f7fd824 */ /* 0x000fe200078e0a58 */
[----:B------:R-:W-:-:S02]  /*6600*/  IABS R124, R121 ;  /* 0x00000079007c7213 */ /* 0x000fc40000000000 */
[----:B------:R-:W-:Y:S01]  /*6610*/  IABS R123, R220 ;  /* 0x000000dc007b7213 */ /* 0x000fe20000000000 */
[--C-:B------:R-:W-:Y:S01]  /*6620*/  @!P2 IMAD.IADD R126, R126, 0x1, -R88.reuse ;  /* 0x000000017e7ea824 */ /* 0x100fe200078e0a58 */
[----:B------:R-:W-:Y:S01]  /*6630*/  ISETP.GT.U32.AND P2, PT, R88, R127, PT ;  /* 0x0000007f5800720c */ /* 0x000fe20003f44070 */
[----:B------:R-:W-:Y:S02]  /*6640*/  @!P6 IMAD.IADD R125, R125, 0x1, -R88 ;  /* 0x000000017d7de824 */ /* 0x000fe400078e0a58 */
[----:B------:R-:W-:Y:S01]  /*6650*/  IMAD.HI.U32 R159, R86, R124, RZ ;  /* 0x0000007c569f7227 */ /* 0x000fe200078e00ff */
[----:B------:R-:W-:-:S03]  /*6660*/  ISETP.GT.U32.AND P6, PT, R88, R126, PT ;  /* 0x0000007e5800720c */ /* 0x000fc60003fc4070 */
[----:B------:R-:W-:Y:S01]  /*6670*/  IMAD.HI.U32 R119, R86, R123, RZ ;  /* 0x0000007b56777227 */ /* 0x000fe200078e00ff */
[----:B------:R-:W-:-:S03]  /*6680*/  LOP3.LUT R226, R87, 0xd8, RZ, 0xfc, !PT ;  /* 0x000000d857e27812 */ /* 0x000fc600078efcff */
[----:B------:R-:W-:Y:S02]  /*6690*/  IMAD.MOV R159, RZ, RZ, -R159 ;  /* 0x000000ffff9f7224 */ /* 0x000fe400078e0a9f */
[----:B------:R-:W-:Y:S02]  /*66a0*/  IMAD.MOV R119, RZ, RZ, -R119 ;  /* 0x000000ffff777224 */ /* 0x000fe400078e0a77 */
[C---:B------:R-:W-:Y:S01]  /*66b0*/  IMAD R124, R88.reuse, R159, R124 ;  /* 0x0000009f587c7224 */ /* 0x040fe200078e027c */
[----:B------:R-:W-:Y:S01]  /*66c0*/  IABS R122, R226 ;  /* 0x000000e2007a7213 */ /* 0x000fe20000000000 */
[C---:B------:R-:W-:Y:S01]  /*66d0*/  IMAD R123, R88.reuse, R119, R123 ;  /* 0x00000077587b7224 */ /* 0x040fe200078e027b */
[----:B------:R-:W-:Y:S01]  /*66e0*/  LOP3.LUT R221, R87, 0xe0, RZ, 0xfc, !PT ;  /* 0x000000e057dd7812 */ /* 0x000fe200078efcff */
[----:B------:R-:W-:Y:S01]  /*66f0*/  @!P2 IMAD.IADD R127, R127, 0x1, -R88 ;  /* 0x000000017f7fa824 */ /* 0x000fe200078e0a58 */
[----:B------:R-:W-:Y:S01]  /*6700*/  ISETP.GT.U32.AND P2, PT, R88, R124, PT ;  /* 0x0000007c5800720c */ /* 0x000fe20003f44070 */
[----:B------:R-:W-:Y:S01]  /*6710*/  @!P4 IMAD.MOV R132, RZ, RZ, -R132 ;  /* 0x000000ffff84c224 */ /* 0x000fe200078e0a84 */
[----:B------:R-:W-:Y:S01]  /*6720*/  LOP3.LUT R219, R87, 0xe8, RZ, 0xfc, !PT ;  /* 0x000000e857db7812 */ /* 0x000fe200078efcff */
[----:B------:R-:W-:Y:S01]  /*6730*/  @!P6 IMAD.IADD R126, R126, 0x1, -R88 ;  /* 0x000000017e7ee824 */ /* 0x000fe200078e0a58 */
[----:B------:R-:W-:Y:S01]  /*6740*/  ISETP.GT.U32.AND P4, PT, R88, R125, PT ;  /* 0x0000007d5800720c */ /* 0x000fe20003f84070 */
[----:B------:R-:W-:Y:S01]  /*6750*/  IMAD.HI.U32 R118, R86, R122, RZ ;  /* 0x0000007a56767227 */ /* 0x000fe200078e00ff */
[----:B------:R-:W-:-:S02]  /*6760*/  ISETP.GT.U32.AND P6, PT, R88, R123, PT ;  /* 0x0000007b5800720c */ /* 0x000fc40003fc4070 */
[----:B------:R-:W-:Y:S02]  /*6770*/  ISETP.GE.AND P5, PT, R120, RZ, PT ;  /* 0x000000ff7800720c */ /* 0x000fe40003fa6270 */
[----:B------:R-:W-:Y:S01]  /*6780*/  IABS R228, R221 ;  /* 0x000000dd00e47213 */ /* 0x000fe20000000000 */
[----:B------:R-:W-:Y:S01]  /*6790*/  IMAD.MOV R118, RZ, RZ, -R118 ;  /* 0x000000ffff767224 */ /* 0x000fe200078e0a76 */
[----:B------:R-:W-:Y:S02]  /*67a0*/  IABS R120, R219 ;  /* 0x000000db00787213 */ /* 0x000fe40000000000 */
[C---:B------:R-:W-:Y:S01]  /*67b0*/  LOP3.LUT R218, R87.reuse, 0xf0, RZ, 0xfc, !PT ;  /* 0x000000f057da7812 */ /* 0x040fe200078efcff */
[----:B------:R-:W-:Y:S01]  /*67c0*/  IMAD.HI.U32 R229, R86, R228, RZ ;  /* 0x000000e456e57227 */ /* 0x000fe200078e00ff */
[----:B------:R-:W-:-:S03]  /*67d0*/  LOP3.LUT R159, R87, 0xf8, RZ, 0xfc, !PT ;  /* 0x000000f8579f7812 */ /* 0x000fc600078efcff */
[----:B------:R-:W-:Y:S02]  /*67e0*/  IMAD R122, R88, R118, R122 ;  /* 0x00000076587a7224 */ /* 0x000fe400078e027a */
[----:B------:R-:W-:Y:S01]  /*67f0*/  IMAD.HI.U32 R227, R86, R120, RZ ;  /* 0x0000007856e37227 */ /* 0x000fe200078e00ff */
[----:B------:R-:W-:-:S03]  /*6800*/  IABS R119, R218 ;  /* 0x000000da00777213 */ /* 0x000fc60000000000 */
[----:B------:R-:W-:Y:S02]  /*6810*/  IMAD.MOV R229, RZ, RZ, -R229 ;  /* 0x000000ffffe57224 */ /* 0x000fe400078e0ae5 */
[--C-:B------:R-:W-:Y:S01]  /*6820*/  @!P2 IMAD.IADD R124, R124, 0x1, -R88.reuse ;  /* 0x000000017c7ca824 */ /* 0x100fe200078e0a58 */
[----:B------:R-:W-:Y:S01]  /*6830*/  IABS R118, R159 ;  /* 0x0000009f00767213 */ /* 0x000fe20000000000 */
[--C-:B------:R-:W-:Y:S01]  /*6840*/  @!P4 IMAD.IADD R125, R125, 0x1, -R88.reuse ;  /* 0x000000017d7dc824 */ /* 0x100fe200078e0a58 */
[C---:B------:R-:W-:Y:S01]  /*6850*/  ISETP.GT.U32.AND P4, PT, R88.reuse, R122, PT ;  /* 0x0000007a5800720c */ /* 0x040fe20003f84070 */
[----:B------:R-:W-:Y:S02]  /*6860*/  IMAD.MOV R227, RZ, RZ, -R227 ;  /* 0x000000ffffe37224 */ /* 0x000fe400078e0ae3 */
[----:B------:R-:W-:Y:S01]  /*6870*/  @!P6 IMAD.IADD R123, R123, 0x1, -R88 ;  /* 0x000000017b7be824 */ /* 0x000fe200078e0a58 */
[----:B------:R-:W-:Y:S01]  /*6880*/  ISETP.GE.AND P2, PT, R121, RZ, PT ;  /* 0x000000ff7900720c */ /* 0x000fe20003f46270 */
[----:B------:R-:W-:-:S02]  /*6890*/  IMAD R121, R88, R229, R228 ;  /* 0x000000e558797224 */ /* 0x000fc400078e02e4 */
[----:B------:R-:W-:Y:S01]  /*68a0*/  @!P1 IMAD.MOV R127, RZ, RZ, -R127 ;  /* 0x000000ffff7f9224 */ /* 0x000fe200078e0a7f */
[C---:B------:R-:W-:Y:S01]  /*68b0*/  ISETP.GT.U32.AND P1, PT, R88.reuse, R124, PT ;  /* 0x0000007c5800720c */ /* 0x040fe20003f24070 */
[C---:B------:R-:W-:Y:S02]  /*68c0*/  IMAD R120, R88.reuse, R227, R120 ;  /* 0x000000e358787224 */ /* 0x040fe400078e0278 */
[----:B------:R-:W-:Y:S01]  /*68d0*/  @!P3 IMAD.MOV R126, RZ, RZ, -R126 ;  /* 0x000000ffff7eb224 */ /* 0x000fe200078e0a7e */
[----:B------:R-:W-:Y:S01]  /*68e0*/  ISETP.GT.U32.AND P3, PT, R88, R123, PT ;  /* 0x0000007b5800720c */ /* 0x000fe20003f64070 */
[----:B------:R-:W-:Y:S01]  /*68f0*/  IMAD.HI.U32 R227, R86, R119, RZ ;  /* 0x0000007756e37227 */ /* 0x000fe200078e00ff */
[----:B------:R-:W-:-:S03]  /*6900*/  ISETP.GT.U32.AND P6, PT, R88, R121, PT ;  /* 0x000000795800720c */ /* 0x000fc60003fc4070 */
[----:B------:R-:W-:-:S04]  /*6910*/  IMAD.HI.U32 R228, R86, R118, RZ ;  /* 0x0000007656e47227 */ /* 0x000fc800078e00ff */
[----:B------:R-:W-:Y:S02]  /*6920*/  IMAD.MOV R227, RZ, RZ, -R227 ;  /* 0x000000ffffe37224 */ /* 0x000fe400078e0ae3 */
[----:B------:R-:W-:Y:S02]  /*6930*/  IMAD.MOV R228, RZ, RZ, -R228 ;  /* 0x000000ffffe47224 */ /* 0x000fe400078e0ae4 */
[----:B------:R-:W-:Y:S01]  /*6940*/  @!P5 IMAD.MOV R125, RZ, RZ, -R125 ;  /* 0x000000ffff7dd224 */ /* 0x000fe200078e0a7d */
[C---:B------:R-:W-:Y:S01]  /*6950*/  ISETP.GT.U32.AND P5, PT, R88.reuse, R120, PT ;  /* 0x000000785800720c */ /* 0x040fe20003fa4070 */
[----:B------:R-:W-:Y:S02]  /*6960*/  IMAD R119, R88, R227, R119 ;  /* 0x000000e358777224 */ /* 0x000fe400078e0277 */
[----:B------:R-:W-:Y:S02]  /*6970*/  @!P4 IMAD.IADD R122, R122, 0x1, -R88 ;  /* 0x000000017a7ac824 */ /* 0x000fe400078e0a58 */
[----:B------:R-:W-:-:S02]  /*6980*/  IMAD R118, R88, R228, R118 ;  /* 0x000000e458767224 */ /* 0x000fc400078e0276 */
[--C-:B------:R-:W-:Y:S01]  /*6990*/  @!P1 IMAD.IADD R124, R124, 0x1, -R88.reuse ;  /* 0x000000017c7c9824 */ /* 0x100fe200078e0a58 */
[C---:B------:R-:W-:Y:S01]  /*69a0*/  ISETP.GT.U32.AND P1, PT, R88.reuse, R119, PT ;  /* 0x000000775800720c */ /* 0x040fe20003f24070 */
[--C-:B------:R-:W-:Y:S01]  /*69b0*/  @!P3 IMAD.IADD R123, R123, 0x1, -R88.reuse ;  /* 0x000000017b7bb824 */ /* 0x100fe200078e0a58 */
[C---:B------:R-:W-:Y:S02]  /*69c0*/  ISETP.GT.U32.AND P4, PT, R88.reuse, R122, PT ;  /* 0x0000007a5800720c */ /* 0x040fe40003f84070 */
[----:B------:R-:W-:Y:S01]  /*69d0*/  ISETP.GT.U32.AND P3, PT, R88, R118, PT ;  /* 0x000000765800720c */ /* 0x000fe20003f64070 */
[----:B------:R-:W-:Y:S02]  /*69e0*/  @!P6 IMAD.IADD R121, R121, 0x1, -R88 ;  /* 0x000000017979e824 */ /* 0x000fe400078e0a58 */
[----:B------:R-:W-:Y:S01]  /*69f0*/  @!P2 IMAD.MOV R124, RZ, RZ, -R124 ;  /* 0x000000ffff7ca224 */ /* 0x000fe200078e0a7c */
[----:B------:R-:W-:Y:S01]  /*6a00*/  ISETP.GE.AND P2, PT, R226, RZ, PT ;  /* 0x000000ffe200720c */ /* 0x000fe20003f46270 */
[----:B------:R-:W-:Y:S01]  /*6a10*/  @!P5 IMAD.IADD R120, R120, 0x1, -R88 ;  /* 0x000000017878d824 */ /* 0x000fe200078e0a58 */
[----:B------:R-:W-:-:S03]  /*6a20*/  ISETP.GT.U32.AND P6, PT, R88, R121, PT ;  /* 0x000000795800720c */ /* 0x000fc60003fc4070 */
[--C-:B------:R-:W-:Y:S01]  /*6a30*/  @!P1 IMAD.IADD R119, R119, 0x1, -R88.reuse ;  /* 0x0000000177779824 */ /* 0x100fe200078e0a58 */
[----:B------:R-:W-:Y:S01]  /*6a40*/  ISETP.GT.U32.AND P5, PT, R88, R120, PT ;  /* 0x000000785800720c */ /* 0x000fe20003fa4070 */
[--C-:B------:R-:W-:Y:S02]  /*6a50*/  @!P4 IMAD.IADD R122, R122, 0x1, -R88.reuse ;  /* 0x000000017a7ac824 */ /* 0x100fe400078e0a58 */
[----:B------:R-:W-:Y:S01]  /*6a60*/  @!P3 IMAD.IADD R118, R118, 0x1, -R88 ;  /* 0x000000017676b824 */ /* 0x000fe200078e0a58 */
[----:B------:R-:W-:-:S03]  /*6a70*/  ISETP.GT.U32.AND P3, PT, R88, R119, PT ;  /* 0x000000775800720c */ /* 0x000fc60003f64070 */
[----:B------:R-:W-:Y:S01]  /*6a80*/  @!P2 IMAD.MOV R122, RZ, RZ, -R122 ;  /* 0x000000ffff7aa224 */ /* 0x000fe200078e0a7a */
[----:B------:R-:W-:Y:S01]  /*6a90*/  ISETP.GT.U32.AND P2, PT, R88, R118, PT ;  /* 0x000000765800720c */ /* 0x000fe20003f44070 */
[--C-:B------:R-:W-:Y:S01]  /*6aa0*/  @!P6 IMAD.IADD R121, R121, 0x1, -R88.reuse ;  /* 0x000000017979e824 */ /* 0x100fe200078e0a58 */
[----:B------:R-:W-:Y:S02]  /*6ab0*/  ISETP.GE.AND P4, PT, R220, RZ, PT ;  /* 0x000000ffdc00720c */ /* 0x000fe40003f86270 */
[----:B------:R-:W-:Y:S02]  /*6ac0*/  ISETP.GE.AND P6, PT, R221, RZ, PT ;  /* 0x000000ffdd00720c */ /* 0x000fe40003fc6270 */
[----:B------:R-:W-:Y:S01]  /*6ad0*/  ISETP.GE.AND P1, PT, R219, RZ, PT ;  /* 0x000000ffdb00720c */ /* 0x000fe20003f26270 */
[--C-:B------:R-:W-:Y:S01]  /*6ae0*/  @!P5 IMAD.IADD R120, R120, 0x1, -R88.reuse ;  /* 0x000000017878d824 */ /* 0x100fe200078e0a58 */
[----:B------:R-:W-:Y:S01]  /*6af0*/  ISETP.GE.AND P5, PT, R218, RZ, PT ;  /* 0x000000ffda00720c */ /* 0x000fe20003fa6270 */
[----:B------:R-:W-:Y:S01]  /*6b00*/  VIADD R235, R94, 0x3f ;  /* 0x0000003f5eeb7836 */ /* 0x000fe20000000000 */
[----:B------:R-:W-:Y:S01]  /*6b10*/  LOP3.LUT R234, R234, 0x3f, RZ, 0xc0, !PT ;  /* 0x0000003feaea7812 */ /* 0x000fe200078ec0ff */
[--C-:B------:R-:W-:Y:S01]  /*6b20*/  @!P3 IMAD.IADD R119, R119, 0x1, -R88.reuse ;  /* 0x000000017777b824 */ /* 0x100fe200078e0a58 */
[----:B------:R-:W-:Y:S01]  /*6b30*/  ISETP.GE.AND P3, PT, R159, RZ, PT ;  /* 0x000000ff9f00720c */ /* 0x000fe20003f66270 */
[----:B------:R-:W-:Y:S01]  /*6b40*/  @!P2 IMAD.IADD R118, R118, 0x1, -R88 ;  /* 0x000000017676a824 */ /* 0x000fe200078e0a58 */
[----:B------:R-:W-:-:S02]  /*6b50*/  ISETP.NE.AND P2, PT, R85, RZ, PT ;  /* 0x000000ff5500720c */ /* 0x000fc40003f45270 */
[----:B------:R-:W-:Y:S01]  /*6b60*/  LOP3.LUT R159, RZ, R85, RZ, 0x33, !PT ;  /* 0x00000055ff9f7212 */ /* 0x000fe200078e33ff */
[----:B------:R-:W-:Y:S01]  /*6b70*/  @!P4 IMAD.MOV R123, RZ, RZ, -R123 ;  /* 0x000000ffff7bc224 */ /* 0x000fe200078e0a7b */
[----:B------:R-:W-:Y:S01]  /*6b80*/  ISETP.GE.AND P4, PT, R202, RZ, PT ;  /* 0x000000ffca00720c */ /* 0x000fe20003f86270 */
[----:B------:R-:W-:Y:S01]  /*6b90*/  @!P6 IMAD.MOV R121, RZ, RZ, -R121 ;  /* 0x000000ffff79e224 */ /* 0x000fe200078e0a79 */
[----:B------:R-:W-:Y:S01]  /*6ba0*/  ISETP.GE.AND P6, PT, R203, RZ, PT ;  /* 0x000000ffcb00720c */ /* 0x000fe20003fc6270 */
[----:B------:R-:W-:Y:S01]  /*6bb0*/  @!P1 IMAD.MOV R120, RZ, RZ, -R120 ;  /* 0x000000ffff789224 */ /* 0x000fe200078e0a78 */
[----:B------:R-:W-:Y:S01]  /*6bc0*/  ISETP.GT.AND P1, PT, R235, 0x3f, PT ;  /* 0x0000003feb00780c */ /* 0x000fe20003f24270 */
[C---:B------:R-:W-:Y:S01]  /*6bd0*/  IMAD R203, R234.reuse, R113, RZ ;  /* 0x00000071eacb7224 */ /* 0x040fe200078e02ff */
[----:B------:R-:W-:Y:S02]  /*6be0*/  LOP3.LUT R202, R87, 0x74, RZ, 0xfc, !PT ;  /* 0x0000007457ca7812 */ /* 0x000fe400078efcff */
[----:B------:R-:W-:Y:S01]  /*6bf0*/  SEL R91, R159, R91, !P2 ;  /* 0x0000005b9f5b7207 */ /* 0x000fe20005000000 */
[----:B------:R-:W-:Y:S01]  /*6c00*/  @!P5 IMAD.MOV R119, RZ, RZ, -R119 ;  /* 0x000000ffff77d224 */ /* 0x000fe200078e0a77 */
[----:B------:R-:W-:-:S02]  /*6c10*/  ISETP.LT.AND P1, PT, R234, R94, P1 ;  /* 0x0000005eea00720c */ /* 0x000fc40000f21270 */
[----:B------:R-:W-:Y:S01]  /*6c20*/  IABS R94, R202 ;  /* 0x000000ca005e7213 */ /* 0x000fe20000000000 */
[----:B------:R-:W-:Y:S01]  /*6c30*/  IMAD R91, R91, UR8, RZ ;  /* 0x000000085b5b7c24 */ /* 0x000fe2000f8e02ff */
[----:B------:R-:W-:Y:S02]  /*6c40*/  IADD3 R85, P5, PT, R203, UR18, RZ ;  /* 0x00000012cb557c10 */ /* 0x000fe4000ffbe0ff */
[----:B------:R-:W-:Y:S01]  /*6c50*/  SEL R220, R159, R84, !P2 ;  /* 0x000000549fdc7207 */ /* 0x000fe20005000000 */
[----:B------:R-:W-:Y:S01]  /*6c60*/  IMAD.HI.U32 R218, R86, R94, RZ ;  /* 0x0000005e56da7227 */ /* 0x000fe200078e00ff */
[----:B------:R-:W-:Y:S02]  /*6c70*/  LEA.HI.X.SX32 R84, R203, UR19, 0x1, P5 ;  /* 0x00000013cb547c11 */ /* 0x000fe4000a8f0eff */
[-C--:B------:R-:W-:Y:S01]  /*6c80*/  IADD3 R203, P5, PT, R91, R85.reuse, RZ ;  /* 0x000000555bcb7210 */ /* 0x080fe20007fbe0ff */
[----:B------:R-:W-:Y:S01]  /*6c90*/  IMAD R220, R220, UR8, RZ ;  /* 0x00000008dcdc7c24 */ /* 0x000fe2000f8e02ff */
[----:B------:R-:W-:Y:S01]  /*6ca0*/  SEL R219, R159, R90, !P2 ;  /* 0x0000005a9fdb7207 */ /* 0x000fe20005000000 */
[----:B------:R-:W-:Y:S01]  /*6cb0*/  @!P3 IMAD.MOV R118, RZ, RZ, -R118 ;  /* 0x000000ffff76b224 */ /* 0x000fe200078e0a76 */
[----:B------:R-:W-:Y:S01]  /*6cc0*/  ISETP.GE.AND P3, PT, R202, RZ, PT ;  /* 0x000000ffca00720c */ /* 0x000fe20003f66270 */
[----:B------:R-:W-:Y:S01]  /*6cd0*/  IMAD.MOV R218, RZ, RZ, -R218 ;  /* 0x000000ffffda7224 */ /* 0x000fe200078e0ada */
[----:B------:R-:W-:Y:S01]  /*6ce0*/  LEA.HI.X.SX32 R202, R91, R84, 0x1, P5 ;  /* 0x000000545bca7211 */ /* 0x000fe200028f0eff */
[----:B------:R-:W-:Y:S01]  /*6cf0*/  IMAD R219, R219, UR8, RZ ;  /* 0x00000008dbdb7c24 */ /* 0x000fe2000f8e02ff */
[----:B------:R-:W-:Y:S01]  /*6d00*/  IADD3 R221, P5, PT, R220, R85, RZ ;  /* 0x00000055dcdd7210 */ /* 0x000fe20007fbe0ff */
[----:B------:R-:W-:Y:S01]  /*6d10*/  IMAD R94, R88, R218, R94 ;  /* 0x000000da585e7224 */ /* 0x000fe200078e025e */
[----:B------:R-:W-:Y:S01]  /*6d20*/  PRMT R200, RZ, 0x7610, R200 ;  /* 0x00007610ffc87816 */ /* 0x000fe200000000c8 */
[----:B------:R-:W-:Y:S01]  /*6d30*/  @P1 IMAD.MOV.U32 R90, RZ, RZ, R203 ;  /* 0x000000ffff5a1224 */ /* 0x000fe200078e00cb */
[----:B------:R-:W-:Y:S01]  /*6d40*/  SEL R218, R159, R211, !P2 ;  /* 0x000000d39fda7207 */ /* 0x000fe20005000000 */
[----:B------:R-:W-:Y:S01]  /*6d50*/  @P1 IMAD.MOV.U32 R91, RZ, RZ, R202 ;  /* 0x000000ffff5b1224 */ /* 0x000fe200078e00ca */
[----:B------:R-:W-:-:S02]  /*6d60*/  LEA.HI.X.SX32 R227, R220, R84, 0x1, P5 ;  /* 0x00000054dce37211 */ /* 0x000fc400028f0eff */
[-C--:B------:R-:W-:Y:S01]  /*6d70*/  IADD3 R211, P5, PT, R219, R85.reuse, RZ ;  /* 0x00000055dbd37210 */ /* 0x080fe20007fbe0ff */
[----:B------:R-:W-:Y:S01]  /*6d80*/  IMAD R218, R218, UR8, RZ ;  /* 0x00000008dada7c24 */ /* 0x000fe2000f8e02ff */
[----:B------:R0:W2:Y:S01]  /*6d90*/  @P1 LDG.E.U8 R200, desc[UR26][R90.64] ;  /* 0x0000001a5ac81981 */ /* 0x0000a2000c1e1100 */
[----:B------:R-:W-:Y:S02]  /*6da0*/  PRMT R4, RZ, 0x7610, R4 ;  /* 0x00007610ff047816 */ /* 0x000fe40000000004 */
[----:B------:R-:W-:Y:S02]  /*6db0*/  SEL R226, R159, R210, !P2 ;  /* 0x000000d29fe27207 */ /* 0x000fe40005000000 */
[----:B------:R-:W-:Y:S02]  /*6dc0*/  LEA.HI.X.SX32 R210, R219, R84, 0x1, P5 ;  /* 0x00000054dbd27211 */ /* 0x000fe400028f0eff */
[----:B------:R-:W-:Y:S01]  /*6dd0*/  IADD3 R219, P5, PT, R218, R85, RZ ;  /* 0x00000055dadb7210 */ /* 0x000fe20007fbe0ff */
[----:B0-----:R-:W-:-:S02]  /*6de0*/  @P1 IMAD.MOV.U32 R90, RZ, RZ, R221 ;  /* 0x000000ffff5a1224 */ /* 0x001fc400078e00dd */
[----:B------:R-:W-:Y:S01]  /*6df0*/  @P1 IMAD.MOV.U32 R91, RZ, RZ, R227 ;  /* 0x000000ffff5b1224 */ /* 0x000fe200078e00e3 */
[----:B------:R-:W-:Y:S01]  /*6e00*/  PRMT R199, RZ, 0x7610, R199 ;  /* 0x00007610ffc77816 */ /* 0x000fe200000000c7 */
[----:B------:R-:W-:Y:S01]  /*6e10*/  IMAD R226, R226, UR8, RZ ;  /* 0x00000008e2e27c24 */ /* 0x000fe2000f8e02ff */
[----:B------:R-:W-:Y:S02]  /*6e20*/  SEL R234, R159, R216, !P2 ;  /* 0x000000d89fea7207 */ /* 0x000fe40005000000 */
[----:B------:R0:W2:Y:S01]  /*6e30*/  @P1 LDG.E.U8 R4, desc[UR26][R90.64] ;  /* 0x0000001a5a041981 */ /* 0x0000a2000c1e1100 */
[----:B------:R-:W-:-:S03]  /*6e40*/  LEA.HI.X.SX32 R218, R218, R84, 0x1, P5 ;  /* 0x00000054dada7211 */ /* 0x000fc600028f0eff */
[----:B------:R-:W-:Y:S01]  /*6e50*/  STL [R1+0x330], R221 ;  /* 0x000330dd01007387 */ /* 0x000fe20000100800 */
[----:B------:R-:W-:-:S03]  /*6e60*/  IMAD R234, R234, UR8, RZ ;  /* 0x00000008eaea7c24 */ /* 0x000fc6000f8e02ff */
[----:B------:R1:W-:Y:S01]  /*6e70*/  STL [R1+0x32c], R227 ;  /* 0x00032ce301007387 */ /* 0x0003e20000100800 */
[----:B0-----:R-:W-:Y:S02]  /*6e80*/  @P1 IMAD.MOV.U32 R90, RZ, RZ, R211 ;  /* 0x000000ffff5a1224 */ /* 0x001fe400078e00d3 */
[----:B------:R-:W-:Y:S01]  /*6e90*/  @P1 IMAD.MOV.U32 R91, RZ, RZ, R210 ;  /* 0x000000ffff5b1224 */ /* 0x000fe200078e00d2 */
[----:B------:R-:W-:Y:S02]  /*6ea0*/  PRMT R184, RZ, 0x7610, R184 ;  /* 0x00007610ffb87816 */ /* 0x000fe400000000b8 */
[----:B------:R-:W-:Y:S02]  /*6eb0*/  SEL R242, R159, R213, !P2 ;  /* 0x000000d59ff27207 */ /* 0x000fe40005000000 */
[----:B------:R0:W2:Y:S01]  /*6ec0*/  @P1 LDG.E.U8 R199, desc[UR26][R90.64] ;  /* 0x0000001a5ac71981 */ /* 0x0000a2000c1e1100 */
[----:B-1----:R-:W-:-:S04]  /*6ed0*/  IADD3 R227, P5, PT, R226, R85, RZ ;  /* 0x00000055e2e37210 */ /* 0x002fc80007fbe0ff */
[----:B------:R-:W-:Y:S01]  /*6ee0*/  LEA.HI.X.SX32 R226, R226, R84, 0x1, P5 ;  /* 0x00000054e2e27211 */ /* 0x000fe200028f0eff */
[----:B------:R-:W-:Y:S01]  /*6ef0*/  IMAD R242, R242, UR8, RZ ;  /* 0x00000008f2f27c24 */ /* 0x000fe2000f8e02ff */
[C---:B------:R-:W-:Y:S01]  /*6f00*/  IADD3 R235, P5, PT, R234.reuse, R85, RZ ;  /* 0x00000055eaeb7210 */ /* 0x040fe20007fbe0ff */
[----:B0-----:R-:W-:Y:S02]  /*6f10*/  @P1 IMAD.MOV.U32 R90, RZ, RZ, R219 ;  /* 0x000000ffff5a1224 */ /* 0x001fe400078e00db */
[----:B------:R-:W-:Y:S01]  /*6f20*/  @P1 IMAD.MOV.U32 R91, RZ, RZ, R218 ;  /* 0x000000ffff5b1224 */ /* 0x000fe200078e00da */
[----:B------:R-:W-:Y:S02]  /*6f30*/  PRMT R183, RZ, 0x7610, R183 ;  /* 0x00007610ffb77816 */ /* 0x000fe400000000b7 */
[----:B------:R-:W-:Y:S02]  /*6f40*/  SEL R250, R159, R212, !P2 ;  /* 0x000000d49ffa7207 */ /* 0x000fe40005000000 */
[----:B------:R0:W2:Y:S01]  /*6f50*/  @P1 LDG.E.U8 R184, desc[UR26][R90.64] ;  /* 0x0000001a5ab81981 */ /* 0x0000a2000c1e1100 */
[----:B------:R-:W-:-:S02]  /*6f60*/  LEA.HI.X.SX32 R234, R234, R84, 0x1, P5 ;  /* 0x00000054eaea7211 */ /* 0x000fc400028f0eff */
[----:B------:R-:W-:Y:S01]  /*6f70*/  IADD3 R243, P5, PT, R242, R85, RZ ;  /* 0x00000055f2f37210 */ /* 0x000fe20007fbe0ff */
[----:B------:R-:W-:Y:S01]  /*6f80*/  IMAD R250, R250, UR8, RZ ;  /* 0x00000008fafa7c24 */ /* 0x000fe2000f8e02ff */
[----:B------:R-:W-:Y:S01]  /*6f90*/  PRMT R82, RZ, 0x7610, R82 ;  /* 0x00007610ff527816 */ /* 0x000fe20000000052 */
[----:B0-----:R-:W-:Y:S02]  /*6fa0*/  @P1 IMAD.MOV.U32 R90, RZ, RZ, R227 ;  /* 0x000000ffff5a1224 */ /* 0x001fe400078e00e3 */
[----:B------:R-:W-:Y:S01]  /*6fb0*/  @P1 IMAD.MOV.U32 R91, RZ, RZ, R226 ;  /* 0x000000ffff5b1224 */ /* 0x000fe200078e00e2 */
[----:B------:R-:W-:Y:S02]  /*6fc0*/  SEL R209, R159, R209, !P2 ;  /* 0x000000d19fd17207 */ /* 0x000fe40005000000 */
[----:B------:R-:W-:Y:S02]  /*6fd0*/  LEA.HI.X.SX32 R242, R242, R84, 0x1, P5 ;  /* 0x00000054f2f27211 */ /* 0x000fe400028f0eff */
[----:B------:R0:W2:Y:S01]  /*6fe0*/  @P1 LDG.E.U8 R183, desc[UR26][R90.64] ;  /* 0x0000001a5ab71981 */ /* 0x0000a2000c1e1100 */
[----:B------:R-:W-:Y:S01]  /*6ff0*/  IADD3 R251, P5, PT, R250, R85, RZ ;  /* 0x00000055fafb7210 */ /* 0x000fe20007fbe0ff */
[----:B------:R-:W-:Y:S01]  /*7000*/  IMAD R209, R209, UR8, RZ ;  /* 0x00000008d1d17c24 */ /* 0x000fe2000f8e02ff */
[----:B------:R-:W-:-:S02]  /*7010*/  PRMT R33, RZ, 0x7610, R33 ;  /* 0x00007610ff217816 */ /* 0x000fc40000000021 */
[----:B------:R-:W-:Y:S01]  /*7020*/  SEL R208, R159, R208, !P2 ;  /* 0x000000d09fd07207 */ /* 0x000fe20005000000 */
[----:B0-----:R-:W-:Y:S02]  /*7030*/  @P1 IMAD.MOV.U32 R90, RZ, RZ, R235 ;  /* 0x000000ffff5a1224 */ /* 0x001fe400078e00eb */
[----:B------:R-:W-:Y:S01]  /*7040*/  @P1 IMAD.MOV.U32 R91, RZ, RZ, R234 ;  /* 0x000000ffff5b1224 */ /* 0x000fe200078e00ea */
[----:B------:R-:W-:-:S04]  /*7050*/  LEA.HI.X.SX32 R250, R250, R84, 0x1, P5 ;  /* 0x00000054fafa7211 */ /* 0x000fc800028f0eff */
[----:B------:R0:W2:Y:S01]  /*7060*/  @P1 LDG.E.U8 R82, desc[UR26][R90.64] ;  /* 0x0000001a5a521981 */ /* 0x0000a2000c1e1100 */
[----:B------:R-:W-:Y:S01]  /*7070*/  IADD3 R220, P5, PT, R209, R85, RZ ;  /* 0x00000055d1dc7210 */ /* 0x000fe20007fbe0ff */
[----:B------:R-:W-:Y:S01]  /*7080*/  IMAD R208, R208, UR8, RZ ;  /* 0x00000008d0d07c24 */ /* 0x000fe2000f8e02ff */
[----:B------:R-:W-:Y:S02]  /*7090*/  PRMT R31, RZ, 0x7610, R31 ;  /* 0x00007610ff1f7816 */ /* 0x000fe4000000001f */
[----:B------:R-:W-:Y:S01]  /*70a0*/  SEL R205, R159, R205, !P2 ;  /* 0x000000cd9fcd7207 */ /* 0x000fe20005000000 */
[----:B0-----:R-:W-:Y:S02]  /*70b0*/  @P1 IMAD.MOV.U32 R90, RZ, RZ, R243 ;  /* 0x000000ffff5a1224 */ /* 0x001fe400078e00f3 */
[----:B------:R-:W-:Y:S01]  /*70c0*/  @P1 IMAD.MOV.U32 R91, RZ, RZ, R242 ;  /* 0x000000ffff5b1224 */ /* 0x000fe200078e00f2 */
[----:B------:R-:W-:-:S04]  /*70d0*/  LEA.HI.X.SX32 R228, R209, R84, 0x1, P5 ;  /* 0x00000054d1e47211 */ /* 0x000fc800028f0eff */
[----:B------:R0:W2:Y:S01]  /*70e0*/  @P1 LDG.E.U8 R33, desc[UR26][R90.64] ;  /* 0x0000001a5a211981 */ /* 0x0000a2000c1e1100 */
[C---:B------:R-:W-:Y:S01]  /*70f0*/  IADD3 R221, P5, PT, R208.reuse, R85, RZ ;  /* 0x00000055d0dd7210 */ /* 0x040fe20007fbe0ff */
[----:B------:R-:W-:Y:S01]  /*7100*/  IMAD R205, R205, UR8, RZ ;  /* 0x00000008cdcd7c24 */ /* 0x000fe2000f8e02ff */
[----:B------:R-:W-:Y:S02]  /*7110*/  PRMT R32, RZ, 0x7610, R32 ;  /* 0x00007610ff207816 */ /* 0x000fe40000000020 */
[----:B------:R-:W-:Y:S01]  /*7120*/  SEL R204, R159, R204, !P2 ;  /* 0x000000cc9fcc7207 */ /* 0x000fe20005000000 */
[----:B0-----:R-:W-:Y:S02]  /*7130*/  @P1 IMAD.MOV.U32 R90, RZ, RZ, R251 ;  /* 0x000000ffff5a1224 */ /* 0x001fe400078e00fb */
[----:B------:R-:W-:Y:S01]  /*7140*/  @P1 IMAD.MOV.U32 R91, RZ, RZ, R250 ;  /* 0x000000ffff5b1224 */ /* 0x000fe200078e00fa */
[----:B------:R-:W-:-:S04]  /*7150*/  LEA.HI.X.SX32 R212, R208, R84, 0x1, P5 ;  /* 0x00000054d0d47211 */ /* 0x000fc800028f0eff */
[----:B------:R0:W2:Y:S01]  /*7160*/  @P1 LDG.E.U8 R31, desc[UR26][R90.64] ;  /* 0x0000001a5a1f1981 */ /* 0x0000a2000c1e1100 */
[----:B------:R-:W-:Y:S01]  /*7170*/  IADD3 R213, P5, PT, R205, R85, RZ ;  /* 0x00000055cdd57210 */ /* 0x000fe20007fbe0ff */
[----:B------:R-:W-:Y:S01]  /*7180*/  IMAD R204, R204, UR8, RZ ;  /* 0x00000008cccc7c24 */ /* 0x000fe2000f8e02ff */
[----:B------:R-:W-:Y:S01]  /*7190*/  PRMT R29, RZ, 0x7610, R29 ;  /* 0x00007610ff1d7816 */ /* 0x000fe2000000001d */
[----:B------:R1:W-:Y:S01]  /*71a0*/  STL [R1+0x18], R220 ;  /* 0x000018dc01007387 */ /* 0x0003e20000100800 */
[----:B------:R-:W-:Y:S01]  /*71b0*/  SEL R168, R159, R168, !P2 ;  /* 0x000000a89fa87207 */ /* 0x000fe20005000000 */
[----:B0-----:R-:W-:Y:S02]  /*71c0*/  @P1 IMAD.MOV.U32 R90, RZ, RZ, R220 ;  /* 0x000000ffff5a1224 */ /* 0x001fe400078e00dc */
[----:B------:R-:W-:Y:S01]  /*71d0*/  @P1 IMAD.MOV.U32 R91, RZ, RZ, R228 ;  /* 0x000000ffff5b1224 */ /* 0x000fe200078e00e4 */
[----:B------:R-:W-:Y:S01]  /*71e0*/  STL [R1+0x14], R228 ;  /* 0x000014e401007387 */ /* 0x000fe20000100800 */
[----:B-1----:R-:W-:-:S03]  /*71f0*/  LEA.HI.X.SX32 R220, R205, R84, 0x1, P5 ;  /* 0x00000054cddc7211 */ /* 0x002fc600028f0eff */
[----:B------:R0:W2:Y:S01]  /*7200*/  @P1 LDG.E.U8 R32, desc[UR26][R90.64] ;  /* 0x0000001a5a201981 */ /* 0x0000a2000c1e1100 */
[----:B------:R-:W-:-:S03]  /*7210*/  IMAD R168, R168, UR8, RZ ;  /* 0x00000008a8a87c24 */ /* 0x000fc6000f8e02ff */
[----:B------:R-:W-:Y:S01]  /*7220*/  STL [R1+0x38], R221 ;  /* 0x000038dd01007387 */ /* 0x000fe20000100800 */
[----:B------:R-:W-:-:S03]  /*7230*/  PRMT R30, RZ, 0x7610, R30 ;  /* 0x00007610ff1e7816 */ /* 0x000fc6000000001e */
[----:B------:R1:W-:Y:S01]  /*7240*/  STL [R1+0x34], R212 ;  /* 0x000034d401007387 */ /* 0x0003e20000100800 */
[----:B0-----:R-:W-:Y:S02]  /*7250*/  @P1 IMAD.MOV.U32 R90, RZ, RZ, R221 ;  /* 0x000000ffff5a1224 */ /* 0x001fe400078e00dd */
[----:B------:R-:W-:Y:S01]  /*7260*/  @P1 IMAD.MOV.U32 R91, RZ, RZ, R212 ;  /* 0x000000ffff5b1224 */ /* 0x000fe200078e00d4 */
[----:B------:R-:W-:-:S04]  /*7270*/  SEL R166, R159, R166, !P2 ;  /* 0x000000a69fa67207 */ /* 0x000fc80005000000 */
[----:B------:R0:W2:Y:S01]  /*7280*/  @P1 LDG.E.U8 R29, desc[UR26][R90.64] ;  /* 0x0000001a5a1d1981 */ /* 0x0000a2000c1e1100 */
[----:B-1----:R-:W-:Y:S01]  /*7290*/  IADD3 R212, P5, PT, R204, R85, RZ ;  /* 0x00000055ccd47210 */ /* 0x002fe20007fbe0ff */
[----:B------:R-:W-:-:S03]  /*72a0*/  IMAD R166, R166, UR8, RZ ;  /* 0x00000008a6a67c24 */ /* 0x000fc6000f8e02ff */
[----:B------:R-:W-:Y:S02]  /*72b0*/  LEA.HI.X.SX32 R204, R204, R84, 0x1, P5 ;  /* 0x00000054cccc7211 */ /* 0x000fe400028f0eff */
[----:B------:R-:W-:Y:S01]  /*72c0*/  IADD3 R205, P5, PT, R168, R85, RZ ;  /* 0x00000055a8cd7210 */ /* 0x000fe20007fbe0ff */
[----:B0-----:R-:W-:Y:S02]  /*72d0*/  @P1 IMAD.MOV.U32 R90, RZ, RZ, R213 ;  /* 0x000000ffff5a1224 */ /* 0x001fe400078e00d5 */
[----:B------:R-:W-:Y:S01]  /*72e0*/  @P1 IMAD.MOV.U32 R91, RZ, RZ, R220 ;  /* 0x000000ffff5b1224 */ /* 0x000fe200078e00dc */
[----:B------:R-:W-:Y:S01]  /*72f0*/  PRMT R27, RZ, 0x7610, R27 ;  /* 0x00007610ff1b7816 */ /* 0x000fe2000000001b */
[----:B------:R0:W-:Y:S01]  /*7300*/  STL [R1+0x58], R213 ;  /* 0x000058d501007387 */ /* 0x0001e20000100800 */
[----:B------:R-:W-:-:S03]  /*7310*/  SEL R164, R159, R164, !P2 ;  /* 0x000000a49fa47207 */ /* 0x000fc60005000000 */
[----:B------:R1:W2:Y:S04]  /*7320*/  @P1 LDG.E.U8 R30, desc[UR26][R90.64] ;  /* 0x0000001a5a1e1981 */ /* 0x0002a8000c1e1100 */
[----:B------:R-:W-:Y:S01]  /*7330*/  STL [R1+0x54], R220 ;  /* 0x000054dc01007387 */ /* 0x000fe20000100800 */
[----:B0-----:R-:W-:-:S03]  /*7340*/  LEA.HI.X.SX32 R213, R168, R84, 0x1, P5 ;  /* 0x00000054a8d57211 */ /* 0x001fc600028f0eff */
[----:B------:R0:W-:Y:S01]  /*7350*/  STL [R1+0x78], R212 ;  /* 0x000078d401007387 */ /* 0x0001e20000100800 */
[----:B-1----:R-:W-:Y:S02]  /*7360*/  @P1 IMAD.MOV.U32 R90, RZ, RZ, R212 ;  /* 0x000000ffff5a1224 */ /* 0x002fe400078e00d4 */
[----:B------:R-:W-:Y:S01]  /*7370*/  @P1 IMAD.MOV.U32 R91, RZ, RZ, R204 ;  /* 0x000000ffff5b1224 */ /* 0x000fe200078e00cc */
[----:B------:R-:W-:Y:S01]  /*7380*/  STL [R1+0x74], R204 ;  /* 0x000074cc01007387 */ /* 0x000fe20000100800 */
[----:B------:R-:W-:Y:S01]  /*7390*/  IMAD R164, R164, UR8, RZ ;  /* 0x00000008a4a47c24 */ /* 0x000fe2000f8e02ff */
[----:B------:R-:W-:Y:S02]  /*73a0*/  PRMT R28, RZ, 0x7610, R28 ;  /* 0x00007610ff1c7816 */ /* 0x000fe4000000001c */
[----:B0-----:R-:W-:Y:S01]  /*73b0*/  IADD3 R212, P5, PT, R166, R85, RZ ;  /* 0x00000055a6d47210 */ /* 0x001fe20007fbe0ff */
[----:B------:R-:W-:Y:S01]  /*73c0*/  STL [R1+0x98], R205 ;  /* 0x000098cd01007387 */ /* 0x000fe20000100800 */
[----:B------:R-:W-:-:S03]  /*73d0*/  SEL R158, R159, R158, !P2 ;  /* 0x0000009e9f9e7207 */ /* 0x000fc60005000000 */
[----:B------:R0:W2:Y:S04]  /*73e0*/  @P1 LDG.E.U8 R27, desc[UR26][R90.64] ;  /* 0x0000001a5a1b1981 */ /* 0x0000a8000c1e1100 */
[----:B------:R1:W-:Y:S01]  /*73f0*/  STL [R1+0x94], R213 ;  /* 0x000094d501007387 */ /* 0x0003e20000100800 */
[----:B------:R-:W-:Y:S02]  /*7400*/  IMAD R158, R158, UR8, RZ ;  /* 0x000000089e9e7c24 */ /* 0x000fe4000f8e02ff */
[----:B0-----:R-:W-:Y:S02]  /*7410*/  @P1 IMAD.MOV.U32 R90, RZ, RZ, R205 ;  /* 0x000000ffff5a1224 */ /* 0x001fe400078e00cd */
[----:B------:R-:W-:Y:S01]  /*7420*/  @P1 IMAD.MOV.U32 R91, RZ, RZ, R213 ;  /* 0x000000ffff5b1224 */ /* 0x000fe200078e00d5 */
[----:B-1----:R-:W-:-:S02]  /*7430*/  LEA.HI.X.SX32 R213, R166, R84, 0x1, P5 ;  /* 0x00000054a6d57211 */ /* 0x002fc400028f0eff */
[CC--:B------:R-:W-:Y:S02]  /*7440*/  IADD3 R204, P5, PT, R164.reuse, R85.reuse, RZ ;  /* 0x00000055a4cc7210 */ /* 0x0c0fe40007fbe0ff */
[----:B------:R0:W2:Y:S01]  /*7450*/  @P1 LDG.E.U8 R28, desc[UR26][R90.64] ;  /* 0x0000001a5a1c1981 */ /* 0x0000a2000c1e1100 */
[----:B------:R-:W-:Y:S02]  /*7460*/  PRMT R25, RZ, 0x7610, R25 ;  /* 0x00007610ff197816 */ /* 0x000fe40000000019 */
[----:B------:R-:W-:Y:S01]  /*7470*/  SEL R156, R159, R156, !P2 ;  /* 0x0000009c9f9c7207 */ /* 0x000fe20005000000 */
[----:B------:R1:W-:Y:S01]  /*7480*/  STL [R1+0xb8], R212 ;  /* 0x0000b8d401007387 */ /* 0x0003e20000100800 */
[----:B------:R-:W-:Y:S01]  /*7490*/  LEA.HI.X.SX32 R205, R164, R84, 0x1, P5 ;  /* 0x00000054a4cd7211 */ /* 0x000fe200028f0eff */
[----:B0-----:R-:W-:Y:S02]  /*74a0*/  @P1 IMAD.MOV.U32 R90, RZ, RZ, R212 ;  /* 0x000000ffff5a1224 */ /* 0x001fe400078e00d4 */
[----:B------:R-:W-:Y:S01]  /*74b0*/  @P1 IMAD.MOV.U32 R91, RZ, RZ, R213 ;  /* 0x000000ffff5b1224 */ /* 0x000fe200078e00d5 */
[----:B-1----:R-:W-:Y:S01]  /*74c0*/  IADD3 R212, P5, PT, R158, R85, RZ ;  /* 0x000000559ed47210 */ /* 0x002fe20007fbe0ff */
[----:B------:R-:W-:Y:S01]  /*74d0*/  IMAD R156, R156, UR8, RZ ;  /* 0x000000089c9c7c24 */ /* 0x000fe2000f8e02ff */
[----:B------:R-:W-:-:S02]  /*74e0*/  PRMT R26, RZ, 0x7610, R26 ;  /* 0x00007610ff1a7816 */ /* 0x000fc4000000001a */
[----:B------:R0:W2:Y:S01]  /*74f0*/  @P1 LDG.E.U8 R25, desc[UR26][R90.64] ;  /* 0x0000001a5a191981 */ /* 0x0000a2000c1e1100 */
[----:B------:R-:W-:-:S03]  /*7500*/  SEL R150, R159, R150, !P2 ;  /* 0x000000969f967207 */ /* 0x000fc60005000000 */
[----:B------:R1:W-:Y:S01]  /*7510*/  STL [R1+0xb4], R213 ;  /* 0x0000b4d501007387 */ /* 0x0003e20000100800 */
[----:B------:R-:W-:Y:S01]  /*7520*/  PRMT R23, RZ, 0x7610, R23 ;  /* 0x00007610ff177816 */ /* 0x000fe20000000017 */
[----:B------:R-:W-:Y:S02]  /*7530*/  IMAD R150, R150, UR8, RZ ;  /* 0x0000000896967c24 */ /* 0x000fe4000f8e02ff */
[----:B------:R3:W-:Y:S01]  /*7540*/  STL [R1+0xd8], R204 ;  /* 0x0000d8cc01007387 */ /* 0x0007e20000100800 */
[----:B0-----:R-:W-:Y:S02]  /*7550*/  @P1 IMAD.MOV.U32 R90, RZ, RZ, R204 ;  /* 0x000000ffff5a1224 */ /* 0x001fe400078e00cc */
[----:B------:R-:W-:Y:S01]  /*7560*/  @P1 IMAD.MOV.U32 R91, RZ, RZ, R205 ;  /* 0x000000ffff5b1224 */ /* 0x000fe200078e00cd */
[----:B-1----:R-:W-:Y:S01]  /*7570*/  LEA.HI.X.SX32 R213, R158, R84, 0x1, P5 ;  /* 0x000000549ed57211 */ /* 0x002fe200028f0eff */
[----:B------:R0:W-:Y:S01]  /*7580*/  STL [R1+0xd4], R205 ;  /* 0x0000d4cd01007387 */ /* 0x0001e20000100800 */
[----:B------:R-:W-:-:S02]  /*7590*/  SEL R148, R159, R148, !P2 ;  /* 0x000000949f947207 */ /* 0x000fc40005000000 */
[-C--:B---3--:R-:W-:Y:S01]  /*75a0*/  IADD3 R204, P5, PT, R156, R85.reuse, RZ ;  /* 0x000000559ccc7210 */ /* 0x088fe20007fbe0ff */
[----:B------:R1:W3:Y:S01]  /*75b0*/  @P1 LDG.E.U8 R26, desc[UR26][R90.64] ;  /* 0x0000001a5a1a1981 */ /* 0x0002e2000c1e1100 */
[----:B------:R-:W-:Y:S01]  /*75c0*/  PRMT R24, RZ, 0x7610, R24 ;  /* 0x00007610ff187816 */ /* 0x000fe20000000018 */
[----:B------:R-:W-:Y:S02]  /*75d0*/  IMAD R148, R148, UR8, RZ ;  /* 0x0000000894947c24 */ /* 0x000fe4000f8e02ff */
[----:B------:R4:W-:Y:S01]  /*75e0*/  STL [R1+0xf8], R212 ;  /* 0x0000f8d401007387 */ /* 0x0009e20000100800 */
[----:B0-----:R-:W-:Y:S01]  /*75f0*/  LEA.HI.X.SX32 R205, R156, R84, 0x1, P5 ;  /* 0x000000549ccd7211 */ /* 0x001fe200028f0eff */
[----:B-1----:R-:W-:Y:S02]  /*7600*/  @P1 IMAD.MOV.U32 R90, RZ, RZ, R212 ;  /* 0x000000ffff5a1224 */ /* 0x002fe400078e00d4 */
[----:B------:R-:W-:Y:S01]  /*7610*/  @P1 IMAD.MOV.U32 R91, RZ, RZ, R213 ;  /* 0x000000ffff5b1224 */ /* 0x000fe200078e00d5 */
[----:B----4-:R-:W-:Y:S01]  /*7620*/  IADD3 R212, P5, PT, R150, R85, RZ ;  /* 0x0000005596d47210 */ /* 0x010fe20007fbe0ff */
[----:B------:R0:W-:Y:S01]  /*7630*/  STL [R1+0xf4], R213 ;  /* 0x0000f4d501007387 */ /* 0x0001e20000100800 */
[----:B------:R-:W-:-:S03]  /*7640*/  SEL R142, R159, R142, !P2 ;  /* 0x0000008e9f8e7207 */ /* 0x000fc60005000000 */
[----:B------:R1:W4:Y:S01]  /*7650*/  @P1 LDG.E.U8 R23, desc[UR26][R90.64] ;  /* 0x0000001a5a171981 */ /* 0x000322000c1e1100 */
[----:B------:R-:W-:Y:S01]  /*7660*/  PRMT R21, RZ, 0x7610, R21 ;  /* 0x00007610ff157816 */ /* 0x000fe20000000015 */
[----:B------:R-:W-:Y:S02]  /*7670*/  IMAD R142, R142, UR8, RZ ;  /* 0x000000088e8e7c24 */ /* 0x000fe4000f8e02ff */
[----:B------:R1:W-:Y:S01]  /*7680*/  STL [R1+0x118], R204 ;  /* 0x000118cc01007387 */ /* 0x0003e20000100800 */
[----:B0-----:R-:W-:Y:S01]  /*7690*/  LEA.HI.X.SX32 R213, R150, R84, 0x1, P5 ;  /* 0x0000005496d57211 */ /* 0x001fe200028f0eff */
[----:B-1----:R-:W-:Y:S02]  /*76a0*/  @P1 IMAD.MOV.U32 R90, RZ, RZ, R204 ;  /* 0x000000ffff5a1224 */ /* 0x002fe400078e00cc */
[----:B------:R-:W-:Y:S01]  /*76b0*/  @P1 IMAD.MOV.U32 R91, RZ, RZ, R205 ;  /* 0x000000ffff5b1224 */ /* 0x000fe200078e00cd */
[----:B------:R-:W-:Y:S01]  /*76c0*/  IADD3 R204, P5, PT, R148, R85, RZ ;  /* 0x0000005594cc7210 */ /* 0x000fe20007fbe0ff */
[----:B------:R0:W-:Y:S01]  /*76d0*/  STL [R1+0x114], R205 ;  /* 0x000114cd01007387 */ /* 0x0001e20000100800 */
[----:B------:R-:W-:-:S03]  /*76e0*/  SEL R140, R159, R140, !P2 ;  /* 0x0000008c9f8c7207 */ /* 0x000fc60005000000 */
[----:B------:R1:W2:Y:S01]  /*76f0*/  @P1 LDG.E.U8 R24, desc[UR26][R90.64] ;  /* 0x0000001a5a181981 */ /* 0x0002a2000c1e1100 */
        /* <DEDUP_REMOVED lines=46> */
[----:B------:R-:W-:Y:S02]  /*79e0*/  IADD3 R212, P5, PT, R127, R85, RZ ;  /* 0x000000557fd47210 */ /* 0x000fe40007fbe0ff */
[----:B------:R-:W-:-:S02]  /*79f0*/  SEL R125, R159, R125, !P2 ;  /* 0x0000007d9f7d7207 */ /* 0x000fc40005000000 */
[----:B------:R0:W2:Y:S01]  /*7a00*/  @P1 LDG.E.U8 R182, desc[UR26][R90.64] ;  /* 0x0000001a5ab61981 */ /* 0x0000a2000c1e1100 */
[----:B------:R-:W-:-:S03]  /*7a10*/  LEA.HI.X.SX32 R127, R127, R84, 0x1, P5 ;  /* 0x000000547f7f7211 */ /* 0x000fc600028f0eff */
[----:B------:R-:W-:Y:S01]  /*7a20*/  STL [R1+0x1bc], R213 ;  /* 0x0001bcd501007387 */ /* 0x000fe20000100800 */
[----:B------:R-:W-:-:S03]  /*7a30*/  IMAD R125, R125, UR8, RZ ;  /* 0x000000087d7d7c24 */ /* 0x000fc6000f8e02ff */
[----:B------:R1:W-:Y:S01]  /*7a40*/  STL [R1+0x228], R204 ;  /* 0x000228cc01007387 */ /* 0x0003e20000100800 */
[----:B0-----:R-:W-:Y:S02]  /*7a50*/  @P1 IMAD.MOV.U32 R90, RZ, RZ, R204 ;  /* 0x000000ffff5a1224 */ /* 0x001fe400078e00cc */
[----:B------:R-:W-:Y:S01]  /*7a60*/  @P1 IMAD.MOV.U32 R91, RZ, RZ, R205 ;  /* 0x000000ffff5b1224 */ /* 0x000fe200078e00cd */
[----:B------:R-:W-:Y:S01]  /*7a70*/  PRMT R181, RZ, 0x7610, R181 ;  /* 0x00007610ffb57816 */ /* 0x000fe200000000b5 */
[----:B------:R0:W-:Y:S01]  /*7a80*/  STL [R1+0x224], R205 ;  /* 0x000224cd01007387 */ /* 0x0001e20000100800 */
[----:B------:R-:W-:Y:S02]  /*7a90*/  SEL R124, R159, R124, !P2 ;  /* 0x0000007c9f7c7207 */ /* 0x000fe40005000000 */
[----:B-1----:R-:W-:Y:S01]  /*7aa0*/  IADD3 R204, P5, PT, R126, R85, RZ ;  /* 0x000000557ecc7210 */ /* 0x002fe20007fbe0ff */
[----:B------:R1:W2:Y:S02]  /*7ab0*/  @P1 LDG.E.U8 R140, desc[UR26][R90.64] ;  /* 0x0000001a5a8c1981 */ /* 0x0002a4000c1e1100 */
[----:B------:R-:W-:Y:S01]  /*7ac0*/  IMAD R124, R124, UR8, RZ ;  /* 0x000000087c7c7c24 */ /* 0x000fe2000f8e02ff */
[----:B0-----:R-:W-:-:S02]  /*7ad0*/  LEA.HI.X.SX32 R205, R126, R84, 0x1, P5 ;  /* 0x000000547ecd7211 */ /* 0x001fc400028f0eff */
[----:B------:R-:W-:Y:S01]  /*7ae0*/  IADD3 R126, P5, PT, R125, R85, RZ ;  /* 0x000000557d7e7210 */ /* 0x000fe20007fbe0ff */
[----:B-1----:R-:W-:Y:S02]  /*7af0*/  @P1 IMAD.MOV.U32 R90, RZ, RZ, R212 ;  /* 0x000000ffff5a1224 */ /* 0x002fe400078e00d4 */
[----:B------:R-:W-:Y:S01]  /*7b00*/  @P1 IMAD.MOV.U32 R91, RZ, RZ, R127 ;  /* 0x000000ffff5b1224 */ /* 0x000fe200078e007f */
[----:B------:R-:W-:Y:S02]  /*7b10*/  PRMT R11, RZ, 0x7610, R11 ;  /* 0x00007610ff0b7816 */ /* 0x000fe4000000000b */
        /* <DEDUP_REMOVED lines=13> */
[----:B------:R-:W-:-:S02]  /*7bf0*/  IMAD R122, R122, UR8, RZ ;  /* 0x000000087a7a7c24 */ /* 0x000fc4000f8e02ff */
[----:B------:R-:W-:Y:S01]  /*7c00*/  STL [R1+0x254], R205 ;  /* 0x000254cd01007387 */ /* 0x000fe20000100800 */
[----:B0-----:R-:W-:-:S03]  /*7c10*/  LEA.HI.X.SX32 R204, R124, R84, 0x1, P5 ;  /* 0x000000547ccc7211 */ /* 0x001fc600028f0eff */
[----:B------:R0:W-:Y:S01]  /*7c20*/  STL [R1+0x270], R126 ;  /* 0x0002707e01007387 */ /* 0x0001e20000100800 */
[----:B-1----:R-:W-:Y:S02]  /*7c30*/  @P1 IMAD.MOV.U32 R90, RZ, RZ, R126 ;  /* 0x000000ffff5a1224 */ /* 0x002fe400078e007e */
[----:B------:R-:W-:Y:S01]  /*7c40*/  @P1 IMAD.MOV.U32 R91, RZ, RZ, R125 ;  /* 0x000000ffff5b1224 */ /* 0x000fe200078e007d */
[----:B------:R-:W-:Y:S02]  /*7c50*/  PRMT R18, RZ, 0x7610, R18 ;  /* 0x00007610ff127816 */ /* 0x000fe40000000012 */
[----:B------:R-:W-:Y:S02]  /*7c60*/  SEL R121, R159, R121, !P2 ;  /* 0x000000799f797207 */ /* 0x000fe40005000000 */
[----:B------:R1:W2:Y:S01]  /*7c70*/  @P1 LDG.E.U8 R81, desc[UR26][R90.64] ;  /* 0x0000001a5a511981 */ /* 0x0002a2000c1e1100 */
[----:B0-----:R-:W-:-:S04]  /*7c80*/  IADD3 R126, P5, PT, R123, R85, RZ ;  /* 0x000000557b7e7210 */ /* 0x001fc80007fbe0ff */
[----:B------:R-:W-:Y:S01]  /*7c90*/  LEA.HI.X.SX32 R123, R123, R84, 0x1, P5 ;  /* 0x000000547b7b7211 */ /* 0x000fe200028f0eff */
[----:B------:R-:W-:Y:S01]  /*7ca0*/  IMAD R121, R121, UR8, RZ ;  /* 0x0000000879797c24 */ /* 0x000fe2000f8e02ff */
[----:B------:R-:W-:Y:S01]  /*7cb0*/  IADD3 R124, P5, PT, R122, R85, RZ ;  /* 0x000000557a7c7210 */ /* 0x000fe20007fbe0ff */
[----:B-1----:R-:W-:Y:S02]  /*7cc0*/  @P1 IMAD.MOV.U32 R90, RZ, RZ, R127 ;  /* 0x000000ffff5a1224 */ /* 0x002fe400078e007f */
[----:B------:R-:W-:Y:S01]  /*7cd0*/  @P1 IMAD.MOV.U32 R91, RZ, RZ, R204 ;  /* 0x000000ffff5b1224 */ /* 0x000fe200078e00cc */
[----:B------:R-:W-:Y:S01]  /*7ce0*/  PRMT R19, RZ, 0x7610, R19 ;  /* 0x00007610ff137816 */ /* 0x000fe20000000013 */
[----:B------:R0:W-:Y:S01]  /*7cf0*/  STL [R1+0x26c], R125 ;  /* 0x00026c7d01007387 */ /* 0x0001e20000100800 */
[----:B------:R-:W-:-:S03]  /*7d00*/  SEL R120, R159, R120, !P2 ;  /* 0x000000789f787207 */ /* 0x000fc60005000000 */
[----:B------:R1:W2:Y:S01]  /*7d10*/  @P1 LDG.E.U8 R18, desc[UR26][R90.64] ;  /* 0x0000001a5a121981 */ /* 0x0002a2000c1e1100 */
[----:B------:R-:W-:Y:S01]  /*7d20*/  PRMT R16, RZ, 0x7610, R16 ;  /* 0x00007610ff107816 */ /* 0x000fe20000000010 */
[----:B------:R-:W-:Y:S01]  /*7d30*/  IMAD R120, R120, UR8, RZ ;  /* 0x0000000878787c24 */ /* 0x000fe2000f8e02ff */
[----:B0-----:R-:W-:Y:S01]  /*7d40*/  LEA.HI.X.SX32 R125, R122, R84, 0x1, P5 ;  /* 0x000000547a7d7211 */ /* 0x001fe200028f0eff */
[----:B-1----:R-:W-:Y:S02]  /*7d50*/  @P1 IMAD.MOV.U32 R90, RZ, RZ, R126 ;  /* 0x000000ffff5a1224 */ /* 0x002fe400078e007e */
[----:B------:R-:W-:Y:S01]  /*7d60*/  @P1 IMAD.MOV.U32 R91, RZ, RZ, R123 ;  /* 0x000000ffff5b1224 */ /* 0x000fe200078e007b */
[----:B------:R-:W-:Y:S01]  /*7d70*/  IADD3 R122, P5, PT, R121, R85, RZ ;  /* 0x00000055797a7210 */ /* 0x000fe20007fbe0ff */
[----:B------:R-:W-:Y:S01]  /*7d80*/  STL [R1+0x288], R127 ;  /* 0x0002887f01007387 */ /* 0x000fe20000100800 */
[----:B------:R-:W-:-:S03]  /*7d90*/  SEL R119, R159, R119, !P2 ;  /* 0x000000779f777207 */ /* 0x000fc60005000000 */
[----:B------:R0:W2:Y:S01]  /*7da0*/  @P1 LDG.E.U8 R19, desc[UR26][R90.64] ;  /* 0x0000001a5a131981 */ /* 0x0000a2000c1e1100 */
[----:B------:R-:W-:-:S03]  /*7db0*/  LEA.HI.X.SX32 R121, R121, R84, 0x1, P5 ;  /* 0x0000005479797211 */ /* 0x000fc600028f0eff */
[----:B------:R-:W-:Y:S01]  /*7dc0*/  STL [R1+0x284], R204 ;  /* 0x000284cc01007387 */ /* 0x000fe20000100800 */
[----:B------:R-:W-:-:S03]  /*7dd0*/  IMAD R119, R119, UR8, RZ ;  /* 0x0000000877777c24 */ /* 0x000fc6000f8e02ff */
[----:B------:R-:W-:Y:S01]  /*7de0*/  STL [R1+0x2a0], R126 ;  /* 0x0002a07e01007387 */ /* 0x000fe20000100800 */
[----:B0-----:R-:W-:Y:S02]  /*7df0*/  @P1 IMAD.MOV.U32 R90, RZ, RZ, R124 ;  /* 0x000000ffff5a1224 */ /* 0x001fe400078e007c */
[----:B------:R-:W-:Y:S01]  /*7e00*/  @P1 IMAD.MOV.U32 R91, RZ, RZ, R125 ;  /* 0x000000ffff5b1224 */ /* 0x000fe200078e007d */
[----:B------:R0:W-:Y:S01]  /*7e10*/  STL [R1+0x29c], R123 ;  /* 0x00029c7b01007387 */ /* 0x0001e20000100800 */
[----:B------:R-:W-:Y:S02]  /*7e20*/  PRMT R17, RZ, 0x7610, R17 ;  /* 0x00007610ff117816 */ /* 0x000fe40000000011 */
[----:B------:R-:W-:Y:S01]  /*7e30*/  SEL R118, R159, R118, !P2 ;  /* 0x000000769f767207 */ /* 0x000fe20005000000 */
[----:B------:R1:W2:Y:S01]  /*7e40*/  @P1 LDG.E.U8 R16, desc[UR26][R90.64] ;  /* 0x0000001a5a101981 */ /* 0x0002a2000c1e1100 */
[----:B0-----:R-:W-:-:S03]  /*7e50*/  IADD3 R123, P5, PT, R120, R85, RZ ;  /* 0x00000055787b7210 */ /* 0x001fc60007fbe0ff */
[----:B------:R0:W-:Y:S01]  /*7e60*/  STL [R1+0x2b8], R124 ;  /* 0x0002b87c01007387 */ /* 0x0001e20000100800 */
[----:B-1----:R-:W-:-:S03]  /*7e70*/  @P1 IMAD.MOV.U32 R90, RZ, RZ, R122 ;  /* 0x000000ffff5a1224 */ /* 0x002fc600078e007a */
[----:B------:R-:W-:Y:S01]  /*7e80*/  STL [R1+0x2b4], R125 ;  /* 0x0002b47d01007387 */ /* 0x000fe20000100800 */
[----:B------:R-:W-:-:S03]  /*7e90*/  @P1 IMAD.MOV.U32 R91, RZ, RZ, R121 ;  /* 0x000000ffff5b1224 */ /* 0x000fc600078e0079 */
[----:B------:R1:W-:Y:S01]  /*7ea0*/  STL [R1+0x2d0], R122 ;  /* 0x0002d07a01007387 */ /* 0x0003e20000100800 */
[----:B0-----:R-:W-:Y:S01]  /*7eb0*/  LEA.HI.X.SX32 R124, R120, R84, 0x1, P5 ;  /* 0x00000054787c7211 */ /* 0x001fe200028f0eff */
[----:B------:R-:W-:Y:S01]  /*7ec0*/  IMAD R118, R118, UR8, RZ ;  /* 0x0000000876767c24 */ /* 0x000fe2000f8e02ff */
[----:B------:R-:W-:Y:S01]  /*7ed0*/  PRMT R14, RZ, 0x7610, R14 ;  /* 0x00007610ff0e7816 */ /* 0x000fe2000000000e */
[----:B------:R0:W2:Y:S01]  /*7ee0*/  @P1 LDG.E.U8 R17, desc[UR26][R90.64] ;  /* 0x0000001a5a111981 */ /* 0x0000a2000c1e1100 */
[----:B------:R-:W-:Y:S02]  /*7ef0*/  SEL R204, R159, R117, !P2 ;  /* 0x000000759fcc7207 */ /* 0x000fe40005000000 */
[----:B-1----:R-:W-:-:S03]  /*7f00*/  IADD3 R122, P5, PT, R119, R85, RZ ;  /* 0x00000055777a7210 */ /* 0x002fc60007fbe0ff */
[----:B------:R-:W-:Y:S01]  /*7f10*/  IMAD R204, R204, UR8, RZ ;  /* 0x00000008cccc7c24 */ /* 0x000fe2000f8e02ff */
[----:B------:R-:W-:Y:S01]  /*7f20*/  LEA.HI.X.SX32 R119, R119, R84, 0x1, P5 ;  /* 0x0000005477777211 */ /* 0x000fe200028f0eff */
[----:B0-----:R-:W-:Y:S02]  /*7f30*/  @P1 IMAD.MOV.U32 R90, RZ, RZ, R123 ;  /* 0x000000ffff5a1224 */ /* 0x001fe400078e007b */
[----:B------:R-:W-:Y:S01]  /*7f40*/  @P1 IMAD.MOV.U32 R91, RZ, RZ, R124 ;  /* 0x000000ffff5b1224 */ /* 0x000fe200078e007c */
[----:B------:R-:W-:Y:S01]  /*7f50*/  IADD3 R120, P5, PT, R118, R85, RZ ;  /* 0x0000005576787210 */ /* 0x000fe20007fbe0ff */
[----:B------:R0:W-:Y:S01]  /*7f60*/  STL [R1+0x2cc], R121 ;  /* 0x0002cc7901007387 */ /* 0x0001e20000100800 */
[----:B------:R-:W-:Y:S02]  /*7f70*/  PRMT R15, RZ, 0x7610, R15 ;  /* 0x00007610ff0f7816 */ /* 0x000fe4000000000f */
[----:B------:R-:W-:Y:S01]  /*7f80*/  SEL R212, R159, R116, !P2 ;  /* 0x000000749fd47207 */ /* 0x000fe20005000000 */
[----:B------:R1:W2:Y:S01]  /*7f90*/  @P1 LDG.E.U8 R14, desc[UR26][R90.64] ;  /* 0x0000001a5a0e1981 */ /* 0x0002a2000c1e1100 */
[----:B------:R-:W-:-:S02]  /*7fa0*/  PRMT R12, RZ, 0x7610, R12 ;  /* 0x00007610ff0c7816 */ /* 0x000fc4000000000c */
[----:B0-----:R-:W-:Y:S01]  /*7fb0*/  LEA.HI.X.SX32 R121, R118, R84, 0x1, P5 ;  /* 0x0000005476797211 */ /* 0x001fe200028f0eff */
[----:B-1----:R-:W-:Y:S02]  /*7fc0*/  @P1 IMAD.MOV.U32 R90, RZ, RZ, R122 ;  /* 0x000000ffff5a1224 */ /* 0x002fe400078e007a */
[----:B------:R-:W-:Y:S01]  /*7fd0*/  @P1 IMAD.MOV.U32 R91, RZ, RZ, R119 ;  /* 0x000000ffff5b1224 */ /* 0x000fe200078e0077 */
[-C--:B------:R-:W-:Y:S01]  /*7fe0*/  IADD3 R205, P5, PT, R204, R85.reuse, RZ ;  /* 0x00000055cccd7210 */ /* 0x080fe20007fbe0ff */
[----:B------:R-:W-:Y:S01]  /*7ff0*/  IMAD R212, R212, UR8, RZ ;  /* 0x00000008d4d47c24 */ /* 0x000fe2000f8e02ff */
[----:B------:R-:W-:Y:S02]  /*8000*/  SEL R220, R159, R114, !P2 ;  /* 0x000000729fdc7207 */ /* 0x000fe40005000000 */
[----:B------:R0:W2:Y:S01]  /*8010*/  @P1 LDG.E.U8 R15, desc[UR26][R90.64] ;  /* 0x0000001a5a0f1981 */ /* 0x0000a2000c1e1100 */
[----:B------:R-:W-:Y:S02]  /*8020*/  LEA.HI.X.SX32 R204, R204, R84, 0x1, P5 ;  /* 0x00000054cccc7211 */ /* 0x000fe400028f0eff */
[----:B------:R-:W-:Y:S01]  /*8030*/  IADD3 R213, P5, PT, R212, R85, RZ ;  /* 0x00000055d4d57210 */ /* 0x000fe20007fbe0ff */
[----:B------:R-:W-:Y:S01]  /*8040*/  IMAD R220, R220, UR8, RZ ;  /* 0x00000008dcdc7c24 */ /* 0x000fe2000f8e02ff */
[----:B------:R-:W-:Y:S01]  /*8050*/  PRMT R13, RZ, 0x7610, R13 ;  /* 0x00007610ff0d7816 */ /* 0x000fe2000000000d */
[----:B0-----:R-:W-:-:S02]  /*8060*/  @P1 IMAD.MOV.U32 R90, RZ, RZ, R120 ;  /* 0x000000ffff5a1224 */ /* 0x001fc400078e0078 */
[----:B------:R-:W-:Y:S01]  /*8070*/  @P1 IMAD.MOV.U32 R91, RZ, RZ, R121 ;  /* 0x000000ffff5b1224 */ /* 0x000fe200078e0079 */
[C---:B------:R-:W-:Y:S02]  /*8080*/  SEL R228, R159.reuse, R110, !P2 ;  /* 0x0000006e9fe47207 */ /* 0x040fe40005000000 */
[----:B------:R-:W-:Y:S02]  /*8090*/  LEA.HI.X.SX32 R212, R212, R84, 0x1, P5 ;  /* 0x00000054d4d47211 */ /* 0x000fe400028f0eff */
[----:B------:R0:W2:Y:S01]  /*80a0*/  @P1 LDG.E.U8 R12, desc[UR26][R90.64] ;  /* 0x0000001a5a0c1981 */ /* 0x0000a2000c1e1100 */
[----:B------:R-:W-:Y:S01]  /*80b0*/  IADD3 R221, P5, PT, R220, R85, RZ ;  /* 0x00000055dcdd7210 */ /* 0x000fe20007fbe0ff */
[----:B------:R-:W-:Y:S01]  /*80c0*/  IMAD R228, R228, UR8, RZ ;  /* 0x00000008e4e47c24 */ /* 0x000fe2000f8e02ff */
[----:B------:R-:W-:Y:S02]  /*80d0*/  PRMT R195, RZ, 0x7610, R195 ;  /* 0x00007610ffc37816 */ /* 0x000fe400000000c3 */
[----:B------:R-:W-:Y:S01]  /*80e0*/  SEL R236, R159, R109, !P2 ;  /* 0x0000006d9fec7207 */ /* 0x000fe20005000000 */
[----:B0-----:R-:W-:-:S02]  /*80f0*/  @P1 IMAD.MOV.U32 R90, RZ, RZ, R205 ;  /* 0x000000ffff5a1224 */ /* 0x001fc400078e00cd */
        /* <DEDUP_REMOVED lines=45> */
[----:B------:R-:W-:Y:S01]  /*83d0*/  PRMT R111, RZ, 0x7610, R111 ;  /* 0x00007610ff6f7816 */ /* 0x000fe2000000006f */
[----:B------:R-:W-:Y:S01]  /*83e0*/  STL [R1+0x2e8], R123 ;  /* 0x0002e87b01007387 */ /* 0x000fe20000100800 */
[----:B------:R-:W-:Y:S01]  /*83f0*/  SEL R102, R159, R102, !P2 ;  /* 0x000000669f667207 */ /* 0x000fe20005000000 */
[----:B0-----:R-:W-:Y:S02]  /*8400*/  @P1 IMAD.MOV.U32 R90, RZ, RZ, R118 ;  /* 0x000000ffff5a1224 */ /* 0x001fe400078e0076 */
[----:B------:R-:W-:Y:S01]  /*8410*/  @P1 IMAD.MOV.U32 R91, RZ, RZ, R252 ;  /* 0x000000ffff5b1224 */ /* 0x000fe200078e00fc */
[----:B------:R-:W-:Y:S01]  /*8420*/  STL [R1+0x2e4], R124 ;  /* 0x0002e47c01007387 */ /* 0x000fe20000100800 */
[----:B------:R-:W-:-:S03]  /*8430*/  LEA.HI.X.SX32 R104, R104, R84, 0x1, P5 ;  /* 0x0000005468687211 */ /* 0x000fc600028f0eff */
[----:B------:R0:W2:Y:S01]  /*8440*/  @P1 LDG.E.U8 R132, desc[UR26][R90.64] ;  /* 0x0000001a5a841981 */ /* 0x0000a2000c1e1100 */
[----:B------:R-:W-:-:S03]  /*8450*/  IADD3 R105, P5, PT, R103, R85, RZ ;  /* 0x0000005567697210 */ /* 0x000fc60007fbe0ff */
[----:B------:R-:W-:Y:S01]  /*8460*/  STL [R1+0x300], R122 ;  /* 0x0003007a01007387 */ /* 0x000fe20000100800 */
[----:B------:R-:W-:-:S03]  /*8470*/  IMAD R102, R102, UR8, RZ ;  /* 0x0000000866667c24 */ /* 0x000fc6000f8e02ff */
[----:B------:R-:W-:Y:S01]  /*8480*/  STL [R1+0x2fc], R119 ;  /* 0x0002fc7701007387 */ /* 0x000fe20000100800 */
[----:B0-----:R-:W-:Y:S02]  /*8490*/  @P1 IMAD.MOV.U32 R90, RZ, RZ, R116 ;  /* 0x000000ffff5a1224 */ /* 0x001fe400078e0074 */
[----:B------:R-:W-:Y:S01]  /*84a0*/  @P1 IMAD.MOV.U32 R91, RZ, RZ, R117 ;  /* 0x000000ffff5b1224 */ /* 0x000fe200078e0075 */
[----:B------:R-:W-:Y:S01]  /*84b0*/  STL [R1+0x318], R120 ;  /* 0x0003187801007387 */ /* 0x000fe20000100800 */
[----:B------:R-:W-:-:S03]  /*84c0*/  PRMT R20, RZ, 0x7610, R20 ;  /* 0x00007610ff147816 */ /* 0x000fc60000000014 */
[----:B------:R-:W-:Y:S01]  /*84d0*/  STL [R1+0x314], R121 ;  /* 0x0003147901007387 */ /* 0x000fe20000100800 */
[----:B------:R-:W-:-:S03]  /*84e0*/  SEL R101, R159, R101, !P2 ;  /* 0x000000659f657207 */ /* 0x000fc60005000000 */
[----:B------:R-:W-:Y:S01]  /*84f0*/  STL [R1], R118 ;  /* 0x0000007601007387 */ /* 0x000fe20000100800 */
[----:B------:R-:W-:-:S03]  /*8500*/  LEA.HI.X.SX32 R107, R103, R84, 0x1, P5 ;  /* 0x00000054676b7211 */ /* 0x000fc600028f0eff */
[----:B------:R-:W-:Y:S04]  /*8510*/  STL [R1+0x20], R116 ;  /* 0x0000207401007387 */ /* 0x000fe80000100800 */
[----:B------:R0:W2:Y:S04]  /*8520*/  @P1 LDG.E.U8 R111, desc[UR26][R90.64] ;  /* 0x0000001a5a6f1981 */ /* 0x0000a8000c1e1100 */
        /* <DEDUP_REMOVED lines=9> */
[----:B0-----:R-:W-:Y:S01]  /*85c0*/  IADD3 R104, P5, PT, R102, R85, RZ ;  /* 0x0000005566687210 */ /* 0x001fe20007fbe0ff */
[----:B-1----:R-:W-:-:S03]  /*85d0*/  @P1 IMAD.MOV.U32 R90, RZ, RZ, R105 ;  /* 0x000000ffff5a1224 */ /* 0x002fc600078e0069 */
[-C--:B------:R-:W-:Y:S01]  /*85e0*/  LEA.HI.X.SX32 R102, R102, R84.reuse, 0x1, P5 ;  /* 0x0000005466667211 */ /* 0x080fe200028f0eff */
[----:B------:R-:W-:Y:S01]  /*85f0*/  @P1 IMAD.MOV.U32 R91, RZ, RZ, R107 ;  /* 0x000000ffff5b1224 */ /* 0x000fe200078e006b */
[----:B------:R-:W-:Y:S01]  /*8600*/  IADD3 R103, P5, PT, R101, R85, RZ ;  /* 0x0000005565677210 */ /* 0x000fe20007fbe0ff */
[----:B------:R-:W-:Y:S01]  /*8610*/  IMAD R100, R100, UR8, RZ ;  /* 0x0000000864647c24 */ /* 0x000fe2000f8e02ff */
[----:B------:R-:W-:Y:S02]  /*8620*/  PRMT R10, RZ, 0x7610, R10 ;  /* 0x00007610ff0a7816 */ /* 0x000fe4000000000a */
[----:B------:R0:W2:Y:S01]  /*8630*/  @P1 LDG.E.U8 R9, desc[UR26][R90.64] ;  /* 0x0000001a5a091981 */ /* 0x0000a2000c1e1100 */
[----:B------:R-:W-:Y:S02]  /*8640*/  SEL R99, R159, R99, !P2 ;  /* 0x000000639f637207 */ /* 0x000fe40005000000 */
[----:B------:R-:W-:Y:S01]  /*8650*/  LEA.HI.X.SX32 R101, R101, R84, 0x1, P5 ;  /* 0x0000005465657211 */ /* 0x000fe200028f0eff */
[----:B------:R1:W-:Y:S01]  /*8660*/  STL [R1+0x60], R105 ;  /* 0x0000606901007387 */ /* 0x0003e20000100800 */
[----:B------:R-:W-:Y:S01]  /*8670*/  SEL R97, R159, R97, !P2 ;  /* 0x000000619f617207 */ /* 0x000fe20005000000 */
[----:B------:R-:W-:-:S02]  /*8680*/  IMAD R99, R99, UR8, RZ ;  /* 0x0000000863637c24 */ /* 0x000fc4000f8e02ff */
[----:B0-----:R-:W-:Y:S02]  /*8690*/  @P1 IMAD.MOV.U32 R90, RZ, RZ, R104 ;  /* 0x000000ffff5a1224 */ /* 0x001fe400078e0068 */
[----:B------:R-:W-:Y:S01]  /*86a0*/  @P1 IMAD.MOV.U32 R91, RZ, RZ, R102 ;  /* 0x000000ffff5b1224 */ /* 0x000fe200078e0066 */
[----:B------:R-:W-:Y:S02]  /*86b0*/  PRMT R7, RZ, 0x7610, R7 ;  /* 0x00007610ff077816 */ /* 0x000fe40000000007 */
[----:B-1----:R-:W-:Y:S02]  /*86c0*/  IADD3 R105, P5, PT, R100, R85, RZ ;  /* 0x0000005564697210 */ /* 0x002fe40007fbe0ff */
[----:B------:R0:W2:Y:S01]  /*86d0*/  @P1 LDG.E.U8 R10, desc[UR26][R90.64] ;  /* 0x0000001a5a0a1981 */ /* 0x0000a2000c1e1100 */
[----:B------:R-:W-:Y:S01]  /*86e0*/  SEL R96, R159, R96, !P2 ;  /* 0x000000609f607207 */ /* 0x000fe20005000000 */
[----:B------:R-:W-:Y:S02]  /*86f0*/  IMAD R97, R97, UR8, RZ ;  /* 0x0000000861617c24 */ /* 0x000fe4000f8e02ff */
[----:B------:R1:W-:Y:S04]  /*8700*/  STL [R1+0x5c], R107 ;  /* 0x00005c6b01007387 */ /* 0x0003e80000100800 */
[----:B------:R3:W-:Y:S01]  /*8710*/  STL [R1+0x80], R104 ;  /* 0x0000806801007387 */ /* 0x0007e20000100800 */
[----:B0-----:R-:W-:-:S02]  /*8720*/  @P1 IMAD.MOV.U32 R90, RZ, RZ, R103 ;  /* 0x000000ffff5a1224 */ /* 0x001fc400078e0067 */
[----:B------:R-:W-:Y:S01]  /*8730*/  @P1 IMAD.MOV.U32 R91, RZ, RZ, R101 ;  /* 0x000000ffff5b1224 */ /* 0x000fe200078e0065 */
[----:B-1----:R-:W-:Y:S01]  /*8740*/  LEA.HI.X.SX32 R107, R100, R84, 0x1, P5 ;  /* 0x00000054646b7211 */ /* 0x002fe200028f0eff */
[----:B------:R0:W-:Y:S01]  /*8750*/  STL [R1+0x7c], R102 ;  /* 0x00007c6601007387 */ /* 0x0001e20000100800 */
[----:B---3--:R-:W-:-:S03]  /*8760*/  IADD3 R104, P5, PT, R99, R85, RZ ;  /* 0x0000005563687210 */ /* 0x008fc60007fbe0ff */
[----:B------:R1:W3:Y:S01]  /*8770*/  @P1 LDG.E.U8 R7, desc[UR26][R90.64] ;  /* 0x0000001a5a071981 */ /* 0x0002e2000c1e1100 */
[----:B------:R-:W-:Y:S02]  /*8780*/  LEA.HI.X.SX32 R99, R99, R84, 0x1, P5 ;  /* 0x0000005463637211 */ /* 0x000fe400028f0eff */
[----:B0-----:R-:W-:Y:S02]  /*8790*/  IADD3 R102, P5, PT, R97, R85, RZ ;  /* 0x0000005561667210 */ /* 0x001fe40007fbe0ff */
[----:B-1----:R-:W-:Y:S01]  /*87a0*/  SEL R90, R159, R95, !P2 ;  /* 0x0000005f9f5a7207 */ /* 0x002fe20005000000 */
[----:B------:R-:W-:Y:S01]  /*87b0*/  IMAD R95, R96, UR8, RZ ;  /* 0x00000008605f7c24 */ /* 0x000fe2000f8e02ff */
[----:B------:R0:W-:Y:S01]  /*87c0*/  STL [R1+0xa0], R103 ;  /* 0x0000a06701007387 */ /* 0x0001e20000100800 */
[----:B------:R-:W-:Y:S01]  /*87d0*/  PRMT R249, RZ, 0x7610, R249 ;  /* 0x00007610fff97816 */ /* 0x000fe200000000f9 */
[----:B------:R-:W-:Y:S02]  /*87e0*/  @P1 IMAD.MOV.U32 R91, RZ, RZ, R107 ;  /* 0x000000ffff5b1224 */ /* 0x000fe400078e006b */
[----:B------:R-:W-:-:S02]  /*87f0*/  IMAD R96, R90, UR8, RZ ;  /* 0x000000085a607c24 */ /* 0x000fc4000f8e02ff */
[----:B------:R-:W-:Y:S01]  /*8800*/  @P1 IMAD.MOV.U32 R90, RZ, RZ, R105 ;  /* 0x000000ffff5a1224 */ /* 0x000fe200078e0069 */
[-C--:B0-----:R-:W-:Y:S01]  /*8810*/  LEA.HI.X.SX32 R103, R97, R84.reuse, 0x1, P5 ;  /* 0x0000005461677211 */ /* 0x081fe200028f0eff */
[----:B------:R0:W-:Y:S01]  /*8820*/  STL [R1+0x9c], R101 ;  /* 0x00009c6501007387 */ /* 0x0001e20000100800 */
[C---:B------:R-:W-:Y:S02]  /*8830*/  IADD3 R100, P5, PT, R95.reuse, R85, RZ ;  /* 0x000000555f647210 */ /* 0x040fe40007fbe0ff */
[----:B------:R-:W-:Y:S01]  /*8840*/  PRMT R8, RZ, 0x7610, R8 ;  /* 0x00007610ff087816 */ /* 0x000fe20000000008 */
[----:B------:R1:W2:Y:S04]  /*8850*/  @P1 LDG.E.U8 R249, desc[UR26][R90.64] ;  /* 0x0000001a5af91981 */ /* 0x0002a8000c1e1100 */
[----:B------:R-:W-:Y:S01]  /*8860*/  STL [R1+0xc0], R105 ;  /* 0x0000c06901007387 */ /* 0x000fe20000100800 */
[----:B0-----:R-:W-:-:S02]  /*8870*/  LEA.HI.X.SX32 R101, R95, R84, 0x1, P5 ;  /* 0x000000545f657211 */ /* 0x001fc400028f0eff */
[----:B------:R-:W-:Y:S01]  /*8880*/  IADD3 R97, P5, PT, R96, R85, RZ ;  /* 0x0000005560617210 */ /* 0x000fe20007fbe0ff */
[----:B------:R-:W-:Y:S01]  /*8890*/  STL [R1+0xbc], R107 ;  /* 0x0000bc6b01007387 */ /* 0x000fe20000100800 */
[----:B-1----:R-:W-:Y:S02]  /*88a0*/  @P1 IMAD.MOV.U32 R90, RZ, RZ, R104 ;  /* 0x000000ffff5a1224 */ /* 0x002fe400078e0068 */
[----:B------:R-:W-:Y:S01]  /*88b0*/  @P1 IMAD.MOV.U32 R91, RZ, RZ, R99 ;  /* 0x000000ffff5b1224 */ /* 0x000fe200078e0063 */
[----:B------:R-:W-:Y:S01]  /*88c0*/  STL [R1+0xe0], R104 ;  /* 0x0000e06801007387 */ /* 0x000fe20000100800 */
[----:B------:R-:W-:-:S03]  /*88d0*/  PRMT R5, RZ, 0x7610, R5 ;  /* 0x00007610ff057816 */ /* 0x000fc60000000005 */
[----:B------:R0:W-:Y:S04]  /*88e0*/  STL [R1+0xdc], R99 ;  /* 0x0000dc6301007387 */ /* 0x0001e80000100800 */
[----:B------:R1:W2:Y:S01]  /*88f0*/  @P1 LDG.E.U8 R8, desc[UR26][R90.64] ;  /* 0x0000001a5a081981 */ /* 0x0002a2000c1e1100 */
[----:B0-----:R-:W-:Y:S02]  /*8900*/  LEA.HI.X.SX32 R99, R96, R84, 0x1, P5 ;  /* 0x0000005460637211 */ /* 0x001fe400028f0eff */
[----:B------:R-:W-:Y:S01]  /*8910*/  ISETP.GT.U32.AND P5, PT, R88, R94, PT ;  /* 0x0000005e5800720c */ /* 0x000fe20003fa4070 */
[----:B-1----:R-:W-:Y:S02]  /*8920*/  @P1 IMAD.MOV.U32 R90, RZ, RZ, R102 ;  /* 0x000000ffff5a1224 */ /* 0x002fe400078e0066 */
[----:B------:R-:W-:Y:S01]  /*8930*/  @P1 IMAD.MOV.U32 R91, RZ, RZ, R103 ;  /* 0x000000ffff5b1224 */ /* 0x000fe200078e0067 */
[----:B------:R-:W-:-:S04]  /*8940*/  PRMT R6, RZ, 0x7610, R6 ;  /* 0x00007610ff067816 */ /* 0x000fc80000000006 */
[----:B------:R0:W2:Y:S01]  /*8950*/  @P1 LDG.E.U8 R5, desc[UR26][R90.64] ;  /* 0x0000001a5a051981 */ /* 0x0000a2000c1e1100 */
[----:B------:R-:W-:Y:S01]  /*8960*/  LOP3.LUT R95, R87, 0x7c, RZ, 0xfc, !PT ;  /* 0x0000007c575f7812 */ /* 0x000fe200078efcff */
[----:B------:R-:W-:Y:S01]  /*8970*/  IMAD.MOV.U32 R109, RZ, RZ, R92 ;  /* 0x000000ffff6d7224 */ /* 0x000fe200078e005c */
[----:B------:R-:W-:Y:S02]  /*8980*/  PRMT R3, RZ, 0x7610, R3 ;  /* 0x00007610ff037816 */ /* 0x000fe40000000003 */
[----:B------:R-:W-:Y:S02]  /*8990*/  @!P5 IMAD.IADD R94, R94, 0x1, -R88 ;  /* 0x000000015e5ed824 */ /* 0x000fe400078e0a58 */
[----:B0-----:R-:W-:Y:S02]  /*89a0*/  @P1 IMAD.MOV.U32 R90, RZ, RZ, R100 ;  /* 0x000000ffff5a1224 */ /* 0x001fe400078e0064 */
[----:B------:R-:W-:Y:S01]  /*89b0*/  @P1 IMAD.MOV.U32 R91, RZ, RZ, R101 ;  /* 0x000000ffff5b1224 */ /* 0x000fe200078e0065 */
[----:B------:R-:W-:-:S04]  /*89c0*/  IABS R116, R95 ;  /* 0x0000005f00747213 */ /* 0x000fc80000000000 */
[----:B------:R0:W2:Y:S01]  /*89d0*/  @P1 LDG.E.U8 R6, desc[UR26][R90.64] ;  /* 0x0000001a5a061981 */ /* 0x0000a2000c1e1100 */
[----:B------:R-:W-:Y:S01]  /*89e0*/  @!P4 IMAD.MOV R109, RZ, RZ, -R109 ;  /* 0x000000ffff6dc224 */ /* 0x000fe200078e0a6d */
[----:B------:R-:W-:Y:S01]  /*89f0*/  ISETP.GT.U32.AND P4, PT, R88, R94, PT ;  /* 0x0000005e5800720c */ /* 0x000fe20003f84070 */
[----:B0-----:R-:W-:Y:S02]  /*8a00*/  @P1 IMAD.MOV.U32 R90, RZ, RZ, R97 ;  /* 0x000000ffff5a1224 */ /* 0x001fe400078e0061 */
[----:B------:R-:W-:-:S05]  /*8a10*/  @P1 IMAD.MOV.U32 R91, RZ, RZ, R99 ;  /* 0x000000ffff5b1224 */ /* 0x000fca00078e0063 */
[----:B------:R0:W2:Y:S01]  /*8a20*/  @P1 LDG.E.U8 R3, desc[UR26][R90.64] ;  /* 0x0000001a5a031981 */ /* 0x0000a2000c1e1100 */
[----:B------:R-:W-:Y:S01]  /*8a30*/  IMAD.MOV.U32 R110, RZ, RZ, R89 ;  /* 0x000000ffff6e7224 */ /* 0x000fe200078e0059 */
[----:B0-----:R-:W-:Y:S01]  /*8a40*/  LOP3.LUT R90, R87, 0x84, RZ, 0xfc, !PT ;  /* 0x00000084575a7812 */ /* 0x001fe200078efcff */
[----:B------:R-:W-:-:S03]  /*8a50*/  IMAD.HI.U32 R91, R86, R116, RZ ;  /* 0x00000074565b7227 */ /* 0x000fc600078e00ff */
[----:B------:R-:W-:Y:S01]  /*8a60*/  IABS R117, R90 ;  /* 0x0000005a00757213 */ /* 0x000fe20000000000 */
[----:B------:R-:W-:-:S04]  /*8a70*/  IMAD.MOV R91, RZ, RZ, -R91 ;  /* 0x000000ffff5b7224 */ /* 0x000fc800078e0a5b */
[----:B------:R-:W-:Y:S02]  /*8a80*/  IMAD R116, R88, R91, R116 ;  /* 0x0000005b58747224 */ /* 0x000fe400078e0274 */
[----:B------:R-:W-:-:S04]  /*8a90*/  IMAD.HI.U32 R89, R86, R117, RZ ;  /* 0x0000007556597227 */ /* 0x000fc800078e00ff */
[----:B------:R-:W-:Y:S01]  /*8aa0*/  @!P4 IMAD.IADD R94, R94, 0x1, -R88 ;  /* 0x000000015e5ec824 */ /* 0x000fe200078e0a58 */
[C---:B------:R-:W-:Y:S01]  /*8ab0*/  ISETP.GT.U32.AND P4, PT, R88.reuse, R116, PT ;  /* 0x000000745800720c */ /* 0x040fe20003f84070 */
[----:B------:R-:W-:Y:S02]  /*8ac0*/  IMAD.MOV R89, RZ, RZ, -R89 ;  /* 0x000000ffff597224 */ /* 0x000fe400078e0a59 */
[----:B------:R-:W-:Y:S02]  /*8ad0*/  IMAD.MOV.U32 R114, RZ, RZ, R94 ;  /* 0x000000ffff727224 */ /* 0x000fe400078e005e */
[----:B------:R-:W-:Y:S01]  /*8ae0*/  IMAD R117, R88, R89, R117 ;  /* 0x0000005958757224 */ /* 0x000fe200078e0275 */
[----:B------:R-:W-:Y:S01]  /*8af0*/  LOP3.LUT R91, R87, 0x8a, RZ, 0xfc, !PT ;  /* 0x0000008a575b7812 */ /* 0x000fe200078efcff */
[----:B------:R-:W-:-:S03]  /*8b00*/  @!P3 IMAD.MOV R114, RZ, RZ, -R114 ;  /* 0x000000ffff72b224 */ /* 0x000fc600078e0a72 */
[----:B------:R-:W-:Y:S01]  /*8b10*/  ISETP.GT.U32.AND P3, PT, R88, R117, PT ;  /* 0x000000755800720c */ /* 0x000fe20003f64070 */
[----:B------:R-:W-:Y:S01]  /*8b20*/  @!P6 IMAD.MOV R110, RZ, RZ, -R110 ;  /* 0x000000ffff6ee224 */ /* 0x000fe200078e0a6e */
[----:B------:R-:W-:Y:S01]  /*8b30*/  ISETP.GE.AND P6, PT, R90, RZ, PT ;  /* 0x000000ff5a00720c */ /* 0x000fe20003fc6270 */
[----:B------:R-:W-:Y:S01]  /*8b40*/  @!P4 IMAD.IADD R116, R116, 0x1, -R88 ;  /* 0x000000017474c824 */ /* 0x000fe200078e0a58 */
[----:B------:R-:W-:-:S04]  /*8b50*/  IABS R90, R91 ;  /* 0x0000005b005a7213 */ /* 0x000fc80000000000 */
[----:B------:R-:W-:Y:S01]  /*8b60*/  ISETP.GT.U32.AND P4, PT, R88, R116, PT ;  /* 0x000000745800720c */ /* 0x000fe20003f84070 */
[----:B------:R-:W-:-:S04]  /*8b70*/  IMAD.HI.U32 R89, R86, R90, RZ ;  /* 0x0000005a56597227 */ /* 0x000fc800078e00ff */
[----:B------:R-:W-:Y:S02]  /*8b80*/  IMAD.MOV R89, RZ, RZ, -R89 ;  /* 0x000000ffff597224 */ /* 0x000fe400078e0a59 */
[----:B------:R-:W-:Y:S02]  /*8b90*/  @!P3 IMAD.IADD R117, R117, 0x1, -R88 ;  /* 0x000000017575b824 */ /* 0x000fe400078e0a58 */
[C---:B------:R-:W-:Y:S01]  /*8ba0*/  IMAD R90, R88.reuse, R89, R90 ;  /* 0x00000059585a7224 */ /* 0x040fe200078e025a */
[----:B------:R-:W-:Y:S02]  /*8bb0*/  LOP3.LUT R89, R87, 0x8c, RZ, 0xfc, !PT ;  /* 0x0000008c57597812 */ /* 0x000fe400078efcff */
[----:B------:R-:W-:Y:S01]  /*8bc0*/  ISETP.GT.U32.AND P3, PT, R88, R117, PT ;  /* 0x000000755800720c */ /* 0x000fe20003f64070 */
[----:B------:R-:W-:Y:S01]  /*8bd0*/  @!P4 IMAD.IADD R116, R116, 0x1, -R88 ;  /* 0x000000017474c824 */ /* 0x000fe200078e0a58 */
[----:B------:R-:W-:Y:S02]  /*8be0*/  IABS R119, R89 ;  /* 0x0000005900777213 */ /* 0x000fe40000000000 */
[----:B------:R-:W-:-:S02]  /*8bf0*/  ISETP.GT.U32.AND P4, PT, R88, R90, PT ;  /* 0x0000005a5800720c */ /* 0x000fc40003f84070 */
[----:B------:R-:W-:Y:S01]  /*8c00*/  ISETP.GE.AND P5, PT, R95, RZ, PT ;  /* 0x000000ff5f00720c */ /* 0x000fe20003fa6270 */
[----:B------:R-:W-:-:S04]  /*8c10*/  IMAD.HI.U32 R92, R86, R119, RZ ;  /* 0x00000077565c7227 */ /* 0x000fc800078e00ff */
[----:B------:R-:W-:Y:S02]  /*8c20*/  IMAD.MOV R92, RZ, RZ, -R92 ;  /* 0x000000ffff5c7224 */ /* 0x000fe400078e0a5c */
[--C-:B------:R-:W-:Y:S02]  /*8c30*/  @!P3 IMAD.IADD R117, R117, 0x1, -R88.reuse ;  /* 0x000000017575b824 */ /* 0x100fe400078e0a58 */
[----:B------:R-:W-:Y:S02]  /*8c40*/  IMAD R119, R88, R92, R119 ;  /* 0x0000005c58777224 */ /* 0x000fe400078e0277 */
[----:B------:R-:W-:Y:S01]  /*8c50*/  @!P6 IMAD.MOV R117, RZ, RZ, -R117 ;  /* 0x000000ffff75e224 */ /* 0x000fe200078e0a75 */
[----:B------:R-:W-:Y:S01]  /*8c60*/  ISETP.GE.AND P6, PT, R89, RZ, PT ;  /* 0x000000ff5900720c */ /* 0x000fe20003fc6270 */
[----:B------:R-:W-:Y:S01]  /*8c70*/  @!P4 IMAD.IADD R90, R90, 0x1, -R88 ;  /* 0x000000015a5ac824 */ /* 0x000fe200078e0a58 */
[----:B------:R-:W-:Y:S01]  /*8c80*/  LOP3.LUT R89, R87, 0x92, RZ, 0xfc, !PT ;  /* 0x0000009257597812 */ /* 0x000fe200078efcff */
[----:B------:R-:W-:Y:S01]  /*8c90*/  STL [R1+0x100], R102 ;  /* 0x0001006601007387 */ /* 0x000fe20000100800 */
[----:B------:R-:W-:Y:S01]  /*8ca0*/  @!P5 IMAD.MOV R116, RZ, RZ, -R116 ;  /* 0x000000ffff74d224 */ /* 0x000fe200078e0a74 */
[----:B------:R-:W-:-:S02]  /*8cb0*/  ISETP.GT.U32.AND P5, PT, R88, R119, PT ;  /* 0x000000775800720c */ /* 0x000fc40003fa4070 */
[----:B------:R0:W-:Y:S01]  /*8cc0*/  STL [R1+0xfc], R103 ;  /* 0x0000fc6701007387 */ /* 0x0001e20000100800 */
[----:B------:R-:W-:Y:S02]  /*8cd0*/  ISETP.GT.U32.AND P4, PT, R88, R90, PT ;  /* 0x0000005a5800720c */ /* 0x000fe40003f84070 */
[----:B------:R-:W-:Y:S02]  /*8ce0*/  ISETP.GE.AND P3, PT, R91, RZ, PT ;  /* 0x000000ff5b00720c */ /* 0x000fe40003f66270 */
[----:B0-----:R-:W-:-:S05]  /*8cf0*/  IABS R103, R89 ;  /* 0x0000005900677213 */ /* 0x001fca0000000000 */
[----:B------:R-:W-:-:S04]  /*8d00*/  IMAD.HI.U32 R91, R86, R103, RZ ;  /* 0x00000067565b7227 */ /* 0x000fc800078e00ff */
[----:B------:R-:W-:Y:S02]  /*8d10*/  IMAD.MOV R91, RZ, RZ, -R91 ;  /* 0x000000ffff5b7224 */ /* 0x000fe400078e0a5b */
[--C-:B------:R-:W-:Y:S02]  /*8d20*/  @!P5 IMAD.IADD R119, R119, 0x1, -R88.reuse ;  /* 0x000000017777d824 */ /* 0x100fe400078e0a58 */
[----:B------:R-:W-:Y:S02]  /*8d30*/  @!P4 IMAD.IADD R90, R90, 0x1, -R88 ;  /* 0x000000015a5ac824 */ /* 0x000fe400078e0a58 */
[C---:B------:R-:W-:Y:S01]  /*8d40*/  IMAD R103, R88.reuse, R91, R103 ;  /* 0x0000005b58677224 */ /* 0x040fe200078e0267 */
[----:B------:R-:W-:Y:S01]  /*8d50*/  ISETP.GT.U32.AND P5, PT, R88, R119, PT ;  /* 0x000000775800720c */ /* 0x000fe20003fa4070 */
[----:B------:R-:W-:-:S03]  /*8d60*/  @!P3 IMAD.MOV R90, RZ, RZ, -R90 ;  /* 0x000000ffff5ab224 */ /* 0x000fc600078e0a5a */
[----:B------:R-:W-:Y:S02]  /*8d70*/  ISETP.GT.U32.AND P3, PT, R88, R103, PT ;  /* 0x000000675800720c */ /* 0x000fe40003f64070 */
[----:B------:R-:W-:Y:S02]  /*8d80*/  ISETP.GE.AND P4, PT, R89, RZ, PT ;  /* 0x000000ff5900720c */ /* 0x000fe40003f86270 */
[----:B------:R-:W-:-:S04]  /*8d90*/  LOP3.LUT R89, R87, 0x94, RZ, 0xfc, !PT ;  /* 0x0000009457597812 */ /* 0x000fc800078efcff */
[----:B------:R-:W-:Y:S01]  /*8da0*/  IABS R121, R89 ;  /* 0x0000005900797213 */ /* 0x000fe20000000000 */
[--C-:B------:R-:W-:Y:S01]  /*8db0*/  @!P5 IMAD.IADD R119, R119, 0x1, -R88.reuse ;  /* 0x000000017777d824 */ /* 0x100fe200078e0a58 */
[----:B------:R-:W-:Y:S01]  /*8dc0*/  ISETP.GE.AND P5, PT, R89, RZ, PT ;  /* 0x000000ff5900720c */ /* 0x000fe20003fa6270 */
[----:B------:R-:W-:Y:S01]  /*8dd0*/  STL [R1+0x120], R100 ;  /* 0x0001206401007387 */ /* 0x000fe20000100800 */
[----:B------:R-:W-:Y:S01]  /*8de0*/  LOP3.LUT R89, R87, 0x9a, RZ, 0xfc, !PT ;  /* 0x0000009a57597812 */ /* 0x000fe200078efcff */
[----:B------:R-:W-:Y:S02]  /*8df0*/  @!P3 IMAD.IADD R103, R103, 0x1, -R88 ;  /* 0x000000016767b824 */ /* 0x000fe400078e0a58 */
[----:B------:R-:W-:Y:S01]  /*8e00*/  IMAD.HI.U32 R91, R86, R121, RZ ;  /* 0x00000079565b7227 */ /* 0x000fe200078e00ff */
[----:B------:R-:W-:Y:S02]  /*8e10*/  STL [R1+0x11c], R101 ;  /* 0x00011c6501007387 */ /* 0x000fe40000100800 */
[----:B------:R-:W-:-:S02]  /*8e20*/  ISETP.GT.U32.AND P3, PT, R88, R103, PT ;  /* 0x000000675800720c */ /* 0x000fc40003f64070 */
[----:B------:R-:W-:Y:S01]  /*8e30*/  STL [R1+0x148], R97 ;  /* 0x0001486101007387 */ /* 0x000fe20000100800 */
[----:B------:R-:W-:-:S03]  /*8e40*/  IMAD.MOV R91, RZ, RZ, -R91 ;  /* 0x000000ffff5b7224 */ /* 0x000fc600078e0a5b */
[----:B------:R0:W-:Y:S01]  /*8e50*/  STL [R1+0x144], R99 ;  /* 0x0001446301007387 */ /* 0x0001e20000100800 */
[----:B------:R-:W-:Y:S01]  /*8e60*/  IMAD R121, R88, R91, R121 ;  /* 0x0000005b58797224 */ /* 0x000fe200078e0279 */
[----:B0-----:R-:W-:Y:S01]  /*8e70*/  IABS R99, R89 ;  /* 0x0000005900637213 */ /* 0x001fe20000000000 */
[----:B------:R-:W-:-:S04]  /*8e80*/  @!P6 IMAD.MOV R119, RZ, RZ, -R119 ;  /* 0x000000ffff77e224 */ /* 0x000fc800078e0a77 */
[----:B------:R-:W-:Y:S01]  /*8e90*/  IMAD.HI.U32 R91, R86, R99, RZ ;  /* 0x00000063565b7227 */ /* 0x000fe200078e00ff */
[----:B------:R-:W-:-:S03]  /*8ea0*/  ISETP.GT.U32.AND P6, PT, R88, R121, PT ;  /* 0x000000795800720c */ /* 0x000fc60003fc4070 */
[----:B------:R-:W-:Y:S02]  /*8eb0*/  IMAD.MOV R91, RZ, RZ, -R91 ;  /* 0x000000ffff5b7224 */ /* 0x000fe400078e0a5b */
[----:B------:R-:W-:Y:S02]  /*8ec0*/  @!P3 IMAD.IADD R103, R103, 0x1, -R88 ;  /* 0x000000016767b824 */ /* 0x000fe400078e0a58 */
[----:B------:R-:W-:Y:S02]  /*8ed0*/  IMAD R99, R88, R91, R99 ;  /* 0x0000005b58637224 */ /* 0x000fe400078e0263 */
[----:B------:R-:W-:-:S03]  /*8ee0*/  @!P4 IMAD.MOV R103, RZ, RZ, -R103 ;  /* 0x000000ffff67c224 */ /* 0x000fc600078e0a67 */
[C---:B------:R-:W-:Y:S01]  /*8ef0*/  ISETP.GT.U32.AND P4, PT, R88.reuse, R99, PT ;  /* 0x000000635800720c */ /* 0x040fe20003f84070 */
[----:B------:R-:W-:Y:S01]  /*8f00*/  @!P6 IMAD.IADD R121, R121, 0x1, -R88 ;  /* 0x000000017979e824 */ /* 0x000fe200078e0a58 */
[----:B------:R-:W-:Y:S02]  /*8f10*/  ISETP.GE.AND P3, PT, R89, RZ, PT ;  /* 0x000000ff5900720c */ /* 0x000fe40003f66270 */
[----:B------:R-:W-:Y:S02]  /*8f20*/  LOP3.LUT R89, R87, 0x9c, RZ, 0xfc, !PT ;  /* 0x0000009c57597812 */ /* 0x000fe400078efcff */
[----:B------:R-:W-:Y:S02]  /*8f30*/  ISETP.GT.U32.AND P6, PT, R88, R121, PT ;  /* 0x000000795800720c */ /* 0x000fe40003fc4070 */
[----:B------:R-:W-:-:S05]  /*8f40*/  IABS R124, R89 ;  /* 0x00000059007c7213 */ /* 0x000fca0000000000 */
[----:B------:R-:W-:Y:S02]  /*8f50*/  @!P4 IMAD.IADD R99, R99, 0x1, -R88 ;  /* 0x000000016363c824 */ /* 0x000fe400078e0a58 */
[----:B------:R-:W-:-:S03]  /*8f60*/  IMAD.HI.U32 R91, R86, R124, RZ ;  /* 0x0000007c565b7227 */ /* 0x000fc600078e00ff */
[----:B------:R-:W-:Y:S01]  /*8f70*/  ISETP.GT.U32.AND P4, PT, R88, R99, PT ;  /* 0x000000635800720c */ /* 0x000fe20003f84070 */
[----:B------:R-:W-:Y:S01]  /*8f80*/  @!P6 IMAD.IADD R121, R121, 0x1, -R88 ;  /* 0x000000017979e824 */ /* 0x000fe200078e0a58 */
[----:B------:R-:W-:Y:S01]  /*8f90*/  ISETP.GE.AND P6, PT, R89, RZ, PT ;  /* 0x000000ff5900720c */ /* 0x000fe20003fc6270 */
[----:B------:R-:W-:Y:S01]  /*8fa0*/  IMAD.MOV R91, RZ, RZ, -R91 ;  /* 0x000000ffff5b7224 */ /* 0x000fe200078e0a5b */
[----:B------:R-:W-:-:S03]  /*8fb0*/  LOP3.LUT R89, R87, 0xa2, RZ, 0xfc, !PT ;  /* 0x000000a257597812 */ /* 0x000fc600078efcff */
[----:B------:R-:W-:Y:S01]  /*8fc0*/  IMAD R124, R88, R91, R124 ;  /* 0x0000005b587c7224 */ /* 0x000fe200078e027c */
[----:B------:R-:W-:Y:S01]  /*8fd0*/  IABS R91, R89 ;  /* 0x00000059005b7213 */ /* 0x000fe20000000000 */
[----:B------:R-:W-:-:S04]  /*8fe0*/  @!P5 IMAD.MOV R121, RZ, RZ, -R121 ;  /* 0x000000ffff79d224 */ /* 0x000fc800078e0a79 */
[----:B------:R-:W-:Y:S01]  /*8ff0*/  @!P4 IMAD.IADD R99, R99, 0x1, -R88 ;  /* 0x000000016363c824 */ /* 0x000fe200078e0a58 */
[----:B------:R-:W-:Y:S01]  /*9000*/  ISETP.GE.AND P4, PT, R89, RZ, PT ;  /* 0x000000ff5900720c */ /* 0x000fe20003f86270 */
[----:B------:R-:W-:Y:S01]  /*9010*/  IMAD.MOV.U32 R89, RZ, RZ, R91 ;  /* 0x000000ffff597224 */ /* 0x000fe200078e005b */
[----:B------:R-:W-:-:S03]  /*9020*/  ISETP.GT.U32.AND P5, PT, R88, R124, PT ;  /* 0x0000007c5800720c */ /* 0x000fc60003fa4070 */
[----:B------:R-:W-:-:S04]  /*9030*/  IMAD.HI.U32 R92, R86, R89, RZ ;  /* 0x00000059565c7227 */ /* 0x000fc800078e00ff */
[----:B------:R-:W-:Y:S01]  /*9040*/  IMAD.MOV R92, RZ, RZ, -R92 ;  /* 0x000000ffff5c7224 */ /* 0x000fe200078e0a5c */
[----:B------:R-:W-:-:S03]  /*9050*/  LOP3.LUT R91, R87, 0xa4, RZ, 0xfc, !PT ;  /* 0x000000a4575b7812 */ /* 0x000fc600078efcff */
[----:B------:R-:W-:Y:S02]  /*9060*/  IMAD R89, R88, R92, R89 ;  /* 0x0000005c58597224 */ /* 0x000fe400078e0259 */
[----:B------:R-:W-:Y:S02]  /*9070*/  @!P5 IMAD.IADD R124, R124, 0x1, -R88 ;  /* 0x000000017c7cd824 */ /* 0x000fe400078e0a58 */
[----:B------:R-:W-:Y:S01]  /*9080*/  @!P3 IMAD.MOV R99, RZ, RZ, -R99 ;  /* 0x000000ffff63b224 */ /* 0x000fe200078e0a63 */
[C---:B------:R-:W-:Y:S02]  /*9090*/  ISETP.GT.U32.AND P3, PT, R88.reuse, R89, PT ;  /* 0x000000595800720c */ /* 0x040fe40003f64070 */
[----:B------:R-:W-:Y:S02]  /*90a0*/  IABS R123, R91 ;  /* 0x0000005b007b7213 */ /* 0x000fe40000000000 */
[----:B------:R-:W-:-:S03]  /*90b0*/  ISETP.GT.U32.AND P5, PT, R88, R124, PT ;  /* 0x0000007c5800720c */ /* 0x000fc60003fa4070 */
[----:B------:R-:W-:-:S04]  /*90c0*/  IMAD.HI.U32 R92, R86, R123, RZ ;  /* 0x0000007b565c7227 */ /* 0x000fc800078e00ff */
[----:B------:R-:W-:Y:S02]  /*90d0*/  IMAD.MOV R92, RZ, RZ, -R92 ;  /* 0x000000ffff5c7224 */ /* 0x000fe400078e0a5c */
[--C-:B------:R-:W-:Y:S02]  /*90e0*/  @!P3 IMAD.IADD R89, R89, 0x1, -R88.reuse ;  /* 0x000000015959b824 */ /* 0x100fe400078e0a58 */
[----:B------:R-:W-:Y:S02]  /*90f0*/  IMAD R123, R88, R92, R123 ;  /* 0x0000005c587b7224 */ /* 0x000fe400078e027b */
[----:B------:R-:W-:Y:S01]  /*9100*/  @!P5 IMAD.IADD R124, R124, 0x1, -R88 ;  /* 0x000000017c7cd824 */ /* 0x000fe200078e0a58 */
[----:B------:R-:W-:Y:S02]  /*9110*/  ISETP.GE.AND P5, PT, R91, RZ, PT ;  /* 0x000000ff5b00720c */ /* 0x000fe40003fa6270 */
[----:B------:R-:W-:Y:S01]  /*9120*/  LOP3.LUT R91, R87, 0xaa, RZ, 0xfc, !PT ;  /* 0x000000aa575b7812 */ /* 0x000fe200078efcff */
[----:B------:R-:W-:Y:S01]  /*9130*/  @!P6 IMAD.MOV R124, RZ, RZ, -R124 ;  /* 0x000000ffff7ce224 */ /* 0x000fe200078e0a7c */
[----:B------:R-:W-:-:S02]  /*9140*/  ISETP.GT.U32.AND P3, PT, R88, R89, PT ;  /* 0x000000595800720c */ /* 0x000fc40003f64070 */
[----:B------:R-:W-:Y:S02]  /*9150*/  ISETP.GT.U32.AND P6, PT, R88, R123, PT ;  /* 0x0000007b5800720c */ /* 0x000fe40003fc4070 */
[----:B------:R-:W-:-:S05]  /*9160*/  IABS R96, R91 ;  /* 0x0000005b00607213 */ /* 0x000fca0000000000 */
[----:B------:R-:W-:-:S04]  /*9170*/  IMAD.HI.U32 R92, R86, R96, RZ ;  /* 0x00000060565c7227 */ /* 0x000fc800078e00ff */
[----:B------:R-:W-:Y:S02]  /*9180*/  IMAD.MOV R92, RZ, RZ, -R92 ;  /* 0x000000ffff5c7224 */ /* 0x000fe400078e0a5c */
[--C-:B------:R-:W-:Y:S01]  /*9190*/  @!P3 IMAD.IADD R89, R89, 0x1, -R88.reuse ;  /* 0x000000015959b824 */ /* 0x100fe200078e0a58 */
[----:B------:R-:W-:Y:S01]  /*91a0*/  ISETP.GE.AND P3, PT, R91, RZ, PT ;  /* 0x000000ff5b00720c */ /* 0x000fe20003f66270 */
[----:B------:R-:W-:Y:S01]  /*91b0*/  @!P6 IMAD.IADD R123, R123, 0x1, -R88 ;  /* 0x000000017b7be824 */ /* 0x000fe200078e0a58 */
[----:B------:R-:W-:Y:S01]  /*91c0*/  LOP3.LUT R91, R87, 0xac, RZ, 0xfc, !PT ;  /* 0x000000ac575b7812 */ /* 0x000fe200078efcff */
[C---:B------:R-:W-:Y:S02]  /*91d0*/  IMAD R96, R88.reuse, R92, R96 ;  /* 0x0000005c58607224 */ /* 0x040fe400078e0260 */
[----:B------:R-:W-:Y:S01]  /*91e0*/  @!P4 IMAD.MOV R89, RZ, RZ, -R89 ;  /* 0x000000ffff59c224 */ /* 0x000fe200078e0a59 */
[----:B------:R-:W-:Y:S02]  /*91f0*/  IABS R92, R91 ;  /* 0x0000005b005c7213 */ /* 0x000fe40000000000 */
[----:B------:R-:W-:-:S02]  /*9200*/  ISETP.GT.U32.AND P6, PT, R88, R123, PT ;  /* 0x0000007b5800720c */ /* 0x000fc40003fc4070 */
[----:B------:R-:W-:Y:S01]  /*9210*/  ISETP.GT.U32.AND P4, PT, R88, R96, PT ;  /* 0x000000605800720c */ /* 0x000fe20003f84070 */
[----:B------:R-:W-:-:S04]  /*9220*/  IMAD.HI.U32 R94, R86, R92, RZ ;  /* 0x0000005c565e7227 */ /* 0x000fc800078e00ff */
[----:B------:R-:W-:-:S04]  /*9230*/  IMAD.MOV R94, RZ, RZ, -R94 ;  /* 0x000000ffff5e7224 */ /* 0x000fc800078e0a5e */
[----:B------:R-:W-:Y:S02]  /*9240*/  IMAD R92, R88, R94, R92 ;  /* 0x0000005e585c7224 */ /* 0x000fe400078e025c */
[--C-:B------:R-:W-:Y:S01]  /*9250*/  @!P6 IMAD.IADD R123, R123, 0x1, -R88.reuse ;  /* 0x000000017b7be824 */ /* 0x100fe200078e0a58 */
[----:B------:R-:W-:Y:S01]  /*9260*/  ISETP.GE.AND P6, PT, R91, RZ, PT ;  /* 0x000000ff5b00720c */ /* 0x000fe20003fc6270 */
[----:B------:R-:W-:Y:S01]  /*9270*/  @!P4 IMAD.IADD R96, R96, 0x1, -R88 ;  /* 0x000000016060c824 */ /* 0x000fe200078e0a58 */
[----:B------:R-:W-:Y:S01]  /*9280*/  LOP3.LUT R91, R87, 0xb2, RZ, 0xfc, !PT ;  /* 0x000000b2575b7812 */ /* 0x000fe200078efcff */
[----:B------:R-:W-:Y:S01]  /*9290*/  @!P5 IMAD.MOV R123, RZ, RZ, -R123 ;  /* 0x000000ffff7bd224 */ /* 0x000fe200078e0a7b */
[C---:B------:R-:W-:Y:S02]  /*92a0*/  ISETP.GT.U32.AND P5, PT, R88.reuse, R92, PT ;  /* 0x0000005c5800720c */ /* 0x040fe40003fa4070 */
[----:B------:R-:W-:Y:S02]  /*92b0*/  ISETP.GT.U32.AND P4, PT, R88, R96, PT ;  /* 0x000000605800720c */ /* 0x000fe40003f84070 */
[----:B------:R-:W-:-:S05]  /*92c0*/  IABS R97, R91 ;  /* 0x0000005b00617213 */ /* 0x000fca0000000000 */
[----:B------:R-:W-:-:S04]  /*92d0*/  IMAD.HI.U32 R95, R86, R97, RZ ;  /* 0x00000061565f7227 */ /* 0x000fc800078e00ff */
[----:B------:R-:W-:Y:S02]  /*92e0*/  IMAD.MOV R95, RZ, RZ, -R95 ;  /* 0x000000ffff5f7224 */ /* 0x000fe400078e0a5f */
[--C-:B------:R-:W-:Y:S02]  /*92f0*/  @!P5 IMAD.IADD R92, R92, 0x1, -R88.reuse ;  /* 0x000000015c5cd824 */ /* 0x100fe400078e0a58 */
[----:B------:R-:W-:Y:S01]  /*9300*/  @!P4 IMAD.IADD R96, R96, 0x1, -R88 ;  /* 0x000000016060c824 */ /* 0x000fe200078e0a58 */
[----:B------:R-:W-:Y:S01]  /*9310*/  ISETP.GE.AND P4, PT, R91, RZ, PT ;  /* 0x000000ff5b00720c */ /* 0x000fe20003f86270 */
[C---:B------:R-:W-:Y:S01]  /*9320*/  IMAD R97, R88.reuse, R95, R97 ;  /* 0x0000005f58617224 */ /* 0x040fe200078e0261 */
[----:B------:R-:W-:Y:S01]  /*9330*/  LOP3.LUT R91, R87, 0xb4, RZ, 0xfc, !PT ;  /* 0x000000b4575b7812 */ /* 0x000fe200078efcff */
[----:B------:R-:W-:Y:S01]  /*9340*/  @!P3 IMAD.MOV R96, RZ, RZ, -R96 ;  /* 0x000000ffff60b224 */ /* 0x000fe200078e0a60 */
[----:B------:R-:W-:Y:S02]  /*9350*/  ISETP.GT.U32.AND P5, PT, R88, R92, PT ;  /* 0x0000005c5800720c */ /* 0x000fe40003fa4070 */
[----:B------:R-:W-:-:S02]  /*9360*/  IABS R94, R91 ;  /* 0x0000005b005e7213 */ /* 0x000fc40000000000 */
[----:B------:R-:W-:-:S03]  /*9370*/  ISETP.GT.U32.AND P3, PT, R88, R97, PT ;  /* 0x000000615800720c */ /* 0x000fc60003f64070 */
[----:B------:R-:W-:-:S04]  /*9380*/  IMAD.HI.U32 R95, R86, R94, RZ ;  /* 0x0000005e565f7227 */ /* 0x000fc800078e00ff */
[----:B------:R-:W-:Y:S02]  /*9390*/  IMAD.MOV R95, RZ, RZ, -R95 ;  /* 0x000000ffff5f7224 */ /* 0x000fe400078e0a5f */
[----:B------:R-:W-:Y:S01]  /*93a0*/  @!P5 IMAD.IADD R92, R92, 0x1, -R88 ;  /* 0x000000015c5cd824 */ /* 0x000fe200078e0a58 */
[----:B------:R-:W-:Y:S01]  /*93b0*/  ISETP.GE.AND P5, PT, R91, RZ, PT ;  /* 0x000000ff5b00720c */ /* 0x000fe20003fa6270 */
[----:B------:R-:W-:Y:S01]  /*93c0*/  IMAD R91, R88, R95, R94 ;  /* 0x0000005f585b7224 */ /* 0x000fe200078e025e */
[----:B------:R-:W-:Y:S01]  /*93d0*/  LOP3.LUT R94, R87, 0xba, RZ, 0xfc, !PT ;  /* 0x000000ba575e7812 */ /* 0x000fe200078efcff */
[----:B------:R-:W-:-:S03]  /*93e0*/  @!P3 IMAD.IADD R97, R97, 0x1, -R88 ;  /* 0x000000016161b824 */ /* 0x000fc600078e0a58 */
[----:B------:R-:W-:Y:S02]  /*93f0*/  IABS R100, R94 ;  /* 0x0000005e00647213 */ /* 0x000fe40000000000 */
[----:B------:R-:W-:Y:S01]  /*9400*/  ISETP.GT.U32.AND P3, PT, R88, R97, PT ;  /* 0x000000615800720c */ /* 0x000fe20003f64070 */
[----:B------:R-:W-:Y:S02]  /*9410*/  IMAD.MOV.U32 R122, RZ, RZ, R92 ;  /* 0x000000ffff7a7224 */ /* 0x000fe400078e005c */
[----:B------:R-:W-:-:S04]  /*9420*/  IMAD.HI.U32 R92, R86, R100, RZ ;  /* 0x00000064565c7227 */ /* 0x000fc800078e00ff */
[----:B------:R-:W-:Y:S01]  /*9430*/  @!P6 IMAD.MOV R122, RZ, RZ, -R122 ;  /* 0x000000ffff7ae224 */ /* 0x000fe200078e0a7a */
[----:B------:R-:W-:Y:S01]  /*9440*/  ISETP.GT.U32.AND P6, PT, R88, R91, PT ;  /* 0x0000005b5800720c */ /* 0x000fe20003fc4070 */
[----:B------:R-:W-:-:S04]  /*9450*/  IMAD.MOV R92, RZ, RZ, -R92 ;  /* 0x000000ffff5c7224 */ /* 0x000fc800078e0a5c */
[----:B------:R-:W-:Y:S02]  /*9460*/  @!P3 IMAD.IADD R97, R97, 0x1, -R88 ;  /* 0x000000016161b824 */ /* 0x000fe400078e0a58 */
[----:B------:R-:W-:Y:S02]  /*9470*/  IMAD R100, R88, R92, R100 ;  /* 0x0000005c58647224 */ /* 0x000fe400078e0264 */
[----:B------:R-:W-:-:S03]  /*9480*/  @!P4 IMAD.MOV R97, RZ, RZ, -R97 ;  /* 0x000000ffff61c224 */ /* 0x000fc600078e0a61 */
[----:B------:R-:W-:Y:S01]  /*9490*/  ISETP.GT.U32.AND P4, PT, R88, R100, PT ;  /* 0x000000645800720c */ /* 0x000fe20003f84070 */
[----:B------:R-:W-:Y:S01]  /*94a0*/  @!P6 IMAD.IADD R91, R91, 0x1, -R88 ;  /* 0x000000015b5be824 */ /* 0x000fe200078e0a58 */
[----:B------:R-:W-:-:S04]  /*94b0*/  LOP3.LUT R92, R87, 0xbc, RZ, 0xfc, !PT ;  /* 0x000000bc575c7812 */ /* 0x000fc800078efcff */
[----:B------:R-:W-:Y:S02]  /*94c0*/  ISETP.GT.U32.AND P6, PT, R88, R91, PT ;  /* 0x0000005b5800720c */ /* 0x000fe40003fc4070 */
[----:B------:R-:W-:-:S05]  /*94d0*/  IABS R95, R92 ;  /* 0x0000005c005f7213 */ /* 0x000fca0000000000 */
[----:B------:R-:W-:Y:S01]  /*94e0*/  @!P4 IMAD.IADD R100, R100, 0x1, -R88 ;  /* 0x000000016464c824 */ /* 0x000fe200078e0a58 */
[----:B------:R-:W-:Y:S01]  /*94f0*/  ISETP.GE.AND P3, PT, R94, RZ, PT ;  /* 0x000000ff5e00720c */ /* 0x000fe20003f66270 */
[----:B------:R-:W-:-:S03]  /*9500*/  IMAD.HI.U32 R94, R86, R95, RZ ;  /* 0x0000005f565e7227 */ /* 0x000fc600078e00ff */
[C---:B------:R-:W-:Y:S01]  /*9510*/  ISETP.GT.U32.AND P4, PT, R88.reuse, R100, PT ;  /* 0x000000645800720c */ /* 0x040fe20003f84070 */
[----:B------:R-:W-:Y:S02]  /*9520*/  @!P6 IMAD.IADD R91, R91, 0x1, -R88 ;  /* 0x000000015b5be824 */ /* 0x000fe400078e0a58 */
[----:B------:R-:W-:Y:S02]  /*9530*/  IMAD.MOV R94, RZ, RZ, -R94 ;  /* 0x000000ffff5e7224 */ /* 0x000fe400078e0a5e */
[----:B------:R-:W-:Y:S01]  /*9540*/  IMAD.MOV.U32 R120, RZ, RZ, R91 ;  /* 0x000000ffff787224 */ /* 0x000fe200078e005b */
[C---:B------:R-:W-:Y:S01]  /*9550*/  LOP3.LUT R91, R87.reuse, 0xc2, RZ, 0xfc, !PT ;  /* 0x000000c2575b7812 */ /* 0x040fe200078efcff */
[----:B------:R-:W-:Y:S01]  /*9560*/  IMAD R95, R88, R94, R95 ;  /* 0x0000005e585f7224 */ /* 0x000fe200078e025f */
[----:B------:R-:W-:Y:S02]  /*9570*/  ISETP.GE.AND P6, PT, R92, RZ, PT ;  /* 0x000000ff5c00720c */ /* 0x000fe40003fc6270 */
[----:B------:R-:W-:-:S02]  /*9580*/  LOP3.LUT R92, R87, 0xca, RZ, 0xfc, !PT ;  /* 0x000000ca575c7812 */ /* 0x000fc400078efcff */
[----:B------:R-:W-:Y:S01]  /*9590*/  IABS R102, R91 ;  /* 0x0000005b00667213 */ /* 0x000fe20000000000 */
[----:B------:R-:W-:Y:S01]  /*95a0*/  @!P4 IMAD.IADD R100, R100, 0x1, -R88 ;  /* 0x000000016464c824 */ /* 0x000fe200078e0a58 */
[----:B------:R-:W-:Y:S02]  /*95b0*/  ISETP.GT.U32.AND P4, PT, R88, R95, PT ;  /* 0x0000005f5800720c */ /* 0x000fe40003f84070 */
[----:B------:R-:W-:Y:S01]  /*95c0*/  IABS R104, R92 ;  /* 0x0000005c00687213 */ /* 0x000fe20000000000 */
[----:B------:R-:W-:Y:S01]  /*95d0*/  IMAD.HI.U32 R94, R86, R102, RZ ;  /* 0x00000066565e7227 */ /* 0x000fe200078e00ff */
[----:B------:R-:W-:-:S03]  /*95e0*/  LOP3.LUT R108, R87, 0xc4, RZ, 0xfc, !PT ;  /* 0x000000c4576c7812 */ /* 0x000fc600078efcff */
[----:B------:R-:W-:-:S04]  /*95f0*/  IMAD.HI.U32 R105, R86, R104, RZ ;  /* 0x0000006856697227 */ /* 0x000fc800078e00ff */
[----:B------:R-:W-:Y:S02]  /*9600*/  IMAD.MOV R94, RZ, RZ, -R94 ;  /* 0x000000ffff5e7224 */ /* 0x000fe400078e0a5e */
[----:B------:R-:W-:Y:S01]  /*9610*/  @!P5 IMAD.MOV R120, RZ, RZ, -R120 ;  /* 0x000000ffff78d224 */ /* 0x000fe200078e0a78 */
[----:B------:R-:W-:Y:S01]  /*9620*/  ISETP.GE.AND P5, PT, R91, RZ, PT ;  /* 0x000000ff5b00720c */ /* 0x000fe20003fa6270 */
[----:B------:R-:W-:Y:S01]  /*9630*/  IMAD.MOV R105, RZ, RZ, -R105 ;  /* 0x000000ffff697224 */ /* 0x000fe200078e0a69 */
[----:B------:R-:W-:Y:S01]  /*9640*/  IABS R91, R108 ;  /* 0x0000006c005b7213 */ /* 0x000fe20000000000 */
[C---:B------:R-:W-:Y:S01]  /*9650*/  IMAD R102, R88.reuse, R94, R102 ;  /* 0x0000005e58667224 */ /* 0x040fe200078e0266 */
[----:B------:R-:W-:Y:S01]  /*9660*/  LOP3.LUT R94, R87, 0xd2, RZ, 0xfc, !PT ;  /* 0x000000d2575e7812 */ /* 0x000fe200078efcff */
[----:B------:R-:W-:Y:S02]  /*9670*/  @!P4 IMAD.IADD R95, R95, 0x1, -R88 ;  /* 0x000000015f5fc824 */ /* 0x000fe400078e0a58 */
[----:B------:R-:W-:Y:S01]  /*9680*/  IMAD R104, R88, R105, R104 ;  /* 0x0000006958687224 */ /* 0x000fe200078e0268 */
[----:B------:R-:W-:Y:S01]  /*9690*/  IABS R105, R94 ;  /* 0x0000005e00697213 */ /* 0x000fe20000000000 */
[----:B------:R-:W-:Y:S01]  /*96a0*/  IMAD.HI.U32 R101, R86, R91, RZ ;  /* 0x0000005b56657227 */ /* 0x000fe200078e00ff */
[----:B------:R-:W-:-:S03]  /*96b0*/  ISETP.GT.U32.AND P4, PT, R88, R95, PT ;  /* 0x0000005f5800720c */ /* 0x000fc60003f84070 */
[----:B------:R-:W-:Y:S01]  /*96c0*/  @!P3 IMAD.MOV R100, RZ, RZ, -R100 ;  /* 0x000000ffff64b224 */ /* 0x000fe200078e0a64 */
[----:B------:R-:W-:Y:S01]  /*96d0*/  ISETP.GT.U32.AND P3, PT, R88, R102, PT ;  /* 0x000000665800720c */ /* 0x000fe20003f64070 */
[----:B------:R-:W-:Y:S01]  /*96e0*/  IMAD.MOV R101, RZ, RZ, -R101 ;  /* 0x000000ffff657224 */ /* 0x000fe200078e0a65 */
[----:B------:R-:W-:Y:S01]  /*96f0*/  LOP3.LUT R107, R87, 0xda, RZ, 0xfc, !PT ;  /* 0x000000da576b7812 */ /* 0x000fe200078efcff */
[----:B------:R-:W-:-:S04]  /*9700*/  IMAD.HI.U32 R118, R86, R105, RZ ;  /* 0x0000006956767227 */ /* 0x000fc800078e00ff */
[C---:B------:R-:W-:Y:S01]  /*9710*/  IMAD R91, R88.reuse, R101, R91 ;  /* 0x00000065585b7224 */ /* 0x040fe200078e025b */
[----:B------:R-:W-:Y:S01]  /*9720*/  IABS R101, R107 ;  /* 0x0000006b00657213 */ /* 0x000fe20000000000 */
[----:B------:R-:W-:Y:S02]  /*9730*/  IMAD.MOV R118, RZ, RZ, -R118 ;  /* 0x000000ffff767224 */ /* 0x000fe400078e0a76 */
[----:B------:R-:W-:Y:S02]  /*9740*/  @!P4 IMAD.IADD R95, R95, 0x1, -R88 ;  /* 0x000000015f5fc824 */ /* 0x000fe400078e0a58 */
[----:B------:R-:W-:Y:S02]  /*9750*/  IMAD R105, R88, R118, R105 ;  /* 0x0000007658697224 */ /* 0x000fe400078e0269 */
[----:B------:R-:W-:-:S04]  /*9760*/  IMAD.HI.U32 R118, R86, R101, RZ ;  /* 0x0000006556767227 */ /* 0x000fc800078e00ff */
[----:B------:R-:W-:Y:S02]  /*9770*/  @!P3 IMAD.IADD R102, R102, 0x1, -R88 ;  /* 0x000000016666b824 */ /* 0x000fe400078e0a58 */
[----:B------:R-:W-:Y:S01]  /*9780*/  IMAD.MOV R125, RZ, RZ, -R118 ;  /* 0x000000ffff7d7224 */ /* 0x000fe200078e0a76 */
[C---:B------:R-:W-:Y:S01]  /*9790*/  ISETP.GT.U32.AND P4, PT, R88.reuse, R104, PT ;  /* 0x000000685800720c */ /* 0x040fe20003f84070 */
[----:B------:R-:W-:Y:S01]  /*97a0*/  IMAD.MOV.U32 R118, RZ, RZ, R95 ;  /* 0x000000ffff767224 */ /* 0x000fe200078e005f */
[----:B------:R-:W-:-:S03]  /*97b0*/  ISETP.GT.U32.AND P3, PT, R88, R102, PT ;  /* 0x000000665800720c */ /* 0x000fc60003f64070 */
[----:B------:R-:W-:Y:S01]  /*97c0*/  @!P6 IMAD.MOV R118, RZ, RZ, -R118 ;  /* 0x000000ffff76e224 */ /* 0x000fe200078e0a76 */
[C---:B------:R-:W-:Y:S01]  /*97d0*/  ISETP.GT.U32.AND P6, PT, R88.reuse, R91, PT ;  /* 0x0000005b5800720c */ /* 0x040fe20003fc4070 */
[----:B------:R-:W-:-:S06]  /*97e0*/  IMAD R101, R88, R125, R101 ;  /* 0x0000007d58657224 */ /* 0x000fcc00078e0265 */
[--C-:B------:R-:W-:Y:S02]  /*97f0*/  @!P4 IMAD.IADD R104, R104, 0x1, -R88.reuse ;  /* 0x000000016868c824 */ /* 0x100fe400078e0a58 */
[--C-:B------:R-:W-:Y:S01]  /*9800*/  @!P3 IMAD.IADD R102, R102, 0x1, -R88.reuse ;  /* 0x000000016666b824 */ /* 0x100fe200078e0a58 */
[C---:B------:R-:W-:Y:S02]  /*9810*/  ISETP.GT.U32.AND P3, PT, R88.reuse, R105, PT ;  /* 0x000000695800720c */ /* 0x040fe40003f64070 */
[C---:B------:R-:W-:Y:S01]  /*9820*/  ISETP.GT.U32.AND P4, PT, R88.reuse, R104, PT ;  /* 0x000000685800720c */ /* 0x040fe20003f84070 */
[----:B------:R-:W-:Y:S01]  /*9830*/  @!P6 IMAD.IADD R91, R91, 0x1, -R88 ;  /* 0x000000015b5be824 */ /* 0x000fe200078e0a58 */
[----:B------:R-:W-:Y:S01]  /*9840*/  ISETP.GT.U32.AND P6, PT, R88, R101, PT ;  /* 0x000000655800720c */ /* 0x000fe20003fc4070 */
[----:B------:R-:W-:Y:S01]  /*9850*/  @!P5 IMAD.MOV R102, RZ, RZ, -R102 ;  /* 0x000000ffff66d224 */ /* 0x000fe200078e0a66 */
[----:B------:R-:W-:-:S07]  /*9860*/  ISETP.GE.AND P5, PT, R92, RZ, PT ;  /* 0x000000ff5c00720c */ /* 0x000fce0003fa6270 */
[--C-:B------:R-:W-:Y:S02]  /*9870*/  @!P3 IMAD.IADD R105, R105, 0x1, -R88.reuse ;  /* 0x000000016969b824 */ /* 0x100fe400078e0a58 */
[--C-:B------:R-:W-:Y:S02]  /*9880*/  @!P4 IMAD.IADD R104, R104, 0x1, -R88.reuse ;  /* 0x000000016868c824 */ /* 0x100fe400078e0a58 */
[----:B------:R-:W-:Y:S01]  /*9890*/  @!P6 IMAD.IADD R101, R101, 0x1, -R88 ;  /* 0x000000016565e824 */ /* 0x000fe200078e0a58 */
[----:B------:R-:W-:Y:S01]  /*98a0*/  ISETP.GT.U32.AND P3, PT, R88, R105, PT ;  /* 0x000000695800720c */ /* 0x000fe20003f64070 */
[----:B------:R-:W-:Y:S01]  /*98b0*/  @!P5 IMAD.MOV R104, RZ, RZ, -R104 ;  /* 0x000000ffff68d224 */ /* 0x000fe200078e0a68 */
[----:B------:R-:W-:Y:S02]  /*98c0*/  ISETP.GE.AND P4, PT, R94, RZ, PT ;  /* 0x000000ff5e00720c */ /* 0x000fe40003f86270 */
[----:B------:R-:W-:Y:S02]  /*98d0*/  ISETP.GT.U32.AND P5, PT, R88, R101, PT ;  /* 0x000000655800720c */ /* 0x000fe40003fa4070 */
[----:B------:R-:W-:-:S02]  /*98e0*/  SEL R92, R159, R90, !P2 ;  /* 0x0000005a9f5c7207 */ /* 0x000fc40005000000 */
[----:B------:R-:W-:-:S03]  /*98f0*/  LOP3.LUT R90, R87, 0xcc, RZ, 0xfc, !PT ;  /* 0x000000cc575a7812 */ /* 0x000fc600078efcff */
[----:B------:R-:W-:Y:S02]  /*9900*/  IMAD R94, R92, UR8, RZ ;  /* 0x000000085c5e7c24 */ /* 0x000fe4000f8e02ff */
[----:B------:R-:W-:Y:S01]  /*9910*/  @!P3 IMAD.IADD R105, R105, 0x1, -R88 ;  /* 0x000000016969b824 */ /* 0x000fe200078e0a58 */
[----:B------:R-:W-:-:S03]  /*9920*/  IABS R92, R90 ;  /* 0x0000005a005c7213 */ /* 0x000fc60000000000 */
[----:B------:R-:W-:Y:S01]  /*9930*/  @!P4 IMAD.MOV R105, RZ, RZ, -R105 ;  /* 0x000000ffff69c224 */ /* 0x000fe200078e0a69 */
[----:B------:R-:W-:Y:S01]  /*9940*/  ISETP.GE.AND P4, PT, R90, RZ, PT ;  /* 0x000000ff5a00720c */ /* 0x000fe20003f86270 */
[----:B------:R-:W-:Y:S01]  /*9950*/  @!P5 IMAD.IADD R101, R101, 0x1, -R88 ;  /* 0x000000016565d824 */ /* 0x000fe200078e0a58 */
[----:B------:R-:W-:Y:S01]  /*9960*/  IADD3 R126, P5, PT, R94, R85, RZ ;  /* 0x000000555e7e7210 */ /* 0x000fe20007fbe0ff */
[----:B------:R-:W-:Y:S01]  /*9970*/  IMAD.HI.U32 R95, R86, R92, RZ ;  /* 0x0000005c565f7227 */ /* 0x000fe200078e00ff */
[C---:B------:R-:W-:Y:S02]  /*9980*/  LOP3.LUT R90, R87.reuse, 0xd4, RZ, 0xfc, !PT ;  /* 0x000000d4575a7812 */ /* 0x040fe400078efcff */
[----:B------:R-:W-:Y:S02]  /*9990*/  LEA.HI.X.SX32 R127, R94, R84, 0x1, P5 ;  /* 0x000000545e7f7211 */ /* 0x000fe400028f0eff */
[----:B------:R-:W-:Y:S02]  /*99a0*/  ISETP.GE.AND P5, PT, R90, RZ, PT ;  /* 0x000000ff5a00720c */ /* 0x000fe40003fa6270 */
[----:B------:R-:W-:Y:S01]  /*99b0*/  IABS R94, R90 ;  /* 0x0000005a005e7213 */ /* 0x000fe20000000000 */
[----:B------:R-:W-:Y:S01]  /*99c0*/  IMAD.MOV R90, RZ, RZ, -R95 ;  /* 0x000000ffff5a7224 */ /* 0x000fe200078e0a5f */
[----:B------:R-:W-:-:S03]  /*99d0*/  LOP3.LUT R125, R87, 0xdc, RZ, 0xfc, !PT ;  /* 0x000000dc577d7812 */ /* 0x000fc600078efcff */
[----:B------:R-:W-:Y:S01]  /*99e0*/  IMAD R92, R88, R90, R92 ;  /* 0x0000005a585c7224 */ /* 0x000fe200078e025c */
[----:B------:R-:W-:Y:S01]  /*99f0*/  IABS R95, R125 ;  /* 0x0000007d005f7213 */ /* 0x000fe20000000000 */
[----:B------:R-:W-:Y:S01]  /*9a00*/  IMAD.HI.U32 R90, R86, R94, RZ ;  /* 0x0000005e565a7227 */ /* 0x000fe200078e00ff */
[----:B------:R-:W-:Y:S02]  /*9a10*/  ISETP.GE.AND P6, PT, R108, RZ, PT ;  /* 0x000000ff6c00720c */ /* 0x000fe40003fc6270 */
[----:B------:R-:W-:Y:S01]  /*9a20*/  ISETP.GE.AND P3, PT, R107, RZ, PT ;  /* 0x000000ff6b00720c */ /* 0x000fe20003f66270 */
[----:B------:R-:W-:Y:S01]  /*9a30*/  IMAD.MOV R90, RZ, RZ, -R90 ;  /* 0x000000ffff5a7224 */ /* 0x000fe200078e0a5a */
[----:B------:R-:W-:Y:S01]  /*9a40*/  LOP3.LUT R108, R87, 0xe2, RZ, 0xfc, !PT ;  /* 0x000000e2576c7812 */ /* 0x000fe200078efcff */
[----:B------:R-:W-:-:S04]  /*9a50*/  IMAD.HI.U32 R107, R86, R95, RZ ;  /* 0x0000005f566b7227 */ /* 0x000fc800078e00ff */
[----:B------:R-:W-:Y:S01]  /*9a60*/  IMAD R94, R88, R90, R94 ;  /* 0x0000005a585e7224 */ /* 0x000fe200078e025e */
[----:B------:R-:W-:Y:S01]  /*9a70*/  IABS R90, R108 ;  /* 0x0000006c005a7213 */ /* 0x000fe20000000000 */
[----:B------:R-:W-:-:S04]  /*9a80*/  IMAD.MOV R107, RZ, RZ, -R107 ;  /* 0x000000ffff6b7224 */ /* 0x000fc800078e0a6b */
[----:B------:R-:W-:Y:S02]  /*9a90*/  IMAD R95, R88, R107, R95 ;  /* 0x0000006b585f7224 */ /* 0x000fe400078e025f */
[----:B------:R-:W-:-:S04]  /*9aa0*/  IMAD.HI.U32 R107, R86, R90, RZ ;  /* 0x0000005a566b7227 */ /* 0x000fc800078e00ff */
[----:B------:R-:W-:-:S04]  /*9ab0*/  IMAD.MOV R107, RZ, RZ, -R107 ;  /* 0x000000ffff6b7224 */ /* 0x000fc800078e0a6b */
[----:B------:R-:W-:Y:S02]  /*9ac0*/  IMAD R90, R88, R107, R90 ;  /* 0x0000006b585a7224 */ /* 0x000fe400078e025a */
[----:B------:R-:W0:Y:S01]  /*9ad0*/  S2R R107, SR_TID.X ;  /* 0x00000000006b7919 */ /* 0x000e220000002100 */
[----:B------:R-:W-:-:S04]  /*9ae0*/  @!UP1 UIADD3 UR4, UPT, UPT, -UR6, 0x100000, URZ ;  /* 0x0010000006049890 */ /* 0x000fc8000fffe1ff */
[----:B------:R-:W-:Y:S02]  /*9af0*/  @!UP1 USHF.L.U32 UR5, UR4, 0xb, URZ ;  /* 0x0000000b04059899 */ /* 0x000fe400080006ff */
[----:B------:R-:W-:Y:S01]  /*9b00*/  @!UP1 USHF.L.U32 UR4, UR4, 0x1, URZ ;  /* 0x0000000104049899 */ /* 0x000fe200080006ff */
[----:B------:R-:W-:-:S11]  /*9b10*/  VOTEU.ALL UP1, P0 ;  /* 0x0000000000ff7886 */ /* 0x000fd60000020000 */
[----:B------:R1:W1:Y:S01]  /*9b20*/  @!UP1 SYNCS.EXCH.64 URZ, [UR13+0xc008], UR4 ;  /* 0x00c008040dff95b2 */ /* 0x0002620008000100 */
[----:B------:R-:W-:Y:S02]  /*9b30*/  SEL R103, R159, R103, !P2 ;  /* 0x000000679f677207 */ /* 0x000fe40005000000 */
[----:B0-----:R-:W-:-:S05]  /*9b40*/  LOP3.LUT R107, R107, 0x7f, RZ, 0xc0, !PT ;  /* 0x0000007f6b6b7812 */ /* 0x001fca00078ec0ff */
[----:B--2---:R-:W-:Y:S04]  /*9b50*/  STS.U8 [R107+UR13+0x8000], R143 ;  /* 0x0080008f6b007988 */ /* 0x004fe8000800000d */
[----:B------:R0:W-:Y:S02]  /*9b60*/  STS.U8 [R107+UR13+0x8400], R145 ;  /* 0x008400916b007988 */ /* 0x0001e4000800000d */
[----:B0-----:R-:W-:Y:S02]  /*9b70*/  IMAD.MOV.U32 R107, RZ, RZ, R101 ;  /* 0x000000ffff6b7224 */ /* 0x001fe400078e0065 */
[----:B------:R-:W0:Y:S01]  /*9b80*/  S2R R101, SR_TID.X ;  /* 0x0000000000657919 */ /* 0x000e220000002100 */
[----:B------:R-:W-:Y:S01]  /*9b90*/  PRMT R216, RZ, 0x7610, R216 ;  /* 0x00007610ffd87816 */ /* 0x000fe200000000d8 */
[----:B------:R-:W-:Y:S01]  /*9ba0*/  IMAD R103, R103, UR8, RZ ;  /* 0x0000000867677c24 */ /* 0x000fe2000f8e02ff */
[----:B------:R2:W-:Y:S01]  /*9bb0*/  STL [R1+0x168], R126 ;  /* 0x0001687e01007387 */ /* 0x0005e20000100800 */
[----:B------:R-:W-:-:S03]  /*9bc0*/  @!P3 IMAD.MOV R107, RZ, RZ, -R107 ;  /* 0x000000ffff6bb224 */ /* 0x000fc600078e0a6b */
[----:B------:R2:W3:Y:S04]  /*9bd0*/  @P1 LDG.E.U8 R216, desc[UR26][R126.64] ;  /* 0x0000001a7ed81981 */ /* 0x0004e8000c1e1100 */
[----:B------:R1:W-:Y:S01]  /*9be0*/  STL [R1+0x164], R127 ;  /* 0x0001647f01007387 */ /* 0x0003e20000100800 */
[----:B--2---:R-:W-:-:S04]  /*9bf0*/  IADD3 R126, P3, PT, R103, R85, RZ ;  /* 0x00000055677e7210 */ /* 0x004fc80007f7e0ff */
[----:B-1----:R-:W-:Y:S02]  /*9c00*/  LEA.HI.X.SX32 R127, R103, R84, 0x1, P3 ;  /* 0x00000054677f7211 */ /* 0x002fe400018f0eff */
[----:B------:R-:W-:Y:S02]  /*9c10*/  ISETP.GT.U32.AND P3, PT, R88, R90, PT ;  /* 0x0000005a5800720c */ /* 0x000fe40003f64070 */
[----:B------:R-:W-:Y:S02]  /*9c20*/  SEL R99, R159, R99, !P2 ;  /* 0x000000639f637207 */ /* 0x000fe40005000000 */
[----:B0-----:R-:W-:-:S03]  /*9c30*/  LOP3.LUT R101, R101, 0x7f, RZ, 0xc0, !PT ;  /* 0x0000007f65657812 */ /* 0x001fc600078ec0ff */
[----:B------:R-:W-:Y:S02]  /*9c40*/  IMAD R99, R99, UR8, RZ ;  /* 0x0000000863637c24 */ /* 0x000fe4000f8e02ff */
[----:B------:R-:W-:Y:S04]  /*9c50*/  STS.U8 [R101+UR13+0x8800], R146 ;  /* 0x0088009265007988 */ /* 0x000fe8000800000d */
[----:B------:R-:W-:Y:S01]  /*9c60*/  @!P3 IMAD.IADD R90, R90, 0x1, -R88 ;  /* 0x000000015a5ab824 */ /* 0x000fe200078e0a58 */
[----:B------:R0:W-:Y:S01]  /*9c70*/  STS.U8 [R101+UR13+0x8c00], R147 ;  /* 0x008c009365007988 */ /* 0x0001e2000800000d */
[----:B------:R-:W-:Y:S02]  /*9c80*/  PRMT R209, RZ, 0x7610, R209 ;  /* 0x00007610ffd17816 */ /* 0x000fe400000000d1 */
[----:B------:R-:W-:Y:S01]  /*9c90*/  PRMT R208, RZ, 0x7610, R208 ;  /* 0x00007610ffd07816 */ /* 0x000fe200000000d0 */
[----:B------:R1:W-:Y:S01]  /*9ca0*/  STL [R1+0x188], R126 ;  /* 0x0001887e01007387 */ /* 0x0003e20000100800 */
[----:B0-----:R-:W-:-:S03]  /*9cb0*/  IADD3 R101, P3, PT, R99, R85, RZ ;  /* 0x0000005563657210 */ /* 0x001fc60007f7e0ff */
[----:B------:R1:W2:Y:S01]  /*9cc0*/  @P1 LDG.E.U8 R209, desc[UR26][R126.64] ;  /* 0x0000001a7ed11981 */ /* 0x0002a2000c1e1100 */
[----:B------:R-:W-:-:S03]  /*9cd0*/  LEA.HI.X.SX32 R103, R99, R84, 0x1, P3 ;  /* 0x0000005463677211 */ /* 0x000fc600018f0eff */
[----:B------:R0:W-:Y:S01]  /*9ce0*/  STL [R1+0x184], R127 ;  /* 0x0001847f01007387 */ /* 0x0001e20000100800 */
[----:B-1----:R-:W-:Y:S02]  /*9cf0*/  @P1 IMAD.MOV.U32 R126, RZ, RZ, R101 ;  /* 0x000000ffff7e1224 */ /* 0x002fe400078e0065 */
[----:B0-----:R-:W-:-:S05]  /*9d00*/  @P1 IMAD.MOV.U32 R127, RZ, RZ, R103 ;  /* 0x000000ffff7f1224 */ /* 0x001fca00078e0067 */
[----:B------:R0:W2:Y:S01]  /*9d10*/  @P1 LDG.E.U8 R208, desc[UR26][R126.64] ;  /* 0x0000001a7ed01981 */ /* 0x0000a2000c1e1100 */
[----:B------:R-:W-:Y:S01]  /*9d20*/  ISETP.GT.U32.AND P3, PT, R88, R90, PT ;  /* 0x0000005a5800720c */ /* 0x000fe20003f64070 */
[----:B0-----:R-:W0:Y:S01]  /*9d30*/  S2R R126, SR_TID.X ;  /* 0x00000000007e7919 */ /* 0x001e220000002100 */
[----:B------:R-:W-:-:S05]  /*9d40*/  SEL R89, R159, R89, !P2 ;  /* 0x000000599f597207 */ /* 0x000fca0005000000 */
[----:B------:R-:W-:Y:S01]  /*9d50*/  IMAD R89, R89, UR8, RZ ;  /* 0x0000000859597c24 */ /* 0x000fe2000f8e02ff */
[----:B------:R1:W-:Y:S05]  /*9d60*/  STL [R1+0x1a8], R101 ;  /* 0x0001a86501007387 */ /* 0x0003ea0000100800 */
[----:B------:R-:W-:Y:S01]  /*9d70*/  @!P3 IMAD.IADD R90, R90, 0x1, -R88 ;  /* 0x000000015a5ab824 */ /* 0x000fe200078e0a58 */
[----:B------:R4:W-:Y:S01]  /*9d80*/  STL [R1+0x1a4], R103 ;  /* 0x0001a46701007387 */ /* 0x0009e20000100800 */
[----:B-1----:R-:W-:Y:S02]  /*9d90*/  LOP3.LUT R101, R87, 0xea, RZ, 0xfc, !PT ;  /* 0x000000ea57657812 */ /* 0x002fe400078efcff */
[----:B----4-:R-:W-:-:S04]  /*9da0*/  IADD3 R103, P3, PT, R89, R85, RZ ;  /* 0x0000005559677210 */ /* 0x010fc80007f7e0ff */
[----:B------:R-:W-:Y:S02]  /*9db0*/  LEA.HI.X.SX32 R127, R89, R84, 0x1, P3 ;  /* 0x00000054597f7211 */ /* 0x000fe400018f0eff */
[----:B------:R-:W-:Y:S02]  /*9dc0*/  IABS R89, R101 ;  /* 0x0000006500597213 */ /* 0x000fe40000000000 */
[----:B------:R-:W-:-:S03]  /*9dd0*/  ISETP.GE.AND P3, PT, R108, RZ, PT ;  /* 0x000000ff6c00720c */ /* 0x000fc60003f66270 */
[----:B------:R-:W-:Y:S01]  /*9de0*/  IMAD.HI.U32 R99, R86, R89, RZ ;  /* 0x0000005956637227 */ /* 0x000fe200078e00ff */
[----:B0-----:R-:W-:-:S03]  /*9df0*/  LOP3.LUT R126, R126, 0x7f, RZ, 0xc0, !PT ;  /* 0x0000007f7e7e7812 */ /* 0x001fc600078ec0ff */
[----:B------:R-:W-:Y:S01]  /*9e00*/  IMAD.MOV R99, RZ, RZ, -R99 ;  /* 0x000000ffff637224 */ /* 0x000fe200078e0a63 */
[----:B------:R-:W-:Y:S01]  /*9e10*/  SEL R96, R159, R96, !P2 ;  /* 0x000000609f607207 */ /* 0x000fe20005000000 */
[----:B------:R-:W-:Y:S02]  /*9e20*/  STS.U8 [R126+UR13+0x9000], R151 ;  /* 0x009000977e007988 */ /* 0x000fe4000800000d */
[----:B------:R-:W-:Y:S02]  /*9e30*/  IMAD R89, R88, R99, R89 ;  /* 0x0000006358597224 */ /* 0x000fe400078e0259 */
[----:B------:R-:W-:Y:S01]  /*9e40*/  STS.U8 [R126+UR13+0x9400], R149 ;  /* 0x009400957e007988 */ /* 0x000fe2000800000d */
[----:B------:R-:W-:-:S03]  /*9e50*/  LOP3.LUT R99, R126, 0x10, RZ, 0x3c, !PT ;  /* 0x000000107e637812 */ /* 0x000fc600078e3cff */
[----:B------:R-:W-:Y:S01]  /*9e60*/  STS.U8 [R126+UR13+0x9800], R153 ;  /* 0x009800997e007988 */ /* 0x000fe2000800000d */
[----:B------:R-:W-:-:S03]  /*9e70*/  IMAD R96, R96, UR8, RZ ;  /* 0x0000000860607c24 */ /* 0x000fc6000f8e02ff */
[----:B------:R0:W-:Y:S01]  /*9e80*/  STS.U8 [R126+UR13+0x9c00], R152 ;  /* 0x009c00987e007988 */ /* 0x0001e2000800000d */
[----:B------:R-:W-:-:S03]  /*9e90*/  PRMT R168, RZ, 0x7610, R168 ;  /* 0x00007610ffa87816 */ /* 0x000fc600000000a8 */
[----:B------:R1:W-:Y:S01]  /*9ea0*/  STL [R1+0x218], R103 ;  /* 0x0002186701007387 */ /* 0x0003e20000100800 */
[----:B0-----:R-:W-:Y:S02]  /*9eb0*/  @P1 IMAD.MOV.U32 R126, RZ, RZ, R103 ;  /* 0x000000ffff7e1224 */ /* 0x001fe400078e0067 */
[----:B-1----:R-:W-:Y:S01]  /*9ec0*/  IMAD.MOV.U32 R103, RZ, RZ, R90 ;  /* 0x000000ffff677224 */ /* 0x002fe200078e005a */
[----:B------:R0:W-:Y:S03]  /*9ed0*/  STL [R1+0x214], R127 ;  /* 0x0002147f01007387 */ /* 0x0001e60000100800 */
[----:B------:R-:W-:Y:S01]  /*9ee0*/  @!P3 IMAD.MOV R103, RZ, RZ, -R103 ;  /* 0x000000ffff67b224 */ /* 0x000fe200078e0a67 */
[----:B------:R-:W-:Y:S01]  /*9ef0*/  IADD3 R108, P3, PT, R96, R85, RZ ;  /* 0x00000055606c7210 */ /* 0x000fe20007f7e0ff */
[----:B------:R0:W4:Y:S01]  /*9f00*/  @P1 LDG.E.U8 R168, desc[UR26][R126.64] ;  /* 0x0000001a7ea81981 */ /* 0x000122000c1e1100 */
[----:B------:R-:W-:-:S02]  /*9f10*/  SEL R90, R159, R97, !P2 ;  /* 0x000000619f5a7207 */ /* 0x000fc40005000000 */
[----:B0-----:R-:W-:Y:S02]  /*9f20*/  LEA.HI.X.SX32 R127, R96, R84, 0x1, P3 ;  /* 0x00000054607f7211 */ /* 0x001fe400018f0eff */
[----:B------:R-:W-:Y:S01]  /*9f30*/  ISETP.GT.U32.AND P3, PT, R88, R89, PT ;  /* 0x000000595800720c */ /* 0x000fe20003f64070 */
[----:B------:R-:W-:Y:S01]  /*9f40*/  IMAD R90, R90, UR8, RZ ;  /* 0x000000085a5a7c24 */ /* 0x000fe2000f8e02ff */
[----:B------:R0:W-:Y:S01]  /*9f50*/  STL [R1+0x230], R108 ;  /* 0x0002306c01007387 */ /* 0x0001e20000100800 */
[----:B------:R-:W-:Y:S01]  /*9f60*/  @P1 IMAD.MOV.U32 R96, RZ, RZ, R108 ;  /* 0x000000ffff601224 */ /* 0x000fe200078e006c */
[----:B------:R-:W-:Y:S01]  /*9f70*/  PRMT R164, RZ, 0x7610, R164 ;  /* 0x00007610ffa47816 */ /* 0x000fe200000000a4 */
[----:B------:R-:W-:Y:S01]  /*9f80*/  @P1 IMAD.MOV.U32 R97, RZ, RZ, R127 ;  /* 0x000000ffff611224 */ /* 0x000fe200078e007f */
[----:B------:R1:W-:Y:S01]  /*9f90*/  STL [R1+0x22c], R127 ;  /* 0x00022c7f01007387 */ /* 0x0003e20000100800 */
[----:B------:R-:W-:Y:S02]  /*9fa0*/  PRMT R166, RZ, 0x7610, R166 ;  /* 0x00007610ffa67816 */ /* 0x000fe400000000a6 */
[----:B------:R-:W-:Y:S01]  /*9fb0*/  SEL R100, R159, R100, !P2 ;  /* 0x000000649f647207 */ /* 0x000fe20005000000 */
[----:B------:R1:W2:Y:S03]  /*9fc0*/  @P1 LDG.E.U8 R164, desc[UR26][R96.64] ;  /* 0x0000001a60a41981 */ /* 0x0002a6000c1e1100 */
[----:B------:R-:W-:Y:S01]  /*9fd0*/  @!P3 IMAD.IADD R89, R89, 0x1, -R88 ;  /* 0x000000015959b824 */ /* 0x000fe200078e0a58 */
[C---:B0-----:R-:W-:Y:S01]  /*9fe0*/  IADD3 R108, P3, PT, R90.reuse, R85, RZ ;  /* 0x000000555a6c7210 */ /* 0x041fe20007f7e0ff */
[----:B-1----:R-:W0:Y:S03]  /*9ff0*/  S2R R127, SR_TID.X ;  /* 0x00000000007f7919 */ /* 0x002e260000002100 */
[----:B------:R-:W-:-:S02]  /*a000*/  LEA.HI.X.SX32 R126, R90, R84, 0x1, P3 ;  /* 0x000000545a7e7211 */ /* 0x000fc400018f0eff */
[----:B------:R-:W-:Y:S01]  /*a010*/  ISETP.GT.U32.AND P3, PT, R88, R89, PT ;  /* 0x000000595800720c */ /* 0x000fe20003f64070 */
[----:B------:R-:W-:Y:S02]  /*a020*/  @P1 IMAD.MOV.U32 R96, RZ, RZ, R108 ;  /* 0x000000ffff601224 */ /* 0x000fe400078e006c */
[----:B------:R-:W-:Y:S02]  /*a030*/  @P1 IMAD.MOV.U32 R97, RZ, RZ, R126 ;  /* 0x000000ffff611224 */ /* 0x000fe400078e007e */
[----:B------:R-:W-:-:S03]  /*a040*/  IMAD R100, R100, UR8, RZ ;  /* 0x0000000864647c24 */ /* 0x000fc6000f8e02ff */
[----:B------:R1:W2:Y:S04]  /*a050*/  @P1 LDG.E.U8 R166, desc[UR26][R96.64] ;  /* 0x0000001a60a61981 */ /* 0x0002a8000c1e1100 */
[----:B------:R1:W-:Y:S01]  /*a060*/  STL [R1+0x248], R108 ;  /* 0x0002486c01007387 */ /* 0x0003e20000100800 */
[----:B------:R-:W-:Y:S01]  /*a070*/  @!P3 IMAD.IADD R89, R89, 0x1, -R88 ;  /* 0x000000015959b824 */ /* 0x000fe200078e0a58 */
[----:B-1----:R-:W-:Y:S02]  /*a080*/  LOP3.LUT R97, R87, 0xf2, RZ, 0xfc, !PT ;  /* 0x000000f257617812 */ /* 0x002fe400078efcff */
[----:B------:R1:W-:Y:S01]  /*a090*/  STL [R1+0x244], R126 ;  /* 0x0002447e01007387 */ /* 0x0003e20000100800 */
[----:B------:R-:W-:Y:S02]  /*a0a0*/  IADD3 R108, P3, PT, R100, R85, RZ ;  /* 0x00000055646c7210 */ /* 0x000fe40007f7e0ff */
[----:B------:R-:W-:-:S02]  /*a0b0*/  IABS R90, R97 ;  /* 0x00000061005a7213 */ /* 0x000fc40000000000 */
[----:B-1----:R-:W-:-:S03]  /*a0c0*/  LEA.HI.X.SX32 R126, R100, R84, 0x1, P3 ;  /* 0x00000054647e7211 */ /* 0x002fc600018f0eff */
[----:B------:R-:W-:Y:S01]  /*a0d0*/  IMAD.HI.U32 R96, R86, R90, RZ ;  /* 0x0000005a56607227 */ /* 0x000fe200078e00ff */
[----:B------:R-:W-:Y:S02]  /*a0e0*/  ISETP.GE.AND P3, PT, R101, RZ, PT ;  /* 0x000000ff6500720c */ /* 0x000fe40003f66270 */
[----:B------:R-:W-:Y:S01]  /*a0f0*/  SEL R102, R159, R102, !P2 ;  /* 0x000000669f667207 */ /* 0x000fe20005000000 */
[----:B------:R-:W-:Y:S01]  /*a100*/  IMAD.MOV R96, RZ, RZ, -R96 ;  /* 0x000000ffff607224 */ /* 0x000fe200078e0a60 */
[----:B0-----:R-:W-:-:S03]  /*a110*/  LOP3.LUT R127, R127, 0x7f, RZ, 0xc0, !PT ;  /* 0x0000007f7f7f7812 */ /* 0x001fc600078ec0ff */
[----:B------:R-:W-:Y:S02]  /*a120*/  IMAD R90, R88, R96, R90 ;  /* 0x00000060585a7224 */ /* 0x000fe400078e025a */
[----:B------:R-:W-:Y:S02]  /*a130*/  IMAD.MOV.U32 R96, RZ, RZ, R89 ;  /* 0x000000ffff607224 */ /* 0x000fe400078e0059 */
[----:B------:R-:W-:Y:S02]  /*a140*/  IMAD R102, R102, UR8, RZ ;  /* 0x0000000866667c24 */ /* 0x000fe4000f8e02ff */
[----:B------:R-:W-:Y:S01]  /*a150*/  @!P3 IMAD.MOV R96, RZ, RZ, -R96 ;  /* 0x000000ffff60b224 */ /* 0x000fe200078e0a60 */
[----:B------:R-:W-:Y:S01]  /*a160*/  STL [R1+0x260], R108 ;  /* 0x0002606c01007387 */ /* 0x000fe20000100800 */
[----:B------:R-:W-:Y:S02]  /*a170*/  LOP3.LUT R101, R127, 0x20, RZ, 0x3c, !PT ;  /* 0x000000207f657812 */ /* 0x000fe400078e3cff */
[C---:B------:R-:W-:Y:S01]  /*a180*/  IADD3 R100, P3, PT, R102.reuse, R85, RZ ;  /* 0x0000005566647210 */ /* 0x040fe20007f7e0ff */
[----:B------:R0:W-:Y:S01]  /*a190*/  STL [R1+0x25c], R126 ;  /* 0x00025c7e01007387 */ /* 0x0001e20000100800 */
[----:B------:R-:W-:Y:S01]  /*a1a0*/  @P1 IMAD.MOV.U32 R127, RZ, RZ, R126 ;  /* 0x000000ffff7f1224 */ /* 0x000fe200078e007e */
[----:B------:R-:W-:Y:S01]  /*a1b0*/  SEL R104, R159, R104, !P2 ;  /* 0x000000689f687207 */ /* 0x000fe20005000000 */
[----:B0-----:R-:W-:Y:S01]  /*a1c0*/  @P1 IMAD.MOV.U32 R126, RZ, RZ, R108 ;  /* 0x000000ffff7e1224 */ /* 0x001fe200078e006c */
[----:B------:R-:W-:-:S02]  /*a1d0*/  LEA.HI.X.SX32 R108, R102, R84, 0x1, P3 ;  /* 0x00000054666c7211 */ /* 0x000fc400018f0eff */
[----:B------:R-:W-:Y:S01]  /*a1e0*/  ISETP.GT.U32.AND P3, PT, R88, R90, PT ;  /* 0x0000005a5800720c */ /* 0x000fe20003f64070 */
[----:B------:R0:W-:Y:S01]  /*a1f0*/  STS.U8 [R99+UR13+0x8c80], R157 ;  /* 0x008c809d63007988 */ /* 0x0001e2000800000d */
[----:B------:R-:W-:Y:S01]  /*a200*/  IMAD R104, R104, UR8, RZ ;  /* 0x0000000868687c24 */ /* 0x000fe2000f8e02ff */
[----:B0-----:R-:W-:Y:S02]  /*a210*/  PRMT R157, RZ, 0x7610, R157 ;  /* 0x00007610ff9d7816 */ /* 0x001fe4000000009d */
[----:B------:R0:W-:Y:S08]  /*a220*/  STL [R1+0x278], R100 ;  /* 0x0002786401007387 */ /* 0x0001f00000100800 */
[----:B------:R-:W-:Y:S01]  /*a230*/  @!P3 IMAD.IADD R90, R90, 0x1, -R88 ;  /* 0x000000015a5ab824 */ /* 0x000fe200078e0a58 */
[----:B------:R1:W2:Y:S02]  /*a240*/  @P1 LDG.E.U8 R157, desc[UR26][R126.64] ;  /* 0x0000001a7e9d1981 */ /* 0x0002a4000c1e1100 */
[----:B-1----:R-:W-:Y:S01]  /*a250*/  @P1 IMAD.MOV.U32 R126, RZ, RZ, R100 ;  /* 0x000000ffff7e1224 */ /* 0x002fe200078e0064 */
[----:B0-----:R-:W-:-:S04]  /*a260*/  IADD3 R100, P3, PT, R104, R85, RZ ;  /* 0x0000005568647210 */ /* 0x001fc80007f7e0ff */
[----:B------:R-:W-:Y:S02]  /*a270*/  LEA.HI.X.SX32 R102, R104, R84, 0x1, P3 ;  /* 0x0000005468667211 */ /* 0x000fe400018f0eff */
[----:B------:R-:W-:Y:S02]  /*a280*/  ISETP.GT.U32.AND P3, PT, R88, R90, PT ;  /* 0x0000005a5800720c */ /* 0x000fe40003f64070 */
[----:B------:R-:W-:Y:S01]  /*a290*/  SEL R89, R159, R105, !P2 ;  /* 0x000000699f597207 */ /* 0x000fe20005000000 */
[----:B------:R-:W-:Y:S04]  /*a2a0*/  STL [R1+0x274], R108 ;  /* 0x0002746c01007387 */ /* 0x000fe80000100800 */
[----:B------:R-:W-:Y:S01]  /*a2b0*/  IMAD R89, R89, UR8, RZ ;  /* 0x0000000859597c24 */ /* 0x000fe2000f8e02ff */
[----:B------:R-:W-:Y:S01]  /*a2c0*/  STL [R1+0x290], R100 ;  /* 0x0002906401007387 */ /* 0x000fe20000100800 */
[----:B------:R-:W-:-:S03]  /*a2d0*/  @P1 IMAD.MOV.U32 R105, RZ, RZ, R102 ;  /* 0x000000ffff691224 */ /* 0x000fc600078e0066 */
[----:B------:R0:W-:Y:S01]  /*a2e0*/  STL [R1+0x28c], R102 ;  /* 0x00028c6601007387 */ /* 0x0001e20000100800 */
[----:B------:R-:W-:Y:S02]  /*a2f0*/  @!P3 IMAD.IADD R90, R90, 0x1, -R88 ;  /* 0x000000015a5ab824 */ /* 0x000fe400078e0a58 */
[----:B------:R-:W-:Y:S01]  /*a300*/  @P1 IMAD.MOV.U32 R127, RZ, RZ, R108 ;  /* 0x000000ffff7f1224 */ /* 0x000fe200078e006c */
[----:B0-----:R-:W-:-:S04]  /*a310*/  IADD3 R102, P3, PT, R89, R85, RZ ;  /* 0x0000005559667210 */ /* 0x001fc80007f7e0ff */
[----:B------:R-:W-:Y:S02]  /*a320*/  LEA.HI.X.SX32 R108, R89, R84, 0x1, P3 ;  /* 0x00000054596c7211 */ /* 0x000fe400018f0eff */
[----:B------:R-:W-:Y:S02]  /*a330*/  ISETP.GE.AND P3, PT, R97, RZ, PT ;  /* 0x000000ff6100720c */ /* 0x000fe40003f66270 */
[----:B------:R-:W-:-:S04]  /*a340*/  LOP3.LUT R97, R87, 0xfa, RZ, 0xfc, !PT ;  /* 0x000000fa57617812 */ /* 0x000fc800078efcff */
[----:B------:R-:W-:Y:S01]  /*a350*/  IABS R89, R97 ;  /* 0x0000006100597213 */ /* 0x000fe20000000000 */
[----:B------:R-:W-:Y:S01]  /*a360*/  @P1 IMAD.MOV.U32 R104, RZ, RZ, R100 ;  /* 0x000000ffff681224 */ /* 0x000fe200078e0064 */
[----:B------:R-:W-:Y:S02]  /*a370*/  SEL R107, R159, R107, !P2 ;  /* 0x0000006b9f6b7207 */ /* 0x000fe40005000000 */
[----:B------:R-:W-:Y:S01]  /*a380*/  PRMT R156, RZ, 0x7610, R156 ;  /* 0x00007610ff9c7816 */ /* 0x000fe2000000009c */
[----:B------:R-:W-:-:S04]  /*a390*/  IMAD.HI.U32 R100, R86, R89, RZ ;  /* 0x0000005956647227 */ /* 0x000fc800078e00ff */
[----:B------:R-:W-:Y:S01]  /*a3a0*/  IMAD R107, R107, UR8, RZ ;  /* 0x000000086b6b7c24 */ /* 0x000fe2000f8e02ff */
[----:B------:R0:W2:Y:S01]  /*a3b0*/  @P1 LDG.E.U8 R156, desc[UR26][R126.64] ;  /* 0x0000001a7e9c1981 */ /* 0x0000a2000c1e1100 */
[----:B------:R-:W-:Y:S02]  /*a3c0*/  IMAD.MOV R100, RZ, RZ, -R100 ;  /* 0x000000ffff647224 */ /* 0x000fe400078e0a64 */
[----:B------:R-:W-:Y:S01]  /*a3d0*/  @!P3 IMAD.MOV R90, RZ, RZ, -R90 ;  /* 0x000000ffff5ab224 */ /* 0x000fe200078e0a5a */
[----:B------:R1:W-:Y:S01]  /*a3e0*/  STL [R1+0x2a8], R102 ;  /* 0x0002a86601007387 */ /* 0x0003e20000100800 */
[----:B------:R-:W-:Y:S02]  /*a3f0*/  IMAD R89, R88, R100, R89 ;  /* 0x0000006458597224 */ /* 0x000fe400078e0259 */
[----:B0-----:R-:W-:Y:S01]  /*a400*/  @P1 IMAD.MOV.U32 R126, RZ, RZ, R102 ;  /* 0x000000ffff7e1224 */ /* 0x001fe200078e0066 */
[----:B------:R0:W-:Y:S01]  /*a410*/  STL [R1+0x2a4], R108 ;  /* 0x0002a46c01007387 */ /* 0x0001e20000100800 */
[----:B-1----:R-:W-:Y:S01]  /*a420*/  IADD3 R102, P3, PT, R107, R85, RZ ;  /* 0x000000556b667210 */ /* 0x002fe20007f7e0ff */
[----:B------:R-:W-:Y:S01]  /*a430*/  @P1 IMAD.MOV.U32 R127, RZ, RZ, R108 ;  /* 0x000000ffff7f1224 */ /* 0x000fe200078e006c */
[----:B------:R-:W-:-:S02]  /*a440*/  SEL R100, R159, R103, !P2 ;  /* 0x000000679f647207 */ /* 0x000fc40005000000 */
[----:B0-----:R-:W-:Y:S02]  /*a450*/  LEA.HI.X.SX32 R108, R107, R84, 0x1, P3 ;  /* 0x000000546b6c7211 */ /* 0x001fe400018f0eff */
[----:B------:R-:W-:Y:S01]  /*a460*/  ISETP.GT.U32.AND P3, PT, R88, R89, PT ;  /* 0x000000595800720c */ /* 0x000fe20003f64070 */
[----:B------:R-:W-:Y:S01]  /*a470*/  IMAD R100, R100, UR8, RZ ;  /* 0x0000000864647c24 */ /* 0x000fe2000f8e02ff */
[----:B------:R0:W-:Y:S01]  /*a480*/  STS.U8 [R99+UR13+0x8480], R154 ;  /* 0x0084809a63007988 */ /* 0x0001e2000800000d */
[----:B------:R-:W-:-:S03]  /*a490*/  @P1 IMAD.MOV.U32 R103, RZ, RZ, R108 ;  /* 0x000000ffff671224 */ /* 0x000fc600078e006c */
[----:B------:R-:W-:Y:S04]  /*a4a0*/  STL [R1+0x2c0], R102 ;  /* 0x0002c06601007387 */ /* 0x000fe80000100800 */
[----:B------:R1:W-:Y:S01]  /*a4b0*/  STL [R1+0x2bc], R108 ;  /* 0x0002bc6c01007387 */ /* 0x0003e20000100800 */
[----:B0-----:R-:W-:Y:S02]  /*a4c0*/  PRMT R154, RZ, 0x7610, R154 ;  /* 0x00007610ff9a7816 */ /* 0x001fe4000000009a */
[----:B------:R-:W-:Y:S01]  /*a4d0*/  @!P3 IMAD.IADD R89, R89, 0x1, -R88 ;  /* 0x000000015959b824 */ /* 0x000fe200078e0a58 */
[----:B------:R0:W-:Y:S04]  /*a4e0*/  STS.U8 [R99+UR13+0x8880], R155 ;  /* 0x0088809b63007988 */ /* 0x0001e8000800000d */
[----:B------:R3:W2:Y:S01]  /*a4f0*/  @P1 LDG.E.U8 R154, desc[UR26][R126.64] ;  /* 0x0000001a7e9a1981 */ /* 0x0006a2000c1e1100 */
[----:B-1----:R-:W-:-:S02]  /*a500*/  IADD3 R108, P3, PT, R100, R85, RZ ;  /* 0x00000055646c7210 */ /* 0x002fc40007f7e0ff */
[----:B------:R-:W-:Y:S02]  /*a510*/  SEL R96, R159, R96, !P2 ;  /* 0x000000609f607207 */ /* 0x000fe40005000000 */
[----:B0-----:R-:W-:Y:S02]  /*a520*/  PRMT R155, RZ, 0x7610, R155 ;  /* 0x00007610ff9b7816 */ /* 0x001fe4000000009b */
[----:B---3--:R-:W-:Y:S02]  /*a530*/  LEA.HI.X.SX32 R126, R100, R84, 0x1, P3 ;  /* 0x00000054647e7211 */ /* 0x008fe400018f0eff */
[----:B------:R-:W-:Y:S02]  /*a540*/  ISETP.GT.U32.AND P3, PT, R88, R89, PT ;  /* 0x000000595800720c */ /* 0x000fe40003f64070 */
[----:B------:R0:W3:Y:S01]  /*a550*/  @P1 LDG.E.U8 R155, desc[UR26][R104.64] ;  /* 0x0000001a689b1981 */ /* 0x0000e2000c1e1100 */
[----:B------:R-:W-:Y:S01]  /*a560*/  IMAD R96, R96, UR8, RZ ;  /* 0x0000000860607c24 */ /* 0x000fe2000f8e02ff */
[----:B0-----:R-:W-:-:S09]  /*a570*/  PRMT R104, RZ, 0x7610, R104 ;  /* 0x00007610ff687816 */ /* 0x001fd20000000068 */
[----:B------:R-:W-:Y:S01]  /*a580*/  @!P3 IMAD.IADD R89, R89, 0x1, -R88 ;  /* 0x000000015959b824 */ /* 0x000fe200078e0a58 */
[C---:B------:R-:W-:Y:S01]  /*a590*/  IADD3 R100, P3, PT, R96.reuse, R85, RZ ;  /* 0x0000005560647210 */ /* 0x040fe20007f7e0ff */
[----:B------:R0:W-:Y:S04]  /*a5a0*/  STL [R1+0x2d8], R108 ;  /* 0x0002d86c01007387 */ /* 0x0001e80000100800 */
[----:B------:R1:W2:Y:S01]  /*a5b0*/  @P1 LDG.E.U8 R104, desc[UR26][R102.64] ;  /* 0x0000001a66681981 */ /* 0x0002a2000c1e1100 */
[----:B------:R-:W-:Y:S01]  /*a5c0*/  SEL R90, R159, R90, !P2 ;  /* 0x0000005a9f5a7207 */ /* 0x000fe20005000000 */
[----:B-1----:R-:W-:Y:S01]  /*a5d0*/  @P1 IMAD.MOV.U32 R102, RZ, RZ, R108 ;  /* 0x000000ffff661224 */ /* 0x002fe200078e006c */
[----:B0-----:R-:W-:Y:S02]  /*a5e0*/  LEA.HI.X.SX32 R108, R96, R84, 0x1, P3 ;  /* 0x00000054606c7211 */ /* 0x001fe400018f0eff */
[----:B------:R-:W-:Y:S01]  /*a5f0*/  ISETP.GE.AND P3, PT, R97, RZ, PT ;  /* 0x000000ff6100720c */ /* 0x000fe20003f66270 */
[----:B------:R-:W-:Y:S01]  /*a600*/  IMAD R90, R90, UR8, RZ ;  /* 0x000000085a5a7c24 */ /* 0x000fe2000f8e02ff */
[----:B------:R-:W-:Y:S01]  /*a610*/  PRMT R153, RZ, 0x7610, R153 ;  /* 0x00007610ff997816 */ /* 0x000fe20000000099 */
[----:B------:R-:W-:Y:S01]  /*a620*/  STL [R1+0x2d4], R126 ;  /* 0x0002d47e01007387 */ /* 0x000fe20000100800 */
[----:B------:R-:W-:-:S02]  /*a630*/  @P1 IMAD.MOV.U32 R103, RZ, RZ, R126 ;  /* 0x000000ffff671224 */ /* 0x000fc400078e007e */
[----:B------:R-:W-:Y:S01]  /*a640*/  @P1 IMAD.MOV.U32 R96, RZ, RZ, R100 ;  /* 0x000000ffff601224 */ /* 0x000fe200078e0064 */
[----:B------:R0:W-:Y:S04]  /*a650*/  STL [R1+0x2f0], R100 ;  /* 0x0002f06401007387 */ /* 0x0001e80000100800 */
[----:B------:R-:W-:Y:S02]  /*a660*/  STS.U8 [R99+UR13+0x9080], R160 ;  /* 0x009080a063007988 */ /* 0x000fe4000800000d */
[----:B------:R-:W-:Y:S02]  /*a670*/  @!P3 IMAD.MOV R89, RZ, RZ, -R89 ;  /* 0x000000ffff59b224 */ /* 0x000fe400078e0a59 */
[----:B------:R-:W-:Y:S01]  /*a680*/  STS.U8 [R99+UR13+0x9480], R162 ;  /* 0x009480a263007988 */ /* 0x000fe2000800000d */
[----:B0-----:R-:W-:-:S03]  /*a690*/  IADD3 R100, P3, PT, R90, R85, RZ ;  /* 0x000000555a647210 */ /* 0x001fc60007f7e0ff */
[----:B------:R-:W-:Y:S04]  /*a6a0*/  STS.U8 [R99+UR13+0x9880], R161 ;  /* 0x009880a163007988 */ /* 0x000fe8000800000d */
[----:B------:R-:W-:Y:S04]  /*a6b0*/  STS.U8 [R99+UR13+0x9c80], R163 ;  /* 0x009c80a363007988 */ /* 0x000fe8000800000d */
[----:B------:R-:W-:Y:S04]  /*a6c0*/  STS.U8 [R99+UR13+0x8080], R165 ;  /* 0x008080a563007988 */ /* 0x000fe8000800000d */
[----:B------:R0:W-:Y:S04]  /*a6d0*/  STS.U8 [R101+UR13+0x8900], R206 ;  /* 0x008900ce65007988 */ /* 0x0001e8000800000d */
[----:B------:R1:W2:Y:S01]  /*a6e0*/  @P1 LDG.E.U8 R153, desc[UR26][R102.64] ;  /* 0x0000001a66991981 */ /* 0x0002a2000c1e1100 */
[----:B------:R-:W-:Y:S01]  /*a6f0*/  SEL R89, R159, R89, !P2 ;  /* 0x000000599f597207 */ /* 0x000fe20005000000 */
[----:B0-----:R-:W0:Y:S01]  /*a700*/  S2R R206, SR_TID.X ;  /* 0x0000000000ce7919 */ /* 0x001e220000002100 */
[----:B-1----:R-:W-:-:S02]  /*a710*/  LEA.HI.X.SX32 R102, R90, R84, 0x1, P3 ;  /* 0x000000545a667211 */ /* 0x002fc400018f0eff */
[----:B------:R-:W-:Y:S01]  /*a720*/  ISETP.GT.U32.AND P3, PT, R88, R91, PT ;  /* 0x0000005b5800720c */ /* 0x000fe20003f64070 */
[----:B------:R-:W-:Y:S01]  /*a730*/  @P1 IMAD.MOV.U32 R97, RZ, RZ, R108 ;  /* 0x000000ffff611224 */ /* 0x000fe200078e006c */
[----:B------:R-:W-:Y:S01]  /*a740*/  PRMT R107, RZ, 0x7610, R107 ;  /* 0x00007610ff6b7816 */ /* 0x000fe2000000006b */
[----:B------:R-:W-:Y:S01]  /*a750*/  IMAD R89, R89, UR8, RZ ;  /* 0x0000000859597c24 */ /* 0x000fe2000f8e02ff */
[----:B------:R1:W-:Y:S04]  /*a760*/  STL [R1+0x2ec], R108 ;  /* 0x0002ec6c01007387 */ /* 0x0003e80000100800 */
[----:B------:R1:W2:Y:S04]  /*a770*/  @P1 LDG.E.U8 R107, desc[UR26][R96.64] ;  /* 0x0000001a606b1981 */ /* 0x0002a8000c1e1100 */
[----:B------:R-:W-:Y:S01]  /*a780*/  STL [R1+0x308], R100 ;  /* 0x0003086401007387 */ /* 0x000fe20000100800 */
[----:B------:R-:W-:Y:S01]  /*a790*/  @!P3 IMAD.IADD R91, R91, 0x1, -R88 ;  /* 0x000000015b5bb824 */ /* 0x000fe200078e0a58 */
[----:B------:R-:W-:-:S02]  /*a7a0*/  IADD3 R103, P3, PT, R89, R85, RZ ;  /* 0x0000005559677210 */ /* 0x000fc40007f7e0ff */
[----:B------:R0:W-:Y:S01]  /*a7b0*/  STL [R1+0x304], R102 ;  /* 0x0003046601007387 */ /* 0x0001e20000100800 */
[----:B-1----:R-:W-:Y:S01]  /*a7c0*/  @P1 IMAD.MOV.U32 R97, RZ, RZ, R102 ;  /* 0x000000ffff611224 */ /* 0x002fe200078e0066 */
[----:B------:R-:W-:Y:S02]  /*a7d0*/  LEA.HI.X.SX32 R108, R89, R84, 0x1, P3 ;  /* 0x00000054596c7211 */ /* 0x000fe400018f0eff */
[----:B0-----:R-:W-:-:S04]  /*a7e0*/  LOP3.LUT R102, R87, 0xe4, RZ, 0xfc, !PT ;  /* 0x000000e457667812 */ /* 0x001fc800078efcff */
[----:B------:R-:W-:Y:S01]  /*a7f0*/  IABS R89, R102 ;  /* 0x0000006600597213 */ /* 0x000fe20000000000 */
[----:B------:R-:W-:Y:S01]  /*a800*/  @P1 IMAD.MOV.U32 R96, RZ, RZ, R100 ;  /* 0x000000ffff601224 */ /* 0x000fe200078e0064 */
[----:B------:R-:W-:-:S03]  /*a810*/  PRMT R152, RZ, 0x7610, R152 ;  /* 0x00007610ff987816 */ /* 0x000fc60000000098 */
[----:B------:R-:W-:Y:S01]  /*a820*/  IMAD.HI.U32 R90, R86, R89, RZ ;  /* 0x00000059565a7227 */ /* 0x000fe200078e00ff */
[----:B------:R-:W-:Y:S02]  /*a830*/  LOP3.LUT R206, R206, 0x7f, RZ, 0xc0, !PT ;  /* 0x0000007fcece7812 */ /* 0x000fe400078ec0ff */
[----:B------:R0:W2:Y:S01]  /*a840*/  @P1 LDG.E.U8 R152, desc[UR26][R96.64] ;  /* 0x0000001a60981981 */ /* 0x0000a2000c1e1100 */
[----:B------:R-:W-:Y:S01]  /*a850*/  IMAD.MOV R90, RZ, RZ, -R90 ;  /* 0x000000ffff5a7224 */ /* 0x000fe200078e0a5a */
[----:B------:R-:W-:-:S03]  /*a860*/  PRMT R146, RZ, 0x7610, R146 ;  /* 0x00007610ff927816 */ /* 0x000fc60000000092 */
[----:B------:R-:W-:Y:S01]  /*a870*/  IMAD R89, R88, R90, R89 ;  /* 0x0000005a58597224 */ /* 0x000fe200078e0259 */
[----:B------:R-:W-:Y:S01]  /*a880*/  SEL R90, R159, R128, !P2 ;  /* 0x000000809f5a7207 */ /* 0x000fe20005000000 */
[----:B0-----:R-:W-:Y:S02]  /*a890*/  @P1 IMAD.MOV.U32 R96, RZ, RZ, R103 ;  /* 0x000000ffff601224 */ /* 0x001fe400078e0067 */
[----:B------:R-:W-:Y:S01]  /*a8a0*/  @P1 IMAD.MOV.U32 R97, RZ, RZ, R108 ;  /* 0x000000ffff611224 */ /* 0x000fe200078e006c */
[----:B------:R-:W-:Y:S01]  /*a8b0*/  LOP3.LUT R105, R206, 0x30, RZ, 0x3c, !PT ;  /* 0x00000030ce697812 */ /* 0x000fe200078e3cff */
[----:B------:R-:W-:Y:S01]  /*a8c0*/  IMAD R90, R90, UR8, RZ ;  /* 0x000000085a5a7c24 */ /* 0x000fe2000f8e02ff */
[----:B------:R-:W-:Y:S04]  /*a8d0*/  STS.U8 [R101+UR13+0x8100], R167 ;  /* 0x008100a765007988 */ /* 0x000fe8000800000d */
[----:B------:R0:W2:Y:S04]  /*a8e0*/  @P1 LDG.E.U8 R146, desc[UR26][R96.64] ;  /* 0x0000001a60921981 */ /* 0x0000a8000c1e1100 */
[----:B------:R-:W-:Y:S04]  /*a8f0*/  STS.U8 [R101+UR13+0x8500], R169 ;  /* 0x008500a965007988 */ /* 0x000fe8000800000d */
[----:B------:R1:W-:Y:S01]  /*a900*/  STS.U8 [R101+UR13+0x8d00], R207 ;  /* 0x008d00cf65007988 */ /* 0x0003e2000800000d */
[----:B0-----:R-:W-:-:S03]  /*a910*/  IMAD.MOV.U32 R96, RZ, RZ, R91 ;  /* 0x000000ffff607224 */ /* 0x001fc600078e005b */
[----:B------:R-:W-:Y:S04]  /*a920*/  STS.U8 [R101+UR13+0x9100], R215 ;  /* 0x009100d765007988 */ /* 0x000fe8000800000d */
[----:B------:R-:W-:Y:S01]  /*a930*/  STS.U8 [R101+UR13+0x9500], R214 ;  /* 0x009500d665007988 */ /* 0x000fe2000800000d */
[----:B------:R-:W-:-:S03]  /*a940*/  @!P6 IMAD.MOV R96, RZ, RZ, -R96 ;  /* 0x000000ffff60e224 */ /* 0x000fc600078e0a60 */
[----:B------:R-:W-:Y:S04]  /*a950*/  STS.U8 [R101+UR13+0x9900], R222 ;  /* 0x009900de65007988 */ /* 0x000fe8000800000d */
[----:B------:R-:W-:Y:S01]  /*a960*/  STS.U8 [R101+UR13+0x9d00], R217 ;  /* 0x009d00d965007988 */ /* 0x000fe2000800000d */
[----:B-1----:R-:W-:-:S03]  /*a970*/  IADD3 R207, P6, PT, R90, R85, RZ ;  /* 0x000000555acf7210 */ /* 0x002fc60007fde0ff */
[----:B------:R0:W-:Y:S01]  /*a980*/  STS.U8 [R105+UR13+0x8580], R224 ;  /* 0x008580e069007988 */ /* 0x0001e2000800000d */
[----:B------:R-:W-:Y:S02]  /*a990*/  LEA.HI.X.SX32 R206, R90, R84, 0x1, P6 ;  /* 0x000000545ace7211 */ /* 0x000fe400030f0eff */
[----:B------:R-:W-:Y:S01]  /*a9a0*/  ISETP.GT.U32.AND P6, PT, R88, R92, PT ;  /* 0x0000005c5800720c */ /* 0x000fe20003fc4070 */
[----:B0-----:R-:W0:Y:S01]  /*a9b0*/  S2R R224, SR_TID.X ;  /* 0x0000000000e07919 */ /* 0x001e220000002100 */
[----:B------:R-:W-:-:S05]  /*a9c0*/  SEL R97, R159, R129, !P2 ;  /* 0x000000819f617207 */ /* 0x000fca0005000000 */
[----:B------:R-:W-:-:S06]  /*a9d0*/  IMAD R97, R97, UR8, RZ ;  /* 0x0000000861617c24 */ /* 0x000fcc000f8e02ff */
[----:B------:R-:W-:Y:S01]  /*a9e0*/  @!P6 IMAD.IADD R92, R92, 0x1, -R88 ;  /* 0x000000015c5ce824 */ /* 0x000fe200078e0a58 */
[----:B------:R-:W-:Y:S02]  /*a9f0*/  PRMT R148, RZ, 0x7610, R148 ;  /* 0x00007610ff947816 */ /* 0x000fe40000000094 */
[C---:B------:R-:W-:Y:S01]  /*aa00*/  IADD3 R215, P6, PT, R97.reuse, R85, RZ ;  /* 0x0000005561d77210 */ /* 0x040fe20007fde0ff */
[----:B------:R-:W-:Y:S02]  /*aa10*/  @P1 IMAD.MOV.U32 R90, RZ, RZ, R207 ;  /* 0x000000ffff5a1224 */ /* 0x000fe400078e00cf */
[----:B------:R-:W-:Y:S01]  /*aa20*/  @P1 IMAD.MOV.U32 R91, RZ, RZ, R206 ;  /* 0x000000ffff5b1224 */ /* 0x000fe200078e00ce */
[----:B------:R-:W-:Y:S02]  /*aa30*/  LEA.HI.X.SX32 R214, R97, R84, 0x1, P6 ;  /* 0x0000005461d67211 */ /* 0x000fe400030f0eff */
[----:B------:R-:W-:Y:S02]  /*aa40*/  ISETP.GT.U32.AND P6, PT, R88, R92, PT ;  /* 0x0000005c5800720c */ /* 0x000fe40003fc4070 */
[----:B------:R1:W2:Y:S01]  /*aa50*/  @P1 LDG.E.U8 R148, desc[UR26][R90.64] ;  /* 0x0000001a5a941981 */ /* 0x0002a2000c1e1100 */
[----:B------:R-:W-:-:S02]  /*aa60*/  PRMT R147, RZ, 0x7610, R147 ;  /* 0x00007610ff937816 */ /* 0x000fc40000000093 */
[----:B------:R-:W-:Y:S01]  /*aa70*/  SEL R97, R159, R130, !P2 ;  /* 0x000000829f617207 */ /* 0x000fe20005000000 */
[----:B-1----:R-:W-:Y:S02]  /*aa80*/  @P1 IMAD.MOV.U32 R90, RZ, RZ, R215 ;  /* 0x000000ffff5a1224 */ /* 0x002fe400078e00d7 */
[----:B------:R-:W-:Y:S01]  /*aa90*/  @P1 IMAD.MOV.U32 R91, RZ, RZ, R214 ;  /* 0x000000ffff5b1224 */ /* 0x000fe200078e00d6 */
[----:B0-----:R-:W-:Y:S01]  /*aaa0*/  LOP3.LUT R224, R224, 0x7f, RZ, 0xc0, !PT ;  /* 0x0000007fe0e07812 */ /* 0x001fe200078ec0ff */
[----:B------:R-:W-:-:S03]  /*aab0*/  IMAD R97, R97, UR8, RZ ;  /* 0x0000000861617c24 */ /* 0x000fc6000f8e02ff */
[----:B------:R0:W2:Y:S01]  /*aac0*/  @P1 LDG.E.U8 R147, desc[UR26][R90.64] ;  /* 0x0000001a5a931981 */ /* 0x0000a2000c1e1100 */
[----:B------:R-:W-:Y:S01]  /*aad0*/  LOP3.LUT R100, R224, 0x40, RZ, 0x3c, !PT ;  /* 0x00000040e0647812 */ /* 0x000fe200078e3cff */
[----:B------:R-:W-:Y:S02]  /*aae0*/  @!P6 IMAD.IADD R92, R92, 0x1, -R88 ;  /* 0x000000015c5ce824 */ /* 0x000fe400078e0a58 */
[----:B------:R1:W-:Y:S01]  /*aaf0*/  STS.U8 [R105+UR13+0x8180], R223 ;  /* 0x008180df69007988 */ /* 0x0003e2000800000d */
[----:B0-----:R-:W-:-:S03]  /*ab00*/  LOP3.LUT R90, R87, 0xec, RZ, 0xfc, !PT ;  /* 0x000000ec575a7812 */ /* 0x001fc600078efcff */
[----:B------:R-:W-:Y:S01]  /*ab10*/  STS.U8 [R105+UR13+0x8980], R225 ;  /* 0x008980e169007988 */ /* 0x000fe2000800000d */
[----:B-1----:R-:W-:-:S03]  /*ab20*/  IADD3 R223, P6, PT, R97, R85, RZ ;  /* 0x0000005561df7210 */ /* 0x002fc60007fde0ff */
[----:B------:R-:W-:Y:S01]  /*ab30*/  STS.U8 [R105+UR13+0x8d80], R230 ;  /* 0x008d80e669007988 */ /* 0x000fe2000800000d */
[----:B------:R-:W-:-:S03]  /*ab40*/  IABS R91, R90 ;  /* 0x0000005a005b7213 */ /* 0x000fc60000000000 */
[----:B------:R-:W-:Y:S04]  /*ab50*/  STS.U8 [R105+UR13+0x9180], R232 ;  /* 0x009180e869007988 */ /* 0x000fe8000800000d */
[----:B------:R-:W-:Y:S04]  /*ab60*/  STS.U8 [R105+UR13+0x9580], R231 ;  /* 0x009580e769007988 */ /* 0x000fe8000800000d */
[----:B------:R-:W-:Y:S04]  /*ab70*/  STS.U8 [R105+UR13+0x9980], R233 ;  /* 0x009980e969007988 */ /* 0x000fe8000800000d */
[----:B------:R-:W-:Y:S01]  /*ab80*/  STS.U8 [R105+UR13+0x9d80], R238 ;  /* 0x009d80ee69007988 */ /* 0x000fe2000800000d */
[----:B------:R-:W-:-:S03]  /*ab90*/  LEA.HI.X.SX32 R222, R97, R84, 0x1, P6 ;  /* 0x0000005461de7211 */ /* 0x000fc600030f0eff */
[----:B------:R-:W-:Y:S01]  /*aba0*/  STS.U8 [R100+UR13+0x8200], R240 ;  /* 0x008200f064007988 */ /* 0x000fe2000800000d */
[----:B------:R-:W-:-:S03]  /*abb0*/  IMAD.HI.U32 R97, R86, R91, RZ ;  /* 0x0000005b56617227 */ /* 0x000fc600078e00ff */
[----:B------:R-:W-:Y:S04]  /*abc0*/  STS.U8 [R100+UR13+0x8600], R239 ;  /* 0x008600ef64007988 */ /* 0x000fe8000800000d */
[----:B------:R-:W-:Y:S04]  /*abd0*/  STS.U8 [R100+UR13+0x8a00], R246 ;  /* 0x008a00f664007988 */ /* 0x000fe8000800000d */
[----:B------:R-:W-:Y:S04]  /*abe0*/  STS.U8 [R100+UR13+0x8e00], R241 ;  /* 0x008e00f164007988 */ /* 0x000fe8000800000d */
[----:B------:R-:W-:Y:S01]  /*abf0*/  STS.U8 [R100+UR13+0x9200], R247 ;  /* 0x009200f764007988 */ /* 0x000fe2000800000d */
[----:B------:R-:W-:-:S03]  /*ac00*/  IMAD.MOV R97, RZ, RZ, -R97 ;  /* 0x000000ffff617224 */ /* 0x000fc600078e0a61 */
[----:B------:R-:W-:Y:S04]  /*ac10*/  STS.U8 [R100+UR13+0x9600], R248 ;  /* 0x009600f864007988 */ /* 0x000fe8000800000d */
[----:B------:R-:W-:Y:S04]  /*ac20*/  STS.U8 [R100+UR13+0x9a00], R171 ;  /* 0x009a00ab64007988 */ /* 0x000fe8000800000d */
[----:B------:R0:W-:Y:S01]  /*ac30*/  STS.U8 [R100+UR13+0x9e00], R115 ;  /* 0x009e007364007988 */ /* 0x0001e2000800000d */
[----:B------:R-:W-:Y:S02]  /*ac40*/  IMAD R91, R88, R97, R91 ;  /* 0x00000061585b7224 */ /* 0x000fe400078e025b */
[----:B------:R-:W-:Y:S01]  /*ac50*/  IMAD.MOV.U32 R97, RZ, RZ, R92 ;  /* 0x000000ffff617224 */ /* 0x000fe200078e005c */
[----:B0-----:R-:W-:-:S03]  /*ac60*/  SEL R100, R159, R131, !P2 ;  /* 0x000000839f647207 */ /* 0x001fc60005000000 */
[----:B------:R-:W-:Y:S02]  /*ac70*/  @!P4 IMAD.MOV R97, RZ, RZ, -R97 ;  /* 0x000000ffff61c224 */ /* 0x000fe400078e0a61 */
[----:B------:R-:W-:-:S05]  /*ac80*/  IMAD R100, R100, UR8, RZ ;  /* 0x0000000864647c24 */ /* 0x000fca000f8e02ff */
[----:B------:R-:W-:-:S04]  /*ac90*/  IADD3 R231, P4, PT, R100, R85, RZ ;  /* 0x0000005564e77210 */ /* 0x000fc80007f9e0ff */
[----:B------:R-:W-:Y:S02]  /*aca0*/  LEA.HI.X.SX32 R230, R100, R84, 0x1, P4 ;  /* 0x0000005464e67211 */ /* 0x000fe400020f0eff */
[----:B------:R-:W-:Y:S02]  /*acb0*/  ISETP.GT.U32.AND P4, PT, R88, R94, PT ;  /* 0x0000005e5800720c */ /* 0x000fe40003f84070 */
[----:B------:R-:W-:-:S05]  /*acc0*/  SEL R92, R159, R133, !P2 ;  /* 0x000000859f5c7207 */ /* 0x000fca0005000000 */
[----:B------:R-:W-:-:S06]  /*acd0*/  IMAD R92, R92, UR8, RZ ;  /* 0x000000085c5c7c24 */ /* 0x000fcc000f8e02ff */
[----:B------:R-:W-:Y:S01]  /*ace0*/  @!P4 IMAD.IADD R94, R94, 0x1, -R88 ;  /* 0x000000015e5ec824 */ /* 0x000fe200078e0a58 */
        /* <DEDUP_REMOVED lines=8> */
[----:B------:R-:W-:Y:S02]  /*ad70*/  ISETP.GE.AND P4, PT, R90, RZ, PT ;  /* 0x000000ff5a00720c */ /* 0x000fe40003f86270 */
[----:B------:R-:W-:-:S04]  /*ad80*/  LOP3.LUT R90, R87, 0xf4, RZ, 0xfc, !PT ;  /* 0x000000f4575a7812 */ /* 0x000fc800078efcff */
[----:B------:R-:W-:-:S05]  /*ad90*/  IABS R92, R90 ;  /* 0x0000005a005c7213 */ /* 0x000fca0000000000 */
[----:B------:R-:W-:-:S04]  /*ada0*/  IMAD.HI.U32 R100, R86, R92, RZ ;  /* 0x0000005c56647227 */ /* 0x000fc800078e00ff */
[----:B------:R-:W-:Y:S01]  /*adb0*/  IMAD.MOV R100, RZ, RZ, -R100 ;  /* 0x000000ffff647224 */ /* 0x000fe200078e0a64 */
[----:B------:R0:W-:Y:S03]  /*adc0*/  STL [R1+0x320], R103 ;  /* 0x0003206701007387 */ /* 0x0001e60000100800 */
[----:B------:R-:W-:Y:S01]  /*add0*/  IMAD R92, R88, R100, R92 ;  /* 0x00000064585c7224 */ /* 0x000fe200078e025c */
[----:B------:R-:W-:Y:S01]  /*ade0*/  SEL R100, R159, R136, !P2 ;  /* 0x000000889f647207 */ /* 0x000fe20005000000 */
[----:B------:R-:W-:Y:S01]  /*adf0*/  @P1 IMAD.MOV.U32 R126, RZ, RZ, R223 ;  /* 0x000000ffff7e1224 */ /* 0x000fe200078e00df */
[----:B------:R-:W-:Y:S01]  /*ae00*/  PRMT R150, RZ, 0x7610, R150 ;  /* 0x00007610ff967816 */ /* 0x000fe20000000096 */
[----:B------:R-:W-:Y:S01]  /*ae10*/  @P1 IMAD.MOV.U32 R127, RZ, RZ, R222 ;  /* 0x000000ffff7f1224 */ /* 0x000fe200078e00de */
[----:B0-----:R-:W-:Y:S01]  /*ae20*/  LOP3.LUT R103, R224, 0x50, RZ, 0x3c, !PT ;  /* 0x00000050e0677812 */ /* 0x001fe200078e3cff */
[----:B------:R-:W-:Y:S01]  /*ae30*/  IMAD R100, R100, UR8, RZ ;  /* 0x0000000864647c24 */ /* 0x000fe2000f8e02ff */
[----:B------:R0:W-:Y:S01]  /*ae40*/  STL [R1+0x31c], R108 ;  /* 0x00031c6c01007387 */ /* 0x0001e20000100800 */
[----:B------:R-:W-:Y:S01]  /*ae50*/  PRMT R129, RZ, 0x7610, R129 ;  /* 0x00007610ff817816 */ /* 0x000fe20000000081 */
[----:B------:R-:W-:-:S02]  /*ae60*/  @!P5 IMAD.MOV R94, RZ, RZ, -R94 ;  /* 0x000000ffff5ed224 */ /* 0x000fc400078e0a5e */
[----:B------:R1:W-:Y:S04]  /*ae70*/  STS.U8 [R103+UR13+0x8280], R53 ;  /* 0x0082803567007988 */ /* 0x0003e8000800000d */
[----:B------:R1:W-:Y:S01]  /*ae80*/  STS.U8 [R103+UR13+0x8680], R51 ;  /* 0x0086803367007988 */ /* 0x0003e2000800000d */
[----:B0-----:R-:W-:-:S03]  /*ae90*/  IADD3 R108, P5, PT, R100, R85, RZ ;  /* 0x00000055646c7210 */ /* 0x001fc60007fbe0ff */
[----:B------:R0:W2:Y:S01]  /*aea0*/  @P1 LDG.E.U8 R150, desc[UR26][R126.64] ;  /* 0x0000001a7e961981 */ /* 0x0000a2000c1e1100 */
[----:B------:R-:W-:-:S03]  /*aeb0*/  ISETP.GE.AND P3, PT, R125, RZ, PT ;  /* 0x000000ff7d00720c */ /* 0x000fc60003f66270 */
[----:B------:R1:W-:Y:S01]  /*aec0*/  STS.U8 [R103+UR13+0x8a80], R52 ;  /* 0x008a803467007988 */ /* 0x0003e2000800000d */
[----:B------:R-:W-:-:S03]  /*aed0*/  LEA.HI.X.SX32 R125, R100, R84, 0x1, P5 ;  /* 0x00000054647d7211 */ /* 0x000fc600028f0eff */
[----:B------:R1:W-:Y:S01]  /*aee0*/  STS.U8 [R103+UR13+0x8e80], R49 ;  /* 0x008e803167007988 */ /* 0x0003e2000800000d */
[----:B0-----:R-:W-:Y:S02]  /*aef0*/  @P1 IMAD.MOV.U32 R126, RZ, RZ, R231 ;  /* 0x000000ffff7e1224 */ /* 0x001fe400078e00e7 */
[----:B------:R-:W-:Y:S01]  /*af00*/  @P1 IMAD.MOV.U32 R127, RZ, RZ, R230 ;  /* 0x000000ffff7f1224 */ /* 0x000fe200078e00e6 */
[----:B------:R-:W5:Y:S01]  /*af10*/  LDL.LU R171, [R1+0x48c] ;  /* 0x00048c0001ab7983 */ /* 0x000f620000300800 */
[----:B------:R-:W-:-:S03]  /*af20*/  PRMT R131, RZ, 0x7610, R131 ;  /* 0x00007610ff837816 */ /* 0x000fc60000000083 */
[----:B------:R-:W-:Y:S01]  /*af30*/  STS.U8 [R103+UR13+0x9280], R50 ;  /* 0x0092803267007988 */ /* 0x000fe2000800000d */
[----:B------:R-:W-:-:S03]  /*af40*/  ISETP.GT.U32.AND P5, PT, R88, R95, PT ;  /* 0x0000005f5800720c */ /* 0x000fc60003fa4070 */
[----:B------:R-:W5:Y:S04]  /*af50*/  LDL.LU R115, [R1+0x488] ;  /* 0x0004880001737983 */ /* 0x000f680000300800 */
[----:B------:R-:W-:Y:S04]  /*af60*/  STS.U8 [R103+UR13+0x9680], R47 ;  /* 0x0096802f67007988 */ /* 0x000fe8000800000d */
[----:B-1----:R-:W5:Y:S04]  /*af70*/  LDL.LU R53, [R1+0x484] ;  /* 0x0004840001357983 */ /* 0x002f680000300800 */
[----:B------:R-:W-:Y:S04]  /*af80*/  STS.U8 [R103+UR13+0x9a80], R48 ;  /* 0x009a803067007988 */ /* 0x000fe8000800000d */
[----:B------:R-:W5:Y:S04]  /*af90*/  LDL.LU R51, [R1+0x480] ;  /* 0x0004800001337983 */ /* 0x000f680000300800 */
[----:B------:R0:W2:Y:S04]  /*afa0*/  @P1 LDG.E.U8 R129, desc[UR26][R126.64] ;  /* 0x0000001a7e811981 */ /* 0x0000a8000c1e1100 */
[----:B------:R1:W-:Y:S01]  /*afb0*/  STS.U8 [R103+UR13+0x9e80], R45 ;  /* 0x009e802d67007988 */ /* 0x0003e2000800000d */
[----:B------:R-:W-:-:S03]  /*afc0*/  SEL R100, R159, R137, !P2 ;  /* 0x000000899f647207 */ /* 0x000fc60005000000 */
[----:B------:R-:W5:Y:S01]  /*afd0*/  LDL.LU R52, [R1+0x47c] ;  /* 0x00047c0001347983 */ /* 0x000f620000300800 */
[----:B0-----:R-:W-:Y:S02]  /*afe0*/  @P1 IMAD.MOV.U32 R126, RZ, RZ, R239 ;  /* 0x000000ffff7e1224 */ /* 0x001fe400078e00ef */
[----:B------:R-:W-:Y:S01]  /*aff0*/  @P1 IMAD.MOV.U32 R127, RZ, RZ, R238 ;  /* 0x000000ffff7f1224 */ /* 0x000fe200078e00ee */
[----:B------:R-:W5:Y:S01]  /*b000*/  LDL.LU R49, [R1+0x478] ;  /* 0x0004780001317983 */ /* 0x000f620000300800 */
[----:B-1----:R-:W-:-:S03]  /*b010*/  LOP3.LUT R103, R224, 0x60, RZ, 0x3c, !PT ;  /* 0x00000060e0677812 */ /* 0x002fc600078e3cff */
[----:B------:R-:W5:Y:S01]  /*b020*/  LDL.LU R50, [R1+0x474] ;  /* 0x0004740001327983 */ /* 0x000f620000300800 */
[----:B------:R-:W-:-:S03]  /*b030*/  PRMT R130, RZ, 0x7610, R130 ;  /* 0x00007610ff827816 */ /* 0x000fc60000000082 */
[----:B------:R-:W5:Y:S04]  /*b040*/  LDL.LU R47, [R1+0x470] ;  /* 0x00047000012f7983 */ /* 0x000f680000300800 */
[----:B------:R-:W5:Y:S01]  /*b050*/  LDL.LU R48, [R1+0x46c] ;  /* 0x00046c0001307983 */ /* 0x000f620000300800 */
[----:B------:R-:W-:-:S03]  /*b060*/  IMAD R100, R100, UR8, RZ ;  /* 0x0000000864647c24 */ /* 0x000fc6000f8e02ff */
[----:B------:R0:W2:Y:S04]  /*b070*/  @P1 LDG.E.U8 R131, desc[UR26][R126.64] ;  /* 0x0000001a7e831981 */ /* 0x0000a8000c1e1100 */
[----:B------:R-:W5:Y:S04]  /*b080*/  LDL.LU R45, [R1+0x468] ;  /* 0x00046800012d7983 */ /* 0x000f680000300800 */
[----:B------:R1:W-:Y:S01]  /*b090*/  STS.U8 [R103+UR13+0x8300], R46 ;  /* 0x0083002e67007988 */ /* 0x0003e2000800000d */
[----:B0-----:R-:W-:-:S03]  /*b0a0*/  @P1 IMAD.MOV.U32 R126, RZ, RZ, R247 ;  /* 0x000000ffff7e1224 */ /* 0x001fc600078e00f7 */
[----:B------:R0:W-:Y:S01]  /*b0b0*/  STS.U8 [R103+UR13+0x8700], R201 ;  /* 0x008700c967007988 */ /* 0x0001e2000800000d */
[----:B------:R-:W-:-:S03]  /*b0c0*/  @P1 IMAD.MOV.U32 R127, RZ, RZ, R246 ;  /* 0x000000ffff7f1224 */ /* 0x000fc600078e00f6 */
[----:B------:R3:W-:Y:S04]  /*b0d0*/  STS.U8 [R103+UR13+0x8b00], R186 ;  /* 0x008b00ba67007988 */ /* 0x0007e8000800000d */
[----:B-1----:R-:W5:Y:S04]  /*b0e0*/  LDL.LU R46, [R1+0x464] ;  /* 0x00046400012e7983 */ /* 0x002f680000300800 */
[----:B0-----:R-:W5:Y:S04]  /*b0f0*/  LDL.LU R201, [R1+0x460] ;  /* 0x0004600001c97983 */ /* 0x001f680000300800 */
[----:B---3--:R-:W5:Y:S04]  /*b100*/  LDL.LU R186, [R1+0x45c] ;  /* 0x00045c0001ba7983 */ /* 0x008f680000300800 */
[----:B------:R0:W-:Y:S01]  /*b110*/  STS.U8 [R103+UR13+0x8f00], R185 ;  /* 0x008f00b967007988 */ /* 0x0001e2000800000d */
[----:B------:R-:W-:-:S03]  /*b120*/  @!P5 IMAD.IADD R95, R95, 0x1, -R88 ;  /* 0x000000015f5fd824 */ /* 0x000fc600078e0a58 */
[----:B------:R1:W-:Y:S04]  /*b130*/  STS.U8 [R103+UR13+0x9300], R170 ;  /* 0x009300aa67007988 */ /* 0x0003e8000800000d */
[----:B------:R3:W-:Y:S04]  /*b140*/  STS.U8 [R103+UR13+0x9700], R44 ;  /* 0x0097002c67007988 */ /* 0x0007e8000800000d */
[----:B0-----:R-:W5:Y:S04]  /*b150*/  LDL.LU R185, [R1+0x458] ;  /* 0x0004580001b97983 */ /* 0x001f680000300800 */
[----:B-1----:R-:W5:Y:S04]  /*b160*/  LDL.LU R170, [R1+0x454] ;  /* 0x0004540001aa7983 */ /* 0x002f680000300800 */
[----:B------:R0:W2:Y:S04]  /*b170*/  @P1 LDG.E.U8 R130, desc[UR26][R126.64] ;  /* 0x0000001a7e821981 */ /* 0x0000a8000c1e1100 */
[----:B---3--:R-:W5:Y:S04]  /*b180*/  LDL.LU R44, [R1+0x450] ;  /* 0x00045000012c7983 */ /* 0x008f680000300800 */
[----:B------:R1:W-:Y:S01]  /*b190*/  STL [R1+0x8], R108 ;  /* 0x0000086c01007387 */ /* 0x0003e20000100800 */
[----:B0-----:R-:W-:-:S03]  /*b1a0*/  @P1 IMAD.MOV.U32 R126, RZ, RZ, R108 ;  /* 0x000000ffff7e1224 */ /* 0x001fc600078e006c */
[----:B------:R0:W-:Y:S01]  /*b1b0*/  STL [R1+0x4], R125 ;  /* 0x0000047d01007387 */ /* 0x0001e20000100800 */
[----:B------:R-:W-:Y:S01]  /*b1c0*/  @P1 IMAD.MOV.U32 R127, RZ, RZ, R125 ;  /* 0x000000ffff7f1224 */ /* 0x000fe200078e007d */
[----:B-1----:R-:W-:-:S04]  /*b1d0*/  IADD3 R108, P5, PT, R100, R85, RZ ;  /* 0x00000055646c7210 */ /* 0x002fc80007fbe0ff */
[----:B0-----:R-:W-:Y:S02]  /*b1e0*/  LEA.HI.X.SX32 R125, R100, R84, 0x1, P5 ;  /* 0x00000054647d7211 */ /* 0x001fe400028f0eff */
[----:B------:R-:W-:Y:S02]  /*b1f0*/  ISETP.GT.U32.AND P5, PT, R88, R95, PT ;  /* 0x0000005f5800720c */ /* 0x000fe40003fa4070 */
[----:B------:R-:W-:Y:S02]  /*b200*/  SEL R100, R159, R138, !P2 ;  /* 0x0000008a9f647207 */ /* 0x000fe40005000000 */
[----:B------:R-:W-:Y:S01]  /*b210*/  PRMT R217, RZ, 0x7610, R217 ;  /* 0x00007610ffd97816 */ /* 0x000fe200000000d9 */
[----:B------:R0:W-:Y:S02]  /*b220*/  STS.U8 [R103+UR13+0x9b00], R42 ;  /* 0x009b002a67007988 */ /* 0x0001e4000800000d */
[----:B------:R-:W-:-:S03]  /*b230*/  IMAD R100, R100, UR8, RZ ;  /* 0x0000000864647c24 */ /* 0x000fc6000f8e02ff */
[----:B------:R1:W3:Y:S03]  /*b240*/  @P1 LDG.E.U8 R217, desc[UR26][R126.64] ;  /* 0x0000001a7ed91981 */ /* 0x0002e6000c1e1100 */
[----:B------:R-:W-:Y:S01]  /*b250*/  @!P5 IMAD.IADD R95, R95, 0x1, -R88 ;  /* 0x000000015f5fd824 */ /* 0x000fe200078e0a58 */
[----:B0-----:R-:W5:Y:S04]  /*b260*/  LDL.LU R42, [R1+0x44c] ;  /* 0x00044c00012a7983 */ /* 0x001f680000300800 */
[----:B------:R0:W-:Y:S01]  /*b270*/  STL [R1+0x28], R108 ;  /* 0x0000286c01007387 */ /* 0x0001e20000100800 */
[----:B-1----:R-:W-:Y:S02]  /*b280*/  @P1 IMAD.MOV.U32 R126, RZ, RZ, R108 ;  /* 0x000000ffff7e1224 */ /* 0x002fe400078e006c */
[----:B------:R-:W-:Y:S01]  /*b290*/  @P1 IMAD.MOV.U32 R127, RZ, RZ, R125 ;  /* 0x000000ffff7f1224 */ /* 0x000fe200078e007d */
[----:B------:R1:W-:Y:S01]  /*b2a0*/  STL [R1+0x24], R125 ;  /* 0x0000247d01007387 */ /* 0x0003e20000100800 */
[----:B0-----:R-:W-:-:S04]  /*b2b0*/  IADD3 R108, P5, PT, R100, R85, RZ ;  /* 0x00000055646c7210 */ /* 0x001fc80007fbe0ff */
[----:B-1----:R-:W-:Y:S02]  /*b2c0*/  LEA.HI.X.SX32 R125, R100, R84, 0x1, P5 ;  /* 0x00000054647d7211 */ /* 0x002fe400028f0eff */
[----:B------:R-:W-:Y:S02]  /*b2d0*/  LOP3.LUT R100, R87, 0xfc, RZ, 0xfc, !PT ;  /* 0x000000fc57647812 */ /* 0x000fe400078efcff */
[----:B------:R-:W-:Y:S02]  /*b2e0*/  ISETP.GE.AND P5, PT, R90, RZ, PT ;  /* 0x000000ff5a00720c */ /* 0x000fe40003fa6270 */
[----:B------:R-:W-:Y:S01]  /*b2f0*/  IABS R90, R100 ;  /* 0x00000064005a7213 */ /* 0x000fe20000000000 */
[----:B------:R0:W-:Y:S04]  /*b300*/  STS.U8 [R103+UR13+0x9f00], R43 ;  /* 0x009f002b67007988 */ /* 0x0001e8000800000d */
[----:B0-----:R-:W-:Y:S01]  /*b310*/  IMAD.HI.U32 R103, R86, R90, RZ ;  /* 0x0000005a56677227 */ /* 0x001fe200078e00ff */
[----:B------:R-:W-:Y:S01]  /*b320*/  PRMT R225, RZ, 0x7610, R225 ;  /* 0x00007610ffe17816 */ /* 0x000fe200000000e1 */
[----:B------:R-:W5:Y:S02]  /*b330*/  LDL.LU R43, [R1+0x448] ;  /* 0x00044800012b7983 */ /* 0x000f640000300800 */
[----:B------:R-:W-:-:S02]  /*b340*/  IMAD.MOV R103, RZ, RZ, -R103 ;  /* 0x000000ffff677224 */ /* 0x000fc400078e0a67 */
[----:B------:R-:W-:Y:S01]  /*b350*/  @!P3 IMAD.MOV R95, RZ, RZ, -R95 ;  /* 0x000000ffff5fb224 */ /* 0x000fe200078e0a5f */
[----:B------:R0:W2:Y:S01]  /*b360*/  @P1 LDG.E.U8 R225, desc[UR26][R126.64] ;  /* 0x0000001a7ee11981 */ /* 0x0000a2000c1e1100 */
[----:B------:R-:W-:Y:S01]  /*b370*/  IMAD R90, R88, R103, R90 ;  /* 0x00000067585a7224 */ /* 0x000fe200078e025a */
[----:B------:R-:W-:-:S05]  /*b380*/  SEL R103, R159, R139, !P2 ;  /* 0x0000008b9f677207 */ /* 0x000fca0005000000 */
[----:B------:R-:W-:Y:S01]  /*b390*/  IMAD R103, R103, UR8, RZ ;  /* 0x0000000867677c24 */ /* 0x000fe2000f8e02ff */
[----:B------:R1:W-:Y:S01]  /*b3a0*/  STL [R1+0x48], R108 ;  /* 0x0000486c01007387 */ /* 0x0003e20000100800 */
[----:B0-----:R-:W-:-:S03]  /*b3b0*/  @P1 IMAD.MOV.U32 R126, RZ, RZ, R108 ;  /* 0x000000ffff7e1224 */ /* 0x001fc600078e006c */
[----:B------:R0:W-:Y:S01]  /*b3c0*/  STL [R1+0x44], R125 ;  /* 0x0000447d01007387 */ /* 0x0001e20000100800 */
[----:B------:R-:W-:Y:S01]  /*b3d0*/  @P1 IMAD.MOV.U32 R127, RZ, RZ, R125 ;  /* 0x000000ffff7f1224 */ /* 0x000fe200078e007d */
[C---:B-1----:R-:W-:Y:S02]  /*b3e0*/  IADD3 R108, P3, PT, R103.reuse, R85, RZ ;  /* 0x00000055676c7210 */ /* 0x042fe40007f7e0ff */
[----:B------:R-:W-:Y:S02]  /*b3f0*/  LOP3.LUT R128, R224, 0x70, RZ, 0x3c, !PT ;  /* 0x00000070e0807812 */ /* 0x000fe400078e3cff */
[----:B0-----:R-:W-:Y:S02]  /*b400*/  LEA.HI.X.SX32 R125, R103, R84, 0x1, P3 ;  /* 0x00000054677d7211 */ /* 0x001fe400018f0eff */
[----:B------:R-:W-:Y:S02]  /*b410*/  ISETP.GT.U32.AND P3, PT, R88, R89, PT ;  /* 0x000000595800720c */ /* 0x000fe40003f64070 */
[----:B------:R-:W-:Y:S01]  /*b420*/  SEL R103, R159, R141, !P2 ;  /* 0x0000008d9f677207 */ /* 0x000fe20005000000 */
[----:B------:R0:W-:Y:S01]  /*b430*/  STS.U8 [R128+UR13+0x8380], R40 ;  /* 0x0083802880007988 */ /* 0x0001e2000800000d */
[----:B------:R-:W-:-:S03]  /*b440*/  PRMT R169, RZ, 0x7610, R169 ;  /* 0x00007610ffa97816 */ /* 0x000fc600000000a9 */
[----:B------:R1:W-:Y:S01]  /*b450*/  STS.U8 [R128+UR13+0x8780], R41 ;  /* 0x0087802980007988 */ /* 0x0003e2000800000d */
[----:B------:R-:W-:-:S03]  /*b460*/  IMAD R103, R103, UR8, RZ ;  /* 0x0000000867677c24 */ /* 0x000fc6000f8e02ff */
[----:B------:R4:W-:Y:S04]  /*b470*/  STS.U8 [R128+UR13+0x8b80], R38 ;  /* 0x008b802680007988 */ /* 0x0009e8000800000d */
[----:B0-----:R-:W5:Y:S04]  /*b480*/  LDL.LU R40, [R1+0x444] ;  /* 0x0004440001287983 */ /* 0x001f680000300800 */
[----:B-1----:R-:W5:Y:S04]  /*b490*/  LDL.LU R41, [R1+0x440] ;  /* 0x0004400001297983 */ /* 0x002f680000300800 */
[----:B----4-:R-:W5:Y:S04]  /*b4a0*/  LDL.LU R38, [R1+0x43c] ;  /* 0x00043c0001267983 */ /* 0x010f680000300800 */
[----:B------:R0:W-:Y:S01]  /*b4b0*/  STS.U8 [R128+UR13+0x8f80], R39 ;  /* 0x008f802780007988 */ /* 0x0001e2000800000d */
[----:B------:R-:W-:-:S03]  /*b4c0*/  @!P3 IMAD.IADD R89, R89, 0x1, -R88 ;  /* 0x000000015959b824 */ /* 0x000fc600078e0a58 */
[----:B------:R1:W-:Y:S04]  /*b4d0*/  STS.U8 [R128+UR13+0x9380], R36 ;  /* 0x0093802480007988 */ /* 0x0003e8000800000d */
[----:B------:R4:W-:Y:S04]  /*b4e0*/  STS.U8 [R128+UR13+0x9780], R37 ;  /* 0x0097802580007988 */ /* 0x0009e8000800000d */
[----:B0-----:R-:W5:Y:S04]  /*b4f0*/  LDL.LU R39, [R1+0x438] ;  /* 0x0004380001277983 */ /* 0x001f680000300800 */
[----:B-1----:R-:W5:Y:S04]  /*b500*/  LDL.LU R36, [R1+0x434] ;  /* 0x0004340001247983 */ /* 0x002f680000300800 */
[----:B------:R0:W2:Y:S04]  /*b510*/  @P1 LDG.E.U8 R169, desc[UR26][R126.64] ;  /* 0x0000001a7ea91981 */ /* 0x0000a8000c1e1100 */
[----:B----4-:R-:W5:Y:S04]  /*b520*/  LDL.LU R37, [R1+0x430] ;  /* 0x0004300001257983 */ /* 0x010f680000300800 */
        /* <DEDUP_REMOVED lines=11> */
[----:B------:R1:W4:Y:S01]  /*b5e0*/  @P1 LDG.E.U8 R167, desc[UR26][R126.64] ;  /* 0x0000001a7ea71981 */ /* 0x000322000c1e1100 */
[----:B------:R-:W-:Y:S02]  /*b5f0*/  SEL R109, R159, R109, !P2 ;  /* 0x0000006d9f6d7207 */ /* 0x000fe40005000000 */
        /* <DEDUP_REMOVED lines=8> */
[----:B------:R-:W-:Y:S01]  /*b680*/  ISETP.GE.AND P3, PT, R100, RZ, PT ;  /* 0x000000ff6400720c */ /* 0x000fe20003f66270 */
[----:B------:R-:W-:Y:S01]  /*b690*/  IMAD R100, R109, UR8, RZ ;  /* 0x000000086d647c24 */ /* 0x000fe2000f8e02ff */
[C---:B------:R-:W-:Y:S01]  /*b6a0*/  SEL R110, R159.reuse, R110, !P2 ;  /* 0x0000006e9f6e7207 */ /* 0x040fe20005000000 */
[----:B------:R-:W-:Y:S01]  /*b6b0*/  STL [R1+0xa8], R108 ;  /* 0x0000a86c01007387 */ /* 0x000fe20000100800 */
[----:B------:R-:W-:Y:S02]  /*b6c0*/  PRMT R163, RZ, 0x7610, R163 ;  /* 0x00007610ffa37816 */ /* 0x000fe400000000a3 */
[----:B------:R-:W-:Y:S01]  /*b6d0*/  IADD3 R103, P6, PT, R100, R85, RZ ;  /* 0x0000005564677210 */ /* 0x000fe20007fde0ff */
[----:B------:R-:W-:Y:S01]  /*b6e0*/  IMAD R110, R110, UR8, RZ ;  /* 0x000000086e6e7c24 */ /* 0x000fe2000f8e02ff */
[----:B------:R0:W-:Y:S01]  /*b6f0*/  STL [R1+0xa4], R125 ;  /* 0x0000a47d01007387 */ /* 0x0001e20000100800 */
[----:B------:R-:W-:Y:S01]  /*b700*/  @P1 IMAD.MOV.U32 R109, RZ, RZ, R125 ;  /* 0x000000ffff6d1224 */ /* 0x000fe200078e007d */
[----:B------:R-:W-:-:S02]  /*b710*/  SEL R114, R159, R114, !P2 ;  /* 0x000000729f727207 */ /* 0x000fc40005000000 */
[----:B------:R1:W-:Y:S01]  /*b720*/  STS.U8 [R128+UR13+0x9f80], R35 ;  /* 0x009f802380007988 */ /* 0x0003e2000800000d */
[----:B------:R-:W-:Y:S02]  /*b730*/  PRMT R161, RZ, 0x7610, R161 ;  /* 0x00007610ffa17816 */ /* 0x000fe400000000a1 */
[----:B0-----:R-:W-:Y:S01]  /*b740*/  LEA.HI.X.SX32 R125, R100, R84, 0x1, P6 ;  /* 0x00000054647d7211 */ /* 0x001fe200030f0eff */
[----:B------:R0:W-:Y:S01]  /*b750*/  STS.U8 [R224+UR13], R200 ;  /* 0x000000c8e0007988 */ /* 0x0001e2000800000d */
[----:B------:R-:W-:-:S03]  /*b760*/  IADD3 R100, P6, PT, R110, R85, RZ ;  /* 0x000000556e647210 */ /* 0x000fc60007fde0ff */
[----:B-1----:R-:W5:Y:S01]  /*b770*/  LDL.LU R35, [R1+0x428] ;  /* 0x0004280001237983 */ /* 0x002f620000300800 */
[----:B------:R-:W-:-:S03]  /*b780*/  IMAD R114, R114, UR8, RZ ;  /* 0x0000000872727c24 */ /* 0x000fc6000f8e02ff */
[----:B------:R1:W2:Y:S04]  /*b790*/  @P1 LDG.E.U8 R163, desc[UR26][R108.64] ;  /* 0x0000001a6ca31981 */ /* 0x0002a8000c1e1100 */
[----:B0-----:R-:W5:Y:S01]  /*b7a0*/  LDL.LU R200, [R1+0x424] ;  /* 0x0004240001c87983 */ /* 0x001f620000300800 */
[----:B------:R-:W-:-:S03]  /*b7b0*/  SEL R116, R159, R116, !P2 ;  /* 0x000000749f747207 */ /* 0x000fc60005000000 */
[----:B------:R0:W-:Y:S01]  /*b7c0*/  STL [R1+0xc8], R103 ;  /* 0x0000c86701007387 */ /* 0x0001e20000100800 */
[----:B-1----:R-:W-:Y:S02]  /*b7d0*/  @P1 IMAD.MOV.U32 R108, RZ, RZ, R103 ;  /* 0x000000ffff6c1224 */ /* 0x002fe400078e0067 */
[----:B------:R-:W-:Y:S01]  /*b7e0*/  @P1 IMAD.MOV.U32 R109, RZ, RZ, R125 ;  /* 0x000000ffff6d1224 */ /* 0x000fe200078e007d */
[----:B------:R-:W-:Y:S01]  /*b7f0*/  STL [R1+0xc4], R125 ;  /* 0x0000c47d01007387 */ /* 0x000fe20000100800 */
[----:B------:R-:W-:-:S03]  /*b800*/  PRMT R162, RZ, 0x7610, R162 ;  /* 0x00007610ffa27816 */ /* 0x000fc600000000a2 */
[----:B------:R1:W-:Y:S01]  /*b810*/  STS.U8 [R224+UR13+0x200], R199 ;  /* 0x000200c7e0007988 */ /* 0x0003e2000800000d */
[----:B0-----:R-:W-:-:S03]  /*b820*/  LEA.HI.X.SX32 R103, R110, R84, 0x1, P6 ;  /* 0x000000546e677211 */ /* 0x001fc600030f0eff */
[----:B------:R0:W-:Y:S01]  /*b830*/  STS.U8 [R224+UR13+0x400], R184 ;  /* 0x000400b8e0007988 */ /* 0x0001e2000800000d */
[----:B------:R-:W-:-:S03]  /*b840*/  IMAD R116, R116, UR8, RZ ;  /* 0x0000000874747c24 */ /* 0x000fc6000f8e02ff */
[----:B------:R0:W2:Y:S04]  /*b850*/  @P1 LDG.E.U8 R161, desc[UR26][R108.64] ;  /* 0x0000001a6ca11981 */ /* 0x0000a8000c1e1100 */
[----:B-1----:R-:W5:Y:S04]  /*b860*/  LDL.LU R199, [R1+0x420] ;  /* 0x0004200001c77983 */ /* 0x002f680000300800 */
[----:B0-----:R-:W5:Y:S01]  /*b870*/  LDL.LU R184, [R1+0x41c] ;  /* 0x00041c0001b87983 */ /* 0x001f620000300800 */
[----:B------:R-:W-:-:S03]  /*b880*/  @P1 IMAD.MOV.U32 R108, RZ, RZ, R100 ;  /* 0x000000ffff6c1224 */ /* 0x000fc600078e0064 */
[----:B------:R0:W-:Y:S01]  /*b890*/  STL [R1+0xe8], R100 ;  /* 0x0000e86401007387 */ /* 0x0001e20000100800 */
[----:B------:R-:W-:-:S03]  /*b8a0*/  @P1 IMAD.MOV.U32 R109, RZ, RZ, R103 ;  /* 0x000000ffff6d1224 */ /* 0x000fc600078e0067 */
[----:B------:R1:W-:Y:S04]  /*b8b0*/  STL [R1+0xe4], R103 ;  /* 0x0000e46701007387 */ /* 0x0003e80000100800 */
[----:B------:R1:W-:Y:S01]  /*b8c0*/  STS.U8 [R224+UR13+0x600], R183 ;  /* 0x000600b7e0007988 */ /* 0x0003e2000800000d */
[----:B0-----:R-:W-:-:S03]  /*b8d0*/  IADD3 R100, P6, PT, R114, R85, RZ ;  /* 0x0000005572647210 */ /* 0x001fc60007fde0ff */
[----:B------:R0:W-:Y:S01]  /*b8e0*/  STS.U8 [R224+UR13+0x800], R82 ;  /* 0x00080052e0007988 */ /* 0x0001e2000800000d */
[----:B-1----:R-:W-:-:S03]  /*b8f0*/  LEA.HI.X.SX32 R103, R114, R84, 0x1, P6 ;  /* 0x0000005472677211 */ /* 0x002fc600030f0eff */
[----:B------:R1:W2:Y:S01]  /*b900*/  @P1 LDG.E.U8 R162, desc[UR26][R108.64] ;  /* 0x0000001a6ca21981 */ /* 0x0002a2000c1e1100 */
[----:B------:R-:W-:-:S03]  /*b910*/  SEL R117, R159, R117, !P2 ;  /* 0x000000759f757207 */ /* 0x000fc60005000000 */
[----:B------:R-:W5:Y:S04]  /*b920*/  LDL.LU R183, [R1+0x418] ;  /* 0x0004180001b77983 */ /* 0x000f680000300800 */
[----:B0-----:R-:W5:Y:S01]  /*b930*/  LDL.LU R82, [R1+0x414] ;  /* 0x0004140001527983 */ /* 0x001f620000300800 */
[----:B-1----:R-:W-:-:S03]  /*b940*/  @P1 IMAD.MOV.U32 R108, RZ, RZ, R100 ;  /* 0x000000ffff6c1224 */ /* 0x002fc600078e0064 */
[----:B------:R0:W-:Y:S01]  /*b950*/  STL [R1+0x108], R100 ;  /* 0x0001086401007387 */ /* 0x0001e20000100800 */
[----:B------:R-:W-:Y:S01]  /*b960*/  PRMT R158, RZ, 0x7610, R158 ;  /* 0x00007610ff9e7816 */ /* 0x000fe2000000009e */
[----:B------:R-:W-:Y:S02]  /*b970*/  @P1 IMAD.MOV.U32 R109, RZ, RZ, R103 ;  /* 0x000000ffff6d1224 */ /* 0x000fe400078e0067 */
[----:B------:R1:W-:Y:S01]  /*b980*/  STL [R1+0x104], R103 ;  /* 0x0001046701007387 */ /* 0x0003e20000100800 */
[----:B------:R-:W-:Y:S01]  /*b990*/  IMAD R117, R117, UR8, RZ ;  /* 0x0000000875757c24 */ /* 0x000fe2000f8e02ff */
[----:B------:R-:W-:Y:S02]  /*b9a0*/  SEL R119, R159, R119, !P2 ;  /* 0x000000779f777207 */ /* 0x000fe40005000000 */
[----:B------:R1:W-:Y:S01]  /*b9b0*/  STS.U8 [R224+UR13+0xa00], R33 ;  /* 0x000a0021e0007988 */ /* 0x0003e2000800000d */
[----:B0-----:R-:W-:-:S03]  /*b9c0*/  IADD3 R100, P6, PT, R116, R85, RZ ;  /* 0x0000005574647210 */ /* 0x001fc60007fde0ff */
[----:B------:R0:W2:Y:S01]  /*b9d0*/  @P1 LDG.E.U8 R158, desc[UR26][R108.64] ;  /* 0x0000001a6c9e1981 */ /* 0x0000a2000c1e1100 */
[----:B-1----:R-:W-:-:S03]  /*b9e0*/  LEA.HI.X.SX32 R103, R116, R84, 0x1, P6 ;  /* 0x0000005474677211 */ /* 0x002fc600030f0eff */
[----:B------:R1:W-:Y:S01]  /*b9f0*/  STS.U8 [R224+UR13+0xc00], R31 ;  /* 0x000c001fe0007988 */ /* 0x0003e2000800000d */
[----:B------:R-:W-:-:S03]  /*ba00*/  PRMT R160, RZ, 0x7610, R160 ;  /* 0x00007610ffa07816 */ /* 0x000fc600000000a0 */
[----:B------:R-:W5:Y:S01]  /*ba10*/  LDL.LU R33, [R1+0x410] ;  /* 0x0004100001217983 */ /* 0x000f620000300800 */
[----:B0-----:R-:W-:Y:S02]  /*ba20*/  @P1 IMAD.MOV.U32 R108, RZ, RZ, R100 ;  /* 0x000000ffff6c1224 */ /* 0x001fe400078e0064 */
[----:B------:R-:W-:Y:S01]  /*ba30*/  @P1 IMAD.MOV.U32 R109, RZ, RZ, R103 ;  /* 0x000000ffff6d1224 */ /* 0x000fe200078e0067 */
[----:B-1----:R-:W5:Y:S01]  /*ba40*/  LDL.LU R31, [R1+0x40c] ;  /* 0x00040c00011f7983 */ /* 0x002f620000300800 */
[----:B------:R-:W-:-:S03]  /*ba50*/  IMAD R119, R119, UR8, RZ ;  /* 0x0000000877777c24 */ /* 0x000fc6000f8e02ff */
[----:B------:R0:W-:Y:S04]  /*ba60*/  STL [R1+0x130], R100 ;  /* 0x0001306401007387 */ /* 0x0001e80000100800 */
[----:B------:R1:W-:Y:S04]  /*ba70*/  STL [R1+0x124], R103 ;  /* 0x0001246701007387 */ /* 0x0003e80000100800 */
[----:B------:R3:W-:Y:S01]  /*ba80*/  STS.U8 [R224+UR13+0xe00], R32 ;  /* 0x000e0020e0007988 */ /* 0x0007e2000800000d */
[----:B0-----:R-:W-:-:S03]  /*ba90*/  IADD3 R100, P6, PT, R117, R85, RZ ;  /* 0x0000005575647210 */ /* 0x001fc60007fde0ff */
[----:B------:R0:W-:Y:S01]  /*baa0*/  STS.U8 [R224+UR13+0x1000], R29 ;  /* 0x0010001de0007988 */ /* 0x0001e2000800000d */
[----:B-1----:R-:W-:-:S03]  /*bab0*/  LEA.HI.X.SX32 R103, R117, R84, 0x1, P6 ;  /* 0x0000005475677211 */ /* 0x002fc600030f0eff */
[----:B------:R1:W2:Y:S01]  /*bac0*/  @P1 LDG.E.U8 R160, desc[UR26][R108.64] ;  /* 0x0000001a6ca01981 */ /* 0x0002a2000c1e1100 */
[----:B------:R-:W-:-:S03]  /*bad0*/  SEL R121, R159, R121, !P2 ;  /* 0x000000799f797207 */ /* 0x000fc60005000000 */
[----:B---3--:R-:W5:Y:S04]  /*bae0*/  LDL.LU R32, [R1+0x408] ;  /* 0x0004080001207983 */ /* 0x008f680000300800 */
        /* <DEDUP_REMOVED lines=14> */
[----:B---3--:R-:W5:Y:S01]  /*bbd0*/  LDL.LU R30, [R1+0x400] ;  /* 0x00040000011e7983 */ /* 0x008f620000300800 */
        /* <DEDUP_REMOVED lines=72> */
[----:B------:R-:W-:-:S03]  /*c060*/  @P1 IMAD.MOV.U32 R109, RZ, RZ, R103 ;  /* 0x000000ffff6d1224 */ /* 0x000fc600078e0067 */
[----:B------:R1:W-:Y:S01]  /*c070*/  STS.U8 [R224+UR13+0x2a00], R140 ;  /* 0x002a008ce0007988 */ /* 0x0003e2000800000d */
[----:B------:R-:W-:Y:S01]  /*c080*/  IMAD R96, R96, UR8, RZ ;  /* 0x0000000860607c24 */ /* 0x000fe2000f8e02ff */
[----:B0-----:R-:W-:Y:S02]  /*c090*/  IADD3 R100, P6, PT, R118, R85, RZ ;  /* 0x0000005576647210 */ /* 0x001fe40007fde0ff */
[----:B------:R0:W-:Y:S01]  /*c0a0*/  STL [R1+0x24c], R103 ;  /* 0x00024c6701007387 */ /* 0x0001e20000100800 */
[----:B-1----:R-:W-:-:S03]  /*c0b0*/  PRMT R140, RZ, 0x7610, R140 ;  /* 0x00007610ff8c7816 */ /* 0x002fc6000000008c */
[----:B------:R1:W-:Y:S01]  /*c0c0*/  STS.U8 [R224+UR13+0x2c00], R181 ;  /* 0x002c00b5e0007988 */ /* 0x0003e2000800000d */
[----:B------:R-:W-:-:S03]  /*c0d0*/  SEL R97, R159, R97, !P2 ;  /* 0x000000619f617207 */ /* 0x000fc60005000000 */
[----:B------:R3:W2:Y:S01]  /*c0e0*/  @P1 LDG.E.U8 R140, desc[UR26][R108.64] ;  /* 0x0000001a6c8c1981 */ /* 0x0006a2000c1e1100 */
[----:B0-----:R-:W-:-:S03]  /*c0f0*/  LEA.HI.X.SX32 R103, R118, R84, 0x1, P6 ;  /* 0x0000005476677211 */ /* 0x001fc600030f0eff */
[----:B-1----:R-:W5:Y:S04]  /*c100*/  LDL.LU R181, [R1+0x3c8] ;  /* 0x0003c80001b57983 */ /* 0x002f680000300800 */
[----:B------:R0:W-:Y:S01]  /*c110*/  STL [R1+0x268], R100 ;  /* 0x0002686401007387 */ /* 0x0001e20000100800 */
[----:B---3--:R-:W-:-:S03]  /*c120*/  @P1 IMAD.MOV.U32 R109, RZ, RZ, R103 ;  /* 0x000000ffff6d1224 */ /* 0x008fc600078e0067 */
[----:B------:R1:W-:Y:S01]  /*c130*/  STL [R1+0x264], R103 ;  /* 0x0002646701007387 */ /* 0x0003e20000100800 */
[----:B------:R-:W-:Y:S01]  /*c140*/  @P1 IMAD.MOV.U32 R108, RZ, RZ, R100 ;  /* 0x000000ffff6c1224 */ /* 0x000fe200078e0064 */
[----:B------:R-:W-:Y:S02]  /*c150*/  SEL R94, R159, R94, !P2 ;  /* 0x0000005e9f5e7207 */ /* 0x000fe40005000000 */
[----:B------:R3:W-:Y:S01]  /*c160*/  STS.U8 [R224+UR13+0x2e00], R11 ;  /* 0x002e000be0007988 */ /* 0x0007e2000800000d */
[----:B0-----:R-:W-:Y:S01]  /*c170*/  IMAD R100, R97, UR8, RZ ;  /* 0x0000000861647c24 */ /* 0x001fe2000f8e02ff */
[C---:B-1----:R-:W-:Y:S02]  /*c180*/  IADD3 R103, P6, PT, R96.reuse, R85, RZ ;  /* 0x0000005560677210 */ /* 0x042fe40007fde0ff */
[----:B------:R0:W-:Y:S01]  /*c190*/  STS.U8 [R224+UR13+0x3000], R81 ;  /* 0x00300051e0007988 */ /* 0x0001e2000800000d */
[----:B------:R-:W-:Y:S02]  /*c1a0*/  PRMT R141, RZ, 0x7610, R141 ;  /* 0x00007610ff8d7816 */ /* 0x000fe4000000008d */
[----:B------:R-:W-:Y:S01]  /*c1b0*/  LEA.HI.X.SX32 R110, R96, R84, 0x1, P6 ;  /* 0x00000054606e7211 */ /* 0x000fe200030f0eff */
[----:B---3--:R-:W5:Y:S01]  /*c1c0*/  LDL.LU R11, [R1+0x3c4] ;  /* 0x0003c400010b7983 */ /* 0x008f620000300800 */
[----:B------:R-:W-:Y:S01]  /*c1d0*/  @P1 IMAD.MOV.U32 R96, RZ, RZ, R103 ;  /* 0x000000ffff601224 */ /* 0x000fe200078e0067 */
[----:B------:R-:W-:Y:S01]  /*c1e0*/  PRMT R138, RZ, 0x7610, R138 ;  /* 0x00007610ff8a7816 */ /* 0x000fe2000000008a */
[----:B------:R-:W-:Y:S01]  /*c1f0*/  IMAD R94, R94, UR8, RZ ;  /* 0x000000085e5e7c24 */ /* 0x000fe2000f8e02ff */
[----:B------:R1:W3:Y:S04]  /*c200*/  @P1 LDG.E.U8 R141, desc[UR26][R108.64] ;  /* 0x0000001a6c8d1981 */ /* 0x0002e8000c1e1100 */
[----:B0-----:R-:W5:Y:S01]  /*c210*/  LDL.LU R81, [R1+0x3c0] ;  /* 0x0003c00001517983 */ /* 0x001f620000300800 */
[----:B------:R-:W-:-:S03]  /*c220*/  @P1 IMAD.MOV.U32 R97, RZ, RZ, R110 ;  /* 0x000000ffff611224 */ /* 0x000fc600078e006e */
[----:B------:R0:W-:Y:S04]  /*c230*/  STL [R1+0x280], R103 ;  /* 0x0002806701007387 */ /* 0x0001e80000100800 */
[----:B------:R-:W-:Y:S04]  /*c240*/  STL [R1+0x27c], R110 ;  /* 0x00027c6e01007387 */ /* 0x000fe80000100800 */
[----:B------:R4:W-:Y:S01]  /*c250*/  STS.U8 [R224+UR13+0x3200], R18 ;  /* 0x00320012e0007988 */ /* 0x0009e2000800000d */
[----:B0-----:R-:W-:-:S03]  /*c260*/  IADD3 R103, P6, PT, R100, R85, RZ ;  /* 0x0000005564677210 */ /* 0x001fc60007fde0ff */
[----:B------:R0:W-:Y:S01]  /*c270*/  STS.U8 [R224+UR13+0x3400], R19 ;  /* 0x00340013e0007988 */ /* 0x0001e2000800000d */
[----:B-1----:R-:W-:Y:S02]  /*c280*/  LEA.HI.X.SX32 R108, R100, R84, 0x1, P6 ;  /* 0x00000054646c7211 */ /* 0x002fe400030f0eff */
[----:B------:R-:W-:Y:S01]  /*c290*/  IADD3 R100, P6, PT, R94, R85, RZ ;  /* 0x000000555e647210 */ /* 0x000fe20007fde0ff */
[----:B------:R1:W2:Y:S04]  /*c2a0*/  @P1 LDG.E.U8 R138, desc[UR26][R96.64] ;  /* 0x0000001a608a1981 */ /* 0x0002a8000c1e1100 */
[----:B----4-:R-:W5:Y:S04]  /*c2b0*/  LDL.LU R18, [R1+0x3bc] ;  /* 0x0003bc0001127983 */ /* 0x010f680000300800 */
[----:B0-----:R-:W5:Y:S01]  /*c2c0*/  LDL.LU R19, [R1+0x3b8] ;  /* 0x0003b80001137983 */ /* 0x001f620000300800 */
[----:B-1----:R-:W-:-:S03]  /*c2d0*/  @P1 IMAD.MOV.U32 R96, RZ, RZ, R103 ;  /* 0x000000ffff601224 */ /* 0x002fc600078e0067 */
[----:B------:R0:W-:Y:S01]  /*c2e0*/  STL [R1+0x298], R103 ;  /* 0x0002986701007387 */ /* 0x0001e20000100800 */
[----:B------:R-:W-:Y:S01]  /*c2f0*/  SEL R95, R159, R95, !P2 ;  /* 0x0000005f9f5f7207 */ /* 0x000fe20005000000 */
[----:B------:R-:W-:Y:S01]  /*c300*/  @P1 IMAD.MOV.U32 R97, RZ, RZ, R108 ;  /* 0x000000ffff611224 */ /* 0x000fe200078e006c */
[----:B------:R-:W-:Y:S02]  /*c310*/  PRMT R139, RZ, 0x7610, R139 ;  /* 0x00007610ff8b7816 */ /* 0x000fe4000000008b */
[----:B0-----:R-:W-:Y:S01]  /*c320*/  LEA.HI.X.SX32 R103, R94, R84, 0x1, P6 ;  /* 0x000000545e677211 */ /* 0x001fe200030f0eff */
[----:B------:R-:W-:Y:S01]  /*c330*/  IMAD R95, R95, UR8, RZ ;  /* 0x000000085f5f7c24 */ /* 0x000fe2000f8e02ff */
[----:B------:R-:W-:Y:S02]  /*c340*/  ISETP.GE.AND P6, PT, R102, RZ, PT ;  /* 0x000000ff6600720c */ /* 0x000fe40003fc6270 */
[----:B------:R0:W4:Y:S01]  /*c350*/  @P1 LDG.E.U8 R139, desc[UR26][R96.64] ;  /* 0x0000001a608b1981 */ /* 0x000122000c1e1100 */
[----:B------:R-:W-:Y:S01]  /*c360*/  PRMT R137, RZ, 0x7610, R137 ;  /* 0x00007610ff897816 */ /* 0x000fe20000000089 */
[----:B0-----:R-:W-:-:S02]  /*c370*/  @P1 IMAD.MOV.U32 R96, RZ, RZ, R100 ;  /* 0x000000ffff601224 */ /* 0x001fc400078e0064 */
[----:B------:R-:W-:-:S07]  /*c380*/  @P1 IMAD.MOV.U32 R97, RZ, RZ, R103 ;  /* 0x000000ffff611224 */ /* 0x000fce00078e0067 */
[----:B------:R-:W-:Y:S01]  /*c390*/  @!P6 IMAD.MOV R89, RZ, RZ, -R89 ;  /* 0x000000ffff59e224 */ /* 0x000fe200078e0a59 */
[----:B------:R-:W-:Y:S01]  /*c3a0*/  IADD3 R94, P6, PT, R95, R85, RZ ;  /* 0x000000555f5e7210 */ /* 0x000fe20007fde0ff */
[----:B------:R0:W2:Y:S03]  /*c3b0*/  @P1 LDG.E.U8 R137, desc[UR26][R96.64] ;  /* 0x0000001a60891981 */ /* 0x0000a6000c1e1100 */
[----:B------:R-:W-:Y:S01]  /*c3c0*/  SEL R89, R159, R89, !P2 ;  /* 0x000000599f597207 */ /* 0x000fe20005000000 */
[----:B------:R-:W-:Y:S01]  /*c3d0*/  STL [R1+0x294], R108 ;  /* 0x0002946c01007387 */ /* 0x000fe20000100800 */
[----:B0-----:R-:W-:Y:S02]  /*c3e0*/  LEA.HI.X.SX32 R96, R95, R84, 0x1, P6 ;  /* 0x000000545f607211 */ /* 0x001fe400030f0eff */
[----:B------:R-:W-:Y:S01]  /*c3f0*/  ISETP.GT.U32.AND P6, PT, R88, R91, PT ;  /* 0x0000005b5800720c */ /* 0x000fe20003fc4070 */
[----:B------:R0:W-:Y:S04]  /*c400*/  STS.U8 [R224+UR13+0x3600], R16 ;  /* 0x00360010e0007988 */ /* 0x0001e8000800000d */
[----:B------:R1:W-:Y:S04]  /*c410*/  STS.U8 [R224+UR13+0x3800], R17 ;  /* 0x00380011e0007988 */ /* 0x0003e8000800000d */
[----:B------:R1:W-:Y:S04]  /*c420*/  STS.U8 [R224+UR13+0x3a00], R14 ;  /* 0x003a000ee0007988 */ /* 0x0003e8000800000d */
[----:B0-----:R-:W5:Y:S04]  /*c430*/  LDL.LU R16, [R1+0x3b4] ;  /* 0x0003b40001107983 */ /* 0x001f680000300800 */
[----:B-1----:R-:W5:Y:S01]  /*c440*/  LDL.LU R17, [R1+0x3b0] ;  /* 0x0003b00001117983 */ /* 0x002f620000300800 */
[----:B------:R-:W-:-:S03]  /*c450*/  IMAD R89, R89, UR8, RZ ;  /* 0x0000000859597c24 */ /* 0x000fc6000f8e02ff */
[----:B------:R-:W5:Y:S04]  /*c460*/  LDL.LU R14, [R1+0x3ac] ;  /* 0x0003ac00010e7983 */ /* 0x000f680000300800 */
[----:B------:R-:W-:Y:S04]  /*c470*/  STL [R1+0x2b0], R100 ;  /* 0x0002b06401007387 */ /* 0x000fe80000100800 */
[----:B------:R-:W-:Y:S04]  /*c480*/  STL [R1+0x2ac], R103 ;  /* 0x0002ac6701007387 */ /* 0x000fe80000100800 */
[----:B------:R0:W-:Y:S04]  /*c490*/  STS.U8 [R224+UR13+0x3c00], R15 ;  /* 0x003c000fe0007988 */ /* 0x0001e8000800000d */
[----:B------:R1:W-:Y:S01]  /*c4a0*/  STS.U8 [R224+UR13+0x3e00], R12 ;  /* 0x003e000ce0007988 */ /* 0x0003e2000800000d */
[----:B------:R-:W-:-:S03]  /*c4b0*/  @P1 IMAD.MOV.U32 R95, RZ, RZ, R96 ;  /* 0x000000ffff5f1224 */ /* 0x000fc600078e0060 */
[----:B------:R1:W-:Y:S04]  /*c4c0*/  STS.U8 [R99+UR13+0x80], R13 ;  /* 0x0000800d63007988 */ /* 0x0003e8000800000d */
[----:B0-----:R-:W5:Y:S01]  /*c4d0*/  LDL.LU R15, [R1+0x3a8] ;  /* 0x0003a800010f7983 */ /* 0x001f620000300800 */
[----:B------:R-:W-:-:S03]  /*c4e0*/  @!P6 IMAD.IADD R91, R91, 0x1, -R88 ;  /* 0x000000015b5be824 */ /* 0x000fc600078e0a58 */
[----:B-1----:R-:W5:Y:S04]  /*c4f0*/  LDL.LU R12, [R1+0x3a4] ;  /* 0x0003a400010c7983 */ /* 0x002f680000300800 */
[----:B------:R-:W5:Y:S04]  /*c500*/  LDL.LU R13, [R1+0x3a0] ;  /* 0x0003a000010d7983 */ /* 0x000f680000300800 */
[----:B------:R-:W-:Y:S04]  /*c510*/  STL [R1+0x2c8], R94 ;  /* 0x0002c85e01007387 */ /* 0x000fe80000100800 */
[----:B------:R0:W-:Y:S02]  /*c520*/  STL [R1+0x2c4], R96 ;  /* 0x0002c46001007387 */ /* 0x0001e40000100800 */
[----:B0-----:R-:W-:-:S04]  /*c530*/  IADD3 R96, P6, PT, R89, R85, RZ ;  /* 0x0000005559607210 */ /* 0x001fc80007fde0ff */
[----:B------:R-:W-:Y:S02]  /*c540*/  LEA.HI.X.SX32 R97, R89, R84, 0x1, P6 ;  /* 0x0000005459617211 */ /* 0x000fe400030f0eff */
[----:B------:R-:W-:Y:S02]  /*c550*/  ISETP.GT.U32.AND P6, PT, R88, R91, PT ;  /* 0x0000005b5800720c */ /* 0x000fe40003fc4070 */
[----:B------:R-:W-:Y:S02]  /*c560*/  PRMT R136, RZ, 0x7610, R136 ;  /* 0x00007610ff887816 */ /* 0x000fe40000000088 */
[----:B------:R-:W-:-:S04]  /*c570*/  PRMT R135, RZ, 0x7610, R135 ;  /* 0x00007610ff877816 */ /* 0x000fc80000000087 */
[----:B------:R0:W2:Y:S05]  /*c580*/  @P1 LDG.E.U8 R136, desc[UR26][R94.64] ;  /* 0x0000001a5e881981 */ /* 0x0000aa000c1e1100 */
[----:B------:R-:W-:Y:S01]  /*c590*/  @!P6 IMAD.IADD R91, R91, 0x1, -R88 ;  /* 0x000000015b5be824 */ /* 0x000fe200078e0a58 */
[----:B------:R-:W-:-:S03]  /*c5a0*/  ISETP.GT.U32.AND P6, PT, R88, R92, PT ;  /* 0x0000005c5800720c */ /* 0x000fc60003fc4070 */
[----:B------:R-:W-:-:S05]  /*c5b0*/  @!P4 IMAD.MOV R91, RZ, RZ, -R91 ;  /* 0x000000ffff5bc224 */ /* 0x000fca00078e0a5b */
[----:B------:R-:W-:Y:S01]  /*c5c0*/  SEL R91, R159, R91, !P2 ;  /* 0x0000005b9f5b7207 */ /* 0x000fe20005000000 */
[----:B0-----:R-:W-:-:S04]  /*c5d0*/  @P1 IMAD.MOV.U32 R94, RZ, RZ, R96 ;  /* 0x000000ffff5e1224 */ /* 0x001fc800078e0060 */
[----:B------:R-:W-:Y:S02]  /*c5e0*/  IMAD R91, R91, UR8, RZ ;  /* 0x000000085b5b7c24 */ /* 0x000fe4000f8e02ff */
[----:B------:R-:W-:Y:S02]  /*c5f0*/  @P1 IMAD.MOV.U32 R95, RZ, RZ, R97 ;  /* 0x000000ffff5f1224 */ /* 0x000fe400078e0061 */
[----:B------:R-:W-:Y:S01]  /*c600*/  @!P6 IMAD.IADD R92, R92, 0x1, -R88 ;  /* 0x000000015c5ce824 */ /* 0x000fe200078e0a58 */
[C---:B------:R-:W-:Y:S02]  /*c610*/  IADD3 R89, P6, PT, R91.reuse, R85, RZ ;  /* 0x000000555b597210 */ /* 0x040fe40007fde0ff */
[----:B------:R-:W-:Y:S01]  /*c620*/  ISETP.GT.U32.AND P4, PT, R88, R90, PT ;  /* 0x0000005a5800720c */ /* 0x000fe20003f84070 */
[----:B------:R0:W2:Y:S02]  /*c630*/  @P1 LDG.E.U8 R135, desc[UR26][R94.64] ;  /* 0x0000001a5e871981 */ /* 0x0000a4000c1e1100 */
[----:B0-----:R-:W-:-:S02]  /*c640*/  LEA.HI.X.SX32 R94, R91, R84, 0x1, P6 ;  /* 0x000000545b5e7211 */ /* 0x001fc400030f0eff */
[----:B------:R-:W-:-:S08]  /*c650*/  ISETP.GT.U32.AND P6, PT, R88, R92, PT ;  /* 0x0000005c5800720c */ /* 0x000fd00003fc4070 */
[----:B------:R-:W-:-:S05]  /*c660*/  @!P4 IMAD.IADD R90, R90, 0x1, -R88 ;  /* 0x000000015a5ac824 */ /* 0x000fca00078e0a58 */
[----:B------:R-:W-:Y:S01]  /*c670*/  ISETP.GT.U32.AND P4, PT, R88, R90, PT ;  /* 0x0000005a5800720c */ /* 0x000fe20003f84070 */
[----:B------:R-:W-:-:S04]  /*c680*/  @!P6 IMAD.IADD R92, R92, 0x1, -R88 ;  /* 0x000000015c5ce824 */ /* 0x000fc800078e0a58 */
[----:B------:R-:W-:Y:S01]  /*c690*/  @!P5 IMAD.MOV R92, RZ, RZ, -R92 ;  /* 0x000000ffff5cd224 */ /* 0x000fe200078e0a5c */
[----:B------:R0:W-:Y:S04]  /*c6a0*/  STS.U8 [R99+UR13+0x280], R195 ;  /* 0x000280c363007988 */ /* 0x0001e8000800000d */
[----:B------:R-:W-:Y:S01]  /*c6b0*/  SEL R92, R159, R92, !P2 ;  /* 0x0000005c9f5c7207 */ /* 0x000fe20005000000 */
[----:B------:R1:W-:Y:S02]  /*c6c0*/  STS.U8 [R99+UR13+0x480], R196 ;  /* 0x000480c463007988 */ /* 0x0003e4000800000d */
[----:B------:R-:W-:Y:S02]  /*c6d0*/  @!P4 IMAD.IADD R90, R90, 0x1, -R88 ;  /* 0x000000015a5ac824 */ /* 0x000fe400078e0a58 */
[----:B0-----:R-:W5:Y:S01]  /*c6e0*/  LDL.LU R195, [R1+0x39c] ;  /* 0x00039c0001c37983 */ /* 0x001f620000300800 */
[----:B------:R-:W-:-:S03]  /*c6f0*/  IMAD R92, R92, UR8, RZ ;  /* 0x000000085c5c7c24 */ /* 0x000fc6000f8e02ff */
[----:B------:R-:W-:Y:S04]  /*c700*/  STL [R1+0x2e0], R96 ;  /* 0x0002e06001007387 */ /* 0x000fe80000100800 */
[----:B------:R-:W-:Y:S01]  /*c710*/  STL [R1+0x2dc], R97 ;  /* 0x0002dc6101007387 */ /* 0x000fe20000100800 */
[----:B------:R-:W-:-:S03]  /*c720*/  @P1 IMAD.MOV.U32 R95, RZ, RZ, R94 ;  /* 0x000000ffff5f1224 */ /* 0x000fc600078e005e */
[----:B-1----:R-:W5:Y:S04]  /*c730*/  LDL.LU R196, [R1+0x398] ;  /* 0x0003980001c47983 */ /* 0x002f680000300800 */
[----:B------:R0:W-:Y:S01]  /*c740*/  STS.U8 [R99+UR13+0x680], R179 ;  /* 0x000680b363007988 */ /* 0x0001e2000800000d */
[----:B------:R-:W-:-:S03]  /*c750*/  @!P3 IMAD.MOV R90, RZ, RZ, -R90 ;  /* 0x000000ffff5ab224 */ /* 0x000fc600078e0a5a */
[----:B------:R1:W-:Y:S01]  /*c760*/  STS.U8 [R99+UR13+0x880], R134 ;  /* 0x0008808663007988 */ /* 0x0003e2000800000d */
[----:B------:R-:W-:Y:S01]  /*c770*/  IADD3 R91, P3, PT, R92, R85, RZ ;  /* 0x000000555c5b7210 */ /* 0x000fe20007f7e0ff */
[----:B------:R-:W3:Y:S02]  /*c780*/  S2R R224, SR_TID.X ;  /* 0x0000000000e07919 */ /* 0x000ee40000002100 */
[----:B0-----:R-:W5:Y:S01]  /*c790*/  LDL.LU R179, [R1+0x394] ;  /* 0x0003940001b37983 */ /* 0x001f620000300800 */
[----:B-1----:R-:W-:-:S03]  /*c7a0*/  PRMT R134, RZ, 0x7610, R134 ;  /* 0x00007610ff867816 */ /* 0x002fc60000000086 */
[----:B------:R-:W-:Y:S04]  /*c7b0*/  STL [R1+0x2f8], R89 ;  /* 0x0002f85901007387 */ /* 0x000fe80000100800 */
[----:B------:R0:W-:Y:S02]  /*c7c0*/  STL [R1+0x2f4], R94 ;  /* 0x0002f45e01007387 */ /* 0x0001e40000100800 */
[----:B0-----:R-:W-:Y:S01]  /*c7d0*/  @P1 IMAD.MOV.U32 R94, RZ, RZ, R89 ;  /* 0x000000ffff5e1224 */ /* 0x001fe200078e0059 */
[----:B------:R-:W-:Y:S01]  /*c7e0*/  SEL R89, R159, R90, !P2 ;  /* 0x0000005a9f597207 */ /* 0x000fe20005000000 */
[----:B------:R0:W-:Y:S04]  /*c7f0*/  STS.U8 [R99+UR13+0xa80], R180 ;  /* 0x000a80b463007988 */ /* 0x0001e8000800000d */
[----:B------:R1:W2:Y:S01]  /*c800*/  @P1 LDG.E.U8 R134, desc[UR26][R94.64] ;  /* 0x0000001a5e861981 */ /* 0x0002a2000c1e1100 */
[----:B------:R-:W-:-:S03]  /*c810*/  @P1 IMAD.MOV.U32 R90, RZ, RZ, R91 ;  /* 0x000000ffff5a1224 */ /* 0x000fc600078e005b */
[----:B------:R3:W-:Y:S01]  /*c820*/  STS.U8 [R99+UR13+0xc80], R132 ;  /* 0x000c808463007988 */ /* 0x0007e2000800000d */
[----:B------:R-:W-:-:S03]  /*c830*/  IMAD R89, R89, UR8, RZ ;  /* 0x0000000859597c24 */ /* 0x000fc6000f8e02ff */
[----:B0-----:R-:W5:Y:S01]  /*c840*/  LDL.LU R180, [R1+0x390] ;  /* 0x0003900001b47983 */ /* 0x001f620000300800 */
[----:B-1----:R-:W-:-:S03]  /*c850*/  LEA.HI.X.SX32 R94, R92, R84, 0x1, P3 ;  /* 0x000000545c5e7211 */ /* 0x002fc600018f0eff */
[----:B------:R0:W-:Y:S01]  /*c860*/  STL [R1+0x310], R91 ;  /* 0x0003105b01007387 */ /* 0x0001e20000100800 */
[----:B---3--:R-:W-:Y:S01]  /*c870*/  PRMT R132, RZ, 0x7610, R132 ;  /* 0x00007610ff847816 */ /* 0x008fe20000000084 */
[----:B0-----:R-:W-:Y:S01]  /*c880*/  @P1 IMAD.MOV.U32 R91, RZ, RZ, R94 ;  /* 0x000000ffff5b1224 */ /* 0x001fe200078e005e */
[----:B------:R-:W-:-:S04]  /*c890*/  PRMT R133, RZ, 0x7610, R133 ;  /* 0x00007610ff857816 */ /* 0x000fc80000000085 */
[----:B------:R0:W3:Y:S04]  /*c8a0*/  @P1 LDG.E.U8 R132, desc[UR26][R90.64] ;  /* 0x0000001a5a841981 */ /* 0x0000e8000c1e1100 */
[----:B------:R-:W-:Y:S01]  /*c8b0*/  STL [R1+0x30c], R94 ;  /* 0x00030c5e01007387 */ /* 0x000fe20000100800 */
[----:B0-----:R-:W-:-:S03]  /*c8c0*/  IADD3 R90, P3, PT, R89, R85, RZ ;  /* 0x00000055595a7210 */ /* 0x001fc60007f7e0ff */
[----:B------:R0:W-:Y:S01]  /*c8d0*/  STS.U8 [R99+UR13+0xe80], R111 ;  /* 0x000e806f63007988 */ /* 0x0001e2000800000d */
[----:B------:R-:W-:-:S03]  /*c8e0*/  LEA.HI.X.SX32 R91, R89, R84, 0x1, P3 ;  /* 0x00000054595b7211 */ /* 0x000fc600018f0eff */
[----:B------:R1:W-:Y:S01]  /*c8f0*/  STS.U8 [R99+UR13+0x1080], R20 ;  /* 0x0010801463007988 */ /* 0x0003e2000800000d */
[----:B------:R-:W-:-:S03]  /*c900*/  LOP3.LUT R89, R87, 0x6, RZ, 0xfc, !PT ;  /* 0x0000000657597812 */ /* 0x000fc600078efcff */
[----:B------:R4:W2:Y:S04]  /*c910*/  @P1 LDG.E.U8 R133, desc[UR26][R90.64] ;  /* 0x0000001a5a851981 */ /* 0x0008a8000c1e1100 */
[----:B0-----:R-:W5:Y:S04]  /*c920*/  LDL.LU R111, [R1+0x38c] ;  /* 0x00038c00016f7983 */ /* 0x001f680000300800 */
[----:B-1----:R-:W5:Y:S04]  /*c930*/  LDL.LU R20, [R1+0x388] ;  /* 0x0003880001147983 */ /* 0x002f680000300800 */
[----:B------:R4:W-:Y:S01]  /*c940*/  STL [R1+0x328], R90 ;  /* 0x0003285a01007387 */ /* 0x0009e20000100800 */
[----:B------:R-:W-:-:S03]  /*c950*/  LEA.HI R224, R224, R0, RZ, 0x1a ;  /* 0x00000000e0e07211 */ /* 0x000fc600078fd0ff */
[----:B------:R0:W-:Y:S01]  /*c960*/  STL [R1+0x324], R91 ;  /* 0x0003245b01007387 */ /* 0x0001e20000100800 */
[----:B----4-:R-:W-:Y:S01]  /*c970*/  IABS R90, R89 ;  /* 0x00000059005a7213 */ /* 0x010fe20000000000 */
[----:B------:R-:W-:-:S04]  /*c980*/  VIADD R92, R224, 0xe ;  /* 0x0000000ee05c7836 */ /* 0x000fc80000000000 */
[----:B0-----:R-:W-:Y:S01]  /*c990*/  IMAD.HI.U32 R91, R86, R90, RZ ;  /* 0x0000005a565b7227 */ /* 0x001fe200078e00ff */
[----:B------:R-:W-:-:S03]  /*c9a0*/  ISETP.GE.AND P5, PT, R89, RZ, PT ;  /* 0x000000ff5900720c */ /* 0x000fc60003fa6270 */
[----:B------:R-:W-:-:S04]  /*c9b0*/  IMAD.MOV R91, RZ, RZ, -R91 ;  /* 0x000000ffff5b7224 */ /* 0x000fc800078e0a5b */
[----:B------:R-:W-:Y:S01]  /*c9c0*/  IMAD R89, R88, R91, R90 ;  /* 0x0000005b58597224 */ /* 0x000fe200078e025a */
[----:B------:R-:W-:-:S04]  /*c9d0*/  IABS R91, R92 ;  /* 0x0000005c005b7213 */ /* 0x000fc80000000000 */
[----:B------:R-:W-:Y:S01]  /*c9e0*/  ISETP.GT.U32.AND P4, PT, R88, R89, PT ;  /* 0x000000595800720c */ /* 0x000fe20003f84070 */
[----:B------:R-:W-:-:S04]  /*c9f0*/  IMAD.HI.U32 R90, R86, R91, RZ ;  /* 0x0000005b565a7227 */ /* 0x000fc800078e00ff */
[----:B------:R-:W-:-:S04]  /*ca00*/  IMAD.MOV R90, RZ, RZ, -R90 ;  /* 0x000000ffff5a7224 */ /* 0x000fc800078e0a5a */
[----:B------:R-:W-:Y:S01]  /*ca10*/  IMAD R90, R88, R90, R91 ;  /* 0x0000005a585a7224 */ /* 0x000fe200078e025b */
[----:B------:R-:W-:-:S03]  /*ca20*/  LOP3.LUT R91, R87, 0x16, RZ, 0xfc, !PT ;  /* 0x00000016575b7812 */ /* 0x000fc600078efcff */
[----:B------:R-:W-:Y:S01]  /*ca30*/  @!P4 IMAD.IADD R89, R89, 0x1, -R88 ;  /* 0x000000015959c824 */ /* 0x000fe200078e0a58 */
[----:B------:R-:W-:Y:S02]  /*ca40*/  ISETP.GT.U32.AND P6, PT, R88, R90, PT ;  /* 0x0000005a5800720c */ /* 0x000fe40003fc4070 */
[----:B------:R-:W-:Y:S02]  /*ca50*/  ISETP.GE.AND P3, PT, R92, RZ, PT ;  /* 0x000000ff5c00720c */ /* 0x000fe40003f66270 */
[----:B------:R-:W-:Y:S02]  /*ca60*/  ISETP.GT.U32.AND P4, PT, R88, R89, PT ;  /* 0x000000595800720c */ /* 0x000fe40003f84070 */
[----:B------:R-:W-:Y:S01]  /*ca70*/  IABS R92, R91 ;  /* 0x0000005b005c7213 */ /* 0x000fe20000000000 */
[----:B------:R-:W-:-:S04]  /*ca80*/  VIADD R95, R224, 0x1e ;  /* 0x0000001ee05f7836 */ /* 0x000fc80000000000 */
[----:B------:R-:W-:-:S04]  /*ca90*/  IMAD.HI.U32 R94, R86, R92, RZ ;  /* 0x0000005c565e7227 */ /* 0x000fc800078e00ff */
[----:B------:R-:W-:Y:S02]  /*caa0*/  @!P6 IMAD.IADD R90, R90, 0x1, -R88 ;  /* 0x000000015a5ae824 */ /* 0x000fe400078e0a58 */
[----:B------:R-:W-:Y:S02]  /*cab0*/  IMAD.MOV R94, RZ, RZ, -R94 ;  /* 0x000000ffff5e7224 */ /* 0x000fe400078e0a5e */
[----:B------:R-:W-:Y:S01]  /*cac0*/  @!P4 IMAD.IADD R89, R89, 0x1, -R88 ;  /* 0x000000015959c824 */ /* 0x000fe200078e0a58 */
[C---:B------:R-:W-:Y:S02]  /*cad0*/  ISETP.GT.U32.AND P6, PT, R88.reuse, R90, PT ;  /* 0x0000005a5800720c */ /* 0x040fe40003fc4070 */
[----:B------:R-:W-:Y:S01]  /*cae0*/  ISETP.GE.AND P4, PT, R91, RZ, PT ;  /* 0x000000ff5b00720c */ /* 0x000fe20003f86270 */
[----:B------:R-:W-:Y:S01]  /*caf0*/  IMAD R91, R88, R94, R92 ;  /* 0x0000005e585b7224 */ /* 0x000fe200078e025c */
[----:B------:R-:W-:Y:S01]  /*cb00*/  IABS R94, R95 ;  /* 0x0000005f005e7213 */ /* 0x000fe20000000000 */
[----:B------:R-:W-:-:S04]  /*cb10*/  IMAD.MOV.U32 R123, RZ, RZ, R89 ;  /* 0x000000ffff7b7224 */ /* 0x000fc800078e0059 */
[----:B------:R-:W-:-:S04]  /*cb20*/  IMAD.HI.U32 R92, R86, R94, RZ ;  /* 0x0000005e565c7227 */ /* 0x000fc800078e00ff */
[----:B------:R-:W-:Y:S01]  /*cb30*/  @!P5 IMAD.MOV R123, RZ, RZ, -R123 ;  /* 0x000000ffff7bd224 */ /* 0x000fe200078e0a7b */
[----:B------:R-:W-:Y:S01]  /*cb40*/  ISETP.GT.U32.AND P5, PT, R88, R91, PT ;  /* 0x0000005b5800720c */ /* 0x000fe20003fa4070 */
[----:B------:R-:W-:Y:S02]  /*cb50*/  IMAD.MOV R89, RZ, RZ, -R92 ;  /* 0x000000ffff597224 */ /* 0x000fe400078e0a5c */
[----:B------:R-:W-:Y:S02]  /*cb60*/  @!P6 IMAD.IADD R90, R90, 0x1, -R88 ;  /* 0x000000015a5ae824 */ /* 0x000fe400078e0a58 */
[----:B------:R-:W-:Y:S02]  /*cb70*/  IMAD R89, R88, R89, R94 ;  /* 0x0000005958597224 */ /* 0x000fe400078e025e */
[----:B------:R-:W-:-:S04]  /*cb80*/  IMAD.MOV.U32 R128, RZ, RZ, R90 ;  /* 0x000000ffff807224 */ /* 0x000fc800078e005a */
[----:B------:R-:W-:Y:S01]  /*cb90*/  @!P3 IMAD.MOV R128, RZ, RZ, -R128 ;  /* 0x000000ffff80b224 */ /* 0x000fe200078e0a80 */
[----:B------:R-:W-:Y:S01]  /*cba0*/  ISETP.GT.U32.AND P3, PT, R88, R89, PT ;  /* 0x000000595800720c */ /* 0x000fe20003f64070 */
[----:B------:R-:W-:Y:S01]  /*cbb0*/  @!P5 IMAD.IADD R91, R91, 0x1, -R88 ;  /* 0x000000015b5bd824 */ /* 0x000fe200078e0a58 */
[----:B------:R-:W-:-:S04]  /*cbc0*/  LOP3.LUT R92, R87, 0x26, RZ, 0xfc, !PT ;  /* 0x00000026575c7812 */ /* 0x000fc800078efcff */
[----:B------:R-:W-:Y:S02]  /*cbd0*/  ISETP.GT.U32.AND P5, PT, R88, R91, PT ;  /* 0x0000005b5800720c */ /* 0x000fe40003fa4070 */
[----:B------:R-:W-:Y:S02]  /*cbe0*/  IABS R94, R92 ;  /* 0x0000005c005e7213 */ /* 0x000fe40000000000 */
[----:B------:R-:W-:-:S03]  /*cbf0*/  ISETP.GE.AND P6, PT, R95, RZ, PT ;  /* 0x000000ff5f00720c */ /* 0x000fc60003fc6270 */
[----:B------:R-:W-:Y:S01]  /*cc00*/  IMAD.HI.U32 R95, R86, R94, RZ ;  /* 0x0000005e565f7227 */ /* 0x000fe200078e00ff */
[----:B------:R-:W-:-:S03]  /*cc10*/  PRMT R165, RZ, 0x7610, R165 ;  /* 0x00007610ffa57816 */ /* 0x000fc600000000a5 */
[--C-:B------:R-:W-:Y:S02]  /*cc20*/  @!P3 IMAD.IADD R89, R89, 0x1, -R88.reuse ;  /* 0x000000015959b824 */ /* 0x100fe400078e0a58 */
[----:B------:R-:W-:Y:S01]  /*cc30*/  IMAD.MOV R90, RZ, RZ, -R95 ;  /* 0x000000ffff5a7224 */ /* 0x000fe200078e0a5f */
[----:B------:R0:W4:Y:S01]  /*cc40*/  @P1 LDG.E.U8 R165, desc[UR26][R126.64] ;  /* 0x0000001a7ea51981 */ /* 0x000122000c1e1100 */
[----:B------:R-:W-:Y:S01]  /*cc50*/  VIADD R95, R224, 0x2e ;  /* 0x0000002ee05f7836 */ /* 0x000fe20000000000 */
[C---:B------:R-:W-:Y:S01]  /*cc60*/  ISETP.GT.U32.AND P3, PT, R88.reuse, R89, PT ;  /* 0x000000595800720c */ /* 0x040fe20003f64070 */
[----:B------:R-:W-:Y:S02]  /*cc70*/  @!P5 IMAD.IADD R91, R91, 0x1, -R88 ;  /* 0x000000015b5bd824 */ /* 0x000fe400078e0a58 */
[----:B------:R-:W-:Y:S01]  /*cc80*/  IMAD R90, R88, R90, R94 ;  /* 0x0000005a585a7224 */ /* 0x000fe200078e025e */
[----:B------:R-:W-:Y:S01]  /*cc90*/  IABS R94, R95 ;  /* 0x0000005f005e7213 */ /* 0x000fe20000000000 */
[----:B0-----:R-:W-:Y:S01]  /*cca0*/  IMAD.MOV.U32 R127, RZ, RZ, R91 ;  /* 0x000000ffff7f7224 */ /* 0x001fe200078e005b */
[----:B------:R-:W-:-:S03]  /*ccb0*/  ISETP.GE.AND P5, PT, R92, RZ, PT ;  /* 0x000000ff5c00720c */ /* 0x000fc60003fa6270 */
[----:B------:R-:W-:-:S04]  /*ccc0*/  IMAD.HI.U32 R92, R86, R94, RZ ;  /* 0x0000005e565c7227 */ /* 0x000fc800078e00ff */
[----:B------:R-:W-:Y:S01]  /*ccd0*/  @!P4 IMAD.MOV R127, RZ, RZ, -R127 ;  /* 0x000000ffff7fc224 */ /* 0x000fe200078e0a7f */
[C---:B------:R-:W-:Y:S01]  /*cce0*/  ISETP.GT.U32.AND P4, PT, R88.reuse, R90, PT ;  /* 0x0000005a5800720c */ /* 0x040fe20003f84070 */
        /* <DEDUP_REMOVED lines=11> */
[----:B------:R-:W-:-:S04]  /*cda0*/  IMAD.HI.U32 R95, R86, R94, RZ ;  /* 0x0000005e565f7227 */ /* 0x000fc800078e00ff */
[--C-:B------:R-:W-:Y:S02]  /*cdb0*/  @!P6 IMAD.IADD R91, R91, 0x1, -R88.reuse ;  /* 0x000000015b5be824 */ /* 0x100fe400078e0a58 */
[----:B------:R-:W-:Y:S02]  /*cdc0*/  IMAD.MOV R89, RZ, RZ, -R95 ;  /* 0x000000ffff597224 */ /* 0x000fe400078e0a5f */
[----:B------:R-:W-:Y:S01]  /*cdd0*/  VIADD R95, R224, 0x3e ;  /* 0x0000003ee05f7836 */ /* 0x000fe20000000000 */
[----:B------:R-:W-:Y:S01]  /*cde0*/  ISETP.GT.U32.AND P6, PT, R88, R91, PT ;  /* 0x0000005b5800720c */ /* 0x000fe20003fc4070 */
[----:B------:R-:W-:Y:S02]  /*cdf0*/  @!P4 IMAD.IADD R90, R90, 0x1, -R88 ;  /* 0x000000015a5ac824 */ /* 0x000fe400078e0a58 */
[----:B------:R-:W-:Y:S01]  /*ce00*/  IMAD R89, R88, R89, R94 ;  /* 0x0000005958597224 */ /* 0x000fe200078e025e */
[----:B------:R-:W-:Y:S01]  /*ce10*/  IABS R94, R95 ;  /* 0x0000005f005e7213 */ /* 0x000fe20000000000 */
[----:B------:R-:W-:Y:S01]  /*ce20*/  IMAD.MOV.U32 R125, RZ, RZ, R90 ;  /* 0x000000ffff7d7224 */ /* 0x000fe200078e005a */
        /* <DEDUP_REMOVED lines=19> */
[C---:B------:R-:W-:Y:S01]  /*cf60*/  ISETP.GT.U32.AND P3, PT, R88.reuse, R90, PT ;  /* 0x0000005a5800720c */ /* 0x040fe20003f64070 */
[----:B------:R-:W-:Y:S02]  /*cf70*/  @!P5 IMAD.IADD R89, R89, 0x1, -R88 ;  /* 0x000000015959d824 */ /* 0x000fe400078e0a58 */
[----:B------:R-:W-:Y:S01]  /*cf80*/  IMAD R91, R88, R91, R94 ;  /* 0x0000005b585b7224 */ /* 0x000fe200078e025e */
[----:B------:R-:W-:Y:S01]  /*cf90*/  IABS R94, R95 ;  /* 0x0000005f005e7213 */ /* 0x000fe20000000000 */
[----:B------:R-:W-:Y:S01]  /*cfa0*/  IMAD.MOV.U32 R122, RZ, RZ, R89 ;  /* 0x000000ffff7a7224 */ /* 0x000fe200078e0059 */
[----:B------:R-:W-:-:S03]  /*cfb0*/  ISETP.GE.AND P5, PT, R92, RZ, PT ;  /* 0x000000ff5c00720c */ /* 0x000fc60003fa6270 */
        /* <DEDUP_REMOVED lines=124> */
[----:B------:R-:W-:Y:S01]  /*d780*/  @!P6 IMAD.IADD R91, R91, 0x1, -R88 ;  /* 0x000000015b5be824 */ /* 0x000fe200078e0a58 */
[----:B--2---:R0:W-:Y:S01]  /*d790*/  STS.U8 [R99+UR13+0x3a80], R107 ;  /* 0x003a806b63007988 */ /* 0x0041e2000800000d */
[----:B------:R-:W-:Y:S01]  /*d7a0*/  IMAD R90, R88, R90, R94 ;  /* 0x0000005a585a7224 */ /* 0x000fe200078e025e */
[----:B------:R-:W-:Y:S01]  /*d7b0*/  LOP3.LUT R92, R87, 0xa6, RZ, 0xfc, !PT ;  /* 0x000000a6575c7812 */ /* 0x000fe200078efcff */
[----:B0-----:R-:W-:-:S06]  /*d7c0*/  IMAD.MOV.U32 R107, RZ, RZ, R91 ;  /* 0x000000ffff6b7224 */ /* 0x001fcc00078e005b */
[----:B------:R-:W-:Y:S02]  /*d7d0*/  @!P5 IMAD.IADD R89, R89, 0x1, -R88 ;  /* 0x000000015959d824 */ /* 0x000fe400078e0a58 */
[----:B------:R-:W-:Y:S01]  /*d7e0*/  @!P3 IMAD.MOV R107, RZ, RZ, -R107 ;  /* 0x000000ffff6bb224 */ /* 0x000fe200078e0a6b */
[C---:B------:R-:W-:Y:S02]  /*d7f0*/  ISETP.GT.U32.AND P3, PT, R88.reuse, R90, PT ;  /* 0x0000005a5800720c */ /* 0x040fe40003f64070 */
        /* <DEDUP_REMOVED lines=8> */
[----:B------:R-:W-:Y:S01]  /*d880*/  @!P5 IMAD.IADD R89, R89, 0x1, -R88 ;  /* 0x000000015959d824 */ /* 0x000fe200078e0a58 */
[----:B------:R-:W-:Y:S01]  /*d890*/  ISETP.GE.AND P5, PT, R92, RZ, PT ;  /* 0x000000ff5c00720c */ /* 0x000fe20003fa6270 */
[----:B------:R-:W-:Y:S01]  /*d8a0*/  IMAD R92, R88, R91, R94 ;  /* 0x0000005b585c7224 */ /* 0x000fe200078e025e */
[----:B------:R0:W-:Y:S01]  /*d8b0*/  STS.U8 [R99+UR13+0x3680], R104 ;  /* 0x0036806863007988 */ /* 0x0001e2000800000d */
[----:B------:R-:W-:-:S05]  /*d8c0*/  IABS R94, R95 ;  /* 0x0000005f005e7213 */ /* 0x000fca0000000000 */
[----:B------:R-:W-:-:S04]  /*d8d0*/  IMAD.HI.U32 R91, R86, R94, RZ ;  /* 0x0000005e565b7227 */ /* 0x000fc800078e00ff */
[----:B0-----:R-:W-:-:S04]  /*d8e0*/  IMAD.MOV.U32 R104, RZ, RZ, R89 ;  /* 0x000000ffff687224 */ /* 0x001fc800078e0059 */
        /* <DEDUP_REMOVED lines=21> */
[----:B------:R-:W-:Y:S01]  /*da40*/  IABS R94, R95 ;  /* 0x0000005f005e7213 */ /* 0x000fe20000000000 */
[----:B------:R-:W-:-:S04]  /*da50*/  IMAD.MOV.U32 R102, RZ, RZ, R92 ;  /* 0x000000ffff667224 */ /* 0x000fc800078e005c */
        /* <DEDUP_REMOVED lines=25> */
[----:B------:R-:W-:Y:S02]  /*dbf0*/  IMAD.MOV R89, RZ, RZ, -R89 ;  /* 0x000000ffff597224 */ /* 0x000fe400078e0a59 */
[----:B------:R-:W-:Y:S02]  /*dc00*/  @!P3 IMAD.IADD R92, R92, 0x1, -R88 ;  /* 0x000000015c5cb824 */ /* 0x000fe400078e0a58 */
[----:B------:R-:W-:Y:S01]  /*dc10*/  @!P4 IMAD.MOV R97, RZ, RZ, -R97 ;  /* 0x000000ffff61c224 */ /* 0x000fe200078e0a61 */
[C---:B------:R-:W-:Y:S01]  /*dc20*/  ISETP.GT.U32.AND P4, PT, R88.reuse, R90, PT ;  /* 0x0000005a5800720c */ /* 0x040fe20003f84070 */
[----:B------:R-:W-:Y:S02]  /*dc30*/  IMAD R89, R88, R89, R94 ;  /* 0x0000005958597224 */ /* 0x000fe400078e025e */
[----:B------:R-:W-:-:S04]  /*dc40*/  IMAD.MOV.U32 R96, RZ, RZ, R92 ;  /* 0x000000ffff607224 */ /* 0x000fc800078e005c */
[----:B------:R-:W-:Y:S01]  /*dc50*/  @!P6 IMAD.MOV R96, RZ, RZ, -R96 ;  /* 0x000000ffff60e224 */ /* 0x000fe200078e0a60 */
[----:B------:R-:W-:Y:S02]  /*dc60*/  ISETP.GT.U32.AND P6, PT, R88, R89, PT ;  /* 0x000000595800720c */ /* 0x000fe40003fc4070 */
[----:B------:R-:W-:-:S03]  /*dc70*/  LOP3.LUT R94, R87, 0xd6, RZ, 0xfc, !PT ;  /* 0x000000d6575e7812 */ /* 0x000fc600078efcff */
[----:B------:R-:W-:Y:S01]  /*dc80*/  @!P4 IMAD.IADD R90, R90, 0x1, -R88 ;  /* 0x000000015a5ac824 */ /* 0x000fe200078e0a58 */
[----:B------:R-:W-:-:S04]  /*dc90*/  IABS R91, R94 ;  /* 0x0000005e005b7213 */ /* 0x000fc80000000000 */
[----:B------:R-:W-:-:S03]  /*dca0*/  ISETP.GT.U32.AND P4, PT, R88, R90, PT ;  /* 0x0000005a5800720c */ /* 0x000fc60003f84070 */
[----:B------:R-:W-:Y:S01]  /*dcb0*/  @!P6 IMAD.IADD R89, R89, 0x1, -R88 ;  /* 0x000000015959e824 */ /* 0x000fe200078e0a58 */
[----:B------:R0:W-:Y:S01]  /*dcc0*/  STS.U8 [R99+UR13+0x1280], R9 ;  /* 0x0012800963007988 */ /* 0x0001e2000800000d */
[----:B------:R-:W-:-:S03]  /*dcd0*/  IMAD.HI.U32 R92, R86, R91, RZ ;  /* 0x0000005b565c7227 */ /* 0x000fc600078e00ff */
[----:B------:R-:W-:Y:S01]  /*dce0*/  ISETP.GT.U32.AND P6, PT, R88, R89, PT ;  /* 0x000000595800720c */ /* 0x000fe20003fc4070 */
[----:B------:R-:W-:Y:S01]  /*dcf0*/  STS.U8 [R99+UR13+0x1480], R10 ;  /* 0x0014800a63007988 */ /* 0x000fe2000800000d */
[----:B------:R-:W-:-:S03]  /*dd00*/  IMAD.MOV R92, RZ, RZ, -R92 ;  /* 0x000000ffff5c7224 */ /* 0x000fc600078e0a5c */
[----:B------:R-:W-:Y:S04]  /*dd10*/  STS.U8 [R99+UR13+0x1680], R7 ;  /* 0x0016800763007988 */ /* 0x000fe8000800000d */
        /* <DEDUP_REMOVED lines=8> */
[----:B------:R1:W-:Y:S04]  /*dda0*/  STS.U8 [R99+UR13+0x2880], R168 ;  /* 0x002880a863007988 */ /* 0x0003e8000800000d */
        /* <DEDUP_REMOVED lines=8> */
[----:B------:R-:W-:Y:S01]  /*de30*/  STS.U8 [R99+UR13+0x3e80], R146 ;  /* 0x003e809263007988 */ /* 0x000fe2000800000d */
[----:B------:R-:W-:-:S02]  /*de40*/  @!P4 IMAD.IADD R90, R90, 0x1, -R88 ;  /* 0x000000015a5ac824 */ /* 0x000fc400078e0a58 */
[----:B------:R-:W-:Y:S01]  /*de50*/  IMAD R91, R88, R92, R91 ;  /* 0x0000005c585b7224 */ /* 0x000fe200078e025b */
[----:B------:R2:W-:Y:S01]  /*de60*/  STS.U8 [R101+UR13+0x700], R129 ;  /* 0x0007008165007988 */ /* 0x0005e2000800000d */
[----:B------:R-:W-:Y:S01]  /*de70*/  ISETP.GE.AND P4, PT, R94, RZ, PT ;  /* 0x000000ff5e00720c */ /* 0x000fe20003f86270 */
[----:B------:R-:W-:Y:S01]  /*de80*/  @!P6 IMAD.IADD R89, R89, 0x1, -R88 ;  /* 0x000000015959e824 */ /* 0x000fe200078e0a58 */
[----:B------:R-:W-:Y:S01]  /*de90*/  ISETP.GE.AND P3, PT, R95, RZ, PT ;  /* 0x000000ff5f00720c */ /* 0x000fe20003f66270 */
[----:B0-----:R-:W5:Y:S01]  /*dea0*/  LDL.LU R9, [R1+0x384] ;  /* 0x0003840001097983 */ /* 0x001f620000300800 */
[----:B------:R-:W-:Y:S01]  /*deb0*/  SEL R123, R159, R123, !P2 ;  /* 0x0000007b9f7b7207 */ /* 0x000fe20005000000 */
[----:B-1----:R-:W0:Y:S01]  /*dec0*/  LDC R168, c[0x0][0x3a0] ;  /* 0x0000e800ffa87b82 */ /* 0x002e220000000800 */
[----:B--2---:R-:W-:Y:S01]  /*ded0*/  VIADD R129, R224, 0xde ;  /* 0x000000dee0817836 */ /* 0x004fe20000000000 */
[----:B------:R-:W-:Y:S01]  /*dee0*/  ISETP.GT.U32.AND P6, PT, R88, R91, PT ;  /* 0x0000005b5800720c */ /* 0x000fe20003fc4070 */
[----:B------:R-:W-:Y:S01]  /*def0*/  IMAD.MOV.U32 R95, RZ, RZ, R90 ;  /* 0x000000ffff5f7224 */ /* 0x000fe200078e005a */
[----:B------:R1:W-:Y:S02]  /*df00*/  STS.U8 [R101+UR13+0xb00], R130 ;  /* 0x000b008265007988 */ /* 0x0003e4000800000d */
[----:B------:R-:W-:-:S02]  /*df10*/  IABS R94, R129 ;  /* 0x00000081005e7213 */ /* 0x000fc40000000000 */
[C---:B------:R-:W-:Y:S01]  /*df20*/  SEL R216, R159.reuse, R128, !P2 ;  /* 0x000000809fd87207 */ /* 0x040fe20005000000 */
[----:B------:R-:W-:Y:S02]  /*df30*/  STS.U8 [R101+UR13+0x900], R131 ;  /* 0x0009008365007988 */ /* 0x000fe4000800000d */
[----:B------:R-:W-:Y:S01]  /*df40*/  IMAD.HI.U32 R92, R86, R94, RZ ;  /* 0x0000005e565c7227 */ /* 0x000fe200078e00ff */
[C---:B------:R-:W-:Y:S01]  /*df50*/  SEL R232, R159.reuse, R126, !P2 ;  /* 0x0000007e9fe87207 */ /* 0x040fe20005000000 */
[----:B------:R2:W-:Y:S02]  /*df60*/  STS.U8 [R101+UR13+0x100], R148 ;  /* 0x0001009465007988 */ /* 0x0005e4000800000d */
[----:B------:R-:W-:Y:S01]  /*df70*/  IMAD.MOV R92, RZ, RZ, -R92 ;  /* 0x000000ffff5c7224 */ /* 0x000fe200078e0a5c */
[----:B------:R-:W-:Y:S01]  /*df80*/  SEL R240, R159, R125, !P2 ;  /* 0x0000007d9ff07207 */ /* 0x000fe20005000000 */
[----:B------:R0:W-:Y:S02]  /*df90*/  STS.U8 [R101+UR13+0x300], R147 ;  /* 0x0003009365007988 */ /* 0x0001e4000800000d */
[----:B------:R-:W-:-:S02]  /*dfa0*/  IMAD R92, R88, R92, R94 ;  /* 0x0000005c585c7224 */ /* 0x000fc400078e025e */
[----:B------:R-:W-:Y:S01]  /*dfb0*/  IMAD.MOV.U32 R94, RZ, RZ, R89 ;  /* 0x000000ffff5e7224 */ /* 0x000fe200078e0059 */
[----:B------:R0:W-:Y:S01]  /*dfc0*/  STS.U8 [R101+UR13+0x500], R150 ;  /* 0x0005009665007988 */ /* 0x0001e2000800000d */
[----:B------:R-:W-:Y:S02]  /*dfd0*/  @!P6 IMAD.IADD R91, R91, 0x1, -R88 ;  /* 0x000000015b5be824 */ /* 0x000fe400078e0a58 */
[----:B------:R-:W-:Y:S01]  /*dfe0*/  @!P3 IMAD.MOV R94, RZ, RZ, -R94 ;  /* 0x000000ffff5eb224 */ /* 0x000fe200078e0a5e */
[C---:B------:R-:W-:Y:S02]  /*dff0*/  ISETP.GT.U32.AND P3, PT, R88.reuse, R92, PT ;  /* 0x0000005c5800720c */ /* 0x040fe40003f64070 */
[----:B------:R-:W-:Y:S01]  /*e000*/  SEL R248, R159, R124, !P2 ;  /* 0x0000007c9ff87207 */ /* 0x000fe20005000000 */
[----:B------:R0:W-:Y:S01]  /*e010*/  STS.U8 [R101+UR13+0xd00], R217 ;  /* 0x000d00d965007988 */ /* 0x0001e2000800000d */
[----:B------:R-:W-:Y:S02]  /*e020*/  ISETP.GT.U32.AND P6, PT, R88, R91, PT ;  /* 0x0000005b5800720c */ /* 0x000fe40003fc4070 */
[----:B------:R-:W-:-:S02]  /*e030*/  LOP3.LUT R89, R87, 0xe6, RZ, 0xfc, !PT ;  /* 0x000000e657597812 */ /* 0x000fc400078efcff */
[C---:B------:R-:W-:Y:S02]  /*e040*/  SEL R122, R159.reuse, R122, !P2 ;  /* 0x0000007a9f7a7207 */ /* 0x040fe40005000000 */
[C---:B------:R-:W-:Y:S02]  /*e050*/  SEL R121, R159.reuse, R121, !P2 ;  /* 0x000000799f797207 */ /* 0x040fe40005000000 */
[C---:B------:R-:W-:Y:S01]  /*e060*/  SEL R120, R159.reuse, R120, !P2 ;  /* 0x000000789f787207 */ /* 0x040fe20005000000 */
[--C-:B------:R-:W-:Y:S01]  /*e070*/  @!P3 IMAD.IADD R92, R92, 0x1, -R88.reuse ;  /* 0x000000015c5cb824 */ /* 0x100fe200078e0a58 */
[----:B------:R-:W-:Y:S02]  /*e080*/  IABS R90, R89 ;  /* 0x00000059005a7213 */ /* 0x000fe40000000000 */
[----:B------:R-:W-:Y:S01]  /*e090*/  SEL R119, R159, R119, !P2 ;  /* 0x000000779f777207 */ /* 0x000fe20005000000 */
[----:B------:R-:W-:Y:S01]  /*e0a0*/  @!P6 IMAD.IADD R91, R91, 0x1, -R88 ;  /* 0x000000015b5be824 */ /* 0x000fe200078e0a58 */
[----:B------:R-:W-:Y:S01]  /*e0b0*/  ISETP.GE.AND P6, PT, R89, RZ, PT ;  /* 0x000000ff5900720c */ /* 0x000fe20003fc6270 */
[----:B------:R-:W-:Y:S01]  /*e0c0*/  IMAD.HI.U32 R89, R86, R90, RZ ;  /* 0x0000005a56597227 */ /* 0x000fe200078e00ff */
[----:B------:R-:W-:-:S02]  /*e0d0*/  ISETP.GT.U32.AND P3, PT, R88, R92, PT ;  /* 0x0000005c5800720c */ /* 0x000fc40003f64070 */
[C---:B------:R-:W-:Y:S01]  /*e0e0*/  SEL R118, R159.reuse, R118, !P2 ;  /* 0x000000769f767207 */ /* 0x040fe20005000000 */
[----:B------:R-:W-:Y:S01]  /*e0f0*/  IMAD.MOV R89, RZ, RZ, -R89 ;  /* 0x000000ffff597224 */ /* 0x000fe200078e0a59 */
[C---:B------:R-:W-:Y:S02]  /*e100*/  SEL R117, R159.reuse, R117, !P2 ;  /* 0x000000759f757207 */ /* 0x040fe40005000000 */
[C---:B------:R-:W-:Y:S01]  /*e110*/  SEL R116, R159.reuse, R116, !P2 ;  /* 0x000000749f747207 */ /* 0x040fe20005000000 */
[----:B------:R-:W-:Y:S01]  /*e120*/  IMAD R90, R88, R89, R90 ;  /* 0x00000059585a7224 */ /* 0x000fe200078e025a */
[C---:B------:R-:W-:Y:S02]  /*e130*/  SEL R114, R159.reuse, R114, !P2 ;  /* 0x000000729f727207 */ /* 0x040fe40005000000 */
[C---:B------:R-:W-:Y:S02]  /*e140*/  SEL R110, R159.reuse, R110, !P2 ;  /* 0x0000006e9f6e7207 */ /* 0x040fe40005000000 */
[----:B------:R-:W-:Y:S01]  /*e150*/  SEL R146, R159, R96, !P2 ;  /* 0x000000609f927207 */ /* 0x000fe20005000000 */
[----:B------:R-:W-:Y:S01]  /*e160*/  @!P3 IMAD.IADD R92, R92, 0x1, -R88 ;  /* 0x000000015c5cb824 */ /* 0x000fe200078e0a58 */
[----:B------:R-:W-:Y:S01]  /*e170*/  ISETP.GT.U32.AND P3, PT, R88, R90, PT ;  /* 0x0000005a5800720c */ /* 0x000fe20003f64070 */
[----:B-1----:R-:W-:Y:S01]  /*e180*/  VIADD R130, R224, 0xee ;  /* 0x000000eee0827836 */ /* 0x002fe20000000000 */
[----:B------:R1:W-:Y:S01]  /*e190*/  STS.U8 [R101+UR13+0xf00], R225 ;  /* 0x000f00e165007988 */ /* 0x0003e2000800000d */
[----:B------:R-:W-:Y:S01]  /*e1a0*/  @!P5 IMAD.MOV R95, RZ, RZ, -R95 ;  /* 0x000000ffff5fd224 */ /* 0x000fe200078e0a5f */
[----:B------:R-:W-:-:S02]  /*e1b0*/  ISETP.GE.AND P5, PT, R129, RZ, PT ;  /* 0x000000ff8100720c */ /* 0x000fc40003fa6270 */
[----:B------:R-:W-:Y:S01]  /*e1c0*/  IABS R129, R130 ;  /* 0x0000008200817213 */ /* 0x000fe20000000000 */
[----:B------:R-:W5:Y:S04]  /*e1d0*/  LDL.LU R10, [R1+0x380] ;  /* 0x00038000010a7983 */ /* 0x000f680000300800 */
[----:B------:R-:W-:-:S04]  /*e1e0*/  IMAD.HI.U32 R89, R86, R129, RZ ;  /* 0x0000008156597227 */ /* 0x000fc800078e00ff */
[----:B------:R-:W-:Y:S02]  /*e1f0*/  @!P3 IMAD.IADD R90, R90, 0x1, -R88 ;  /* 0x000000015a5ab824 */ /* 0x000fe400078e0a58 */
[----:B------:R-:W-:Y:S02]  /*e200*/  @!P4 IMAD.MOV R91, RZ, RZ, -R91 ;  /* 0x000000ffff5bc224 */ /* 0x000fe400078e0a5b */
[----:B------:R-:W-:Y:S01]  /*e210*/  IMAD R123, R123, UR8, RZ ;  /* 0x000000087b7b7c24 */ /* 0x000fe2000f8e02ff */
[----:B------:R-:W-:Y:S01]  /*e220*/  ISETP.GT.U32.AND P3, PT, R88, R90, PT ;  /* 0x0000005a5800720c */ /* 0x000fe20003f64070 */
[----:B------:R-:W-:Y:S02]  /*e230*/  IMAD.MOV R89, RZ, RZ, -R89 ;  /* 0x000000ffff597224 */ /* 0x000fe400078e0a59 */
[----:B------:R-:W-:Y:S01]  /*e240*/  IMAD R216, R216, UR8, RZ ;  /* 0x00000008d8d87c24 */ /* 0x000fe2000f8e02ff */
[----:B------:R-:W-:Y:S01]  /*e250*/  SEL R224, R159, R127, !P2 ;  /* 0x0000007f9fe07207 */ /* 0x000fe20005000000 */
[----:B------:R-:W-:Y:S01]  /*e260*/  IMAD R89, R88, R89, R129 ;  /* 0x0000005958597224 */ /* 0x000fe200078e0281 */
[----:B------:R-:W-:Y:S01]  /*e270*/  LOP3.LUT R129, R87, 0xf6, RZ, 0xfc, !PT ;  /* 0x000000f657817812 */ /* 0x000fe200078efcff */
[----:B------:R-:W-:Y:S01]  /*e280*/  @!P5 IMAD.MOV R92, RZ, RZ, -R92 ;  /* 0x000000ffff5cd224 */ /* 0x000fe200078e0a5c */
[----:B------:R-:W-:-:S02]  /*e290*/  SEL R124, R159, R109, !P2 ;  /* 0x0000006d9f7c7207 */ /* 0x000fc40005000000 */
[C---:B------:R-:W-:Y:S02]  /*e2a0*/  SEL R125, R159.reuse, R108, !P2 ;  /* 0x0000006c9f7d7207 */ /* 0x040fe40005000000 */
[C---:B------:R-:W-:Y:S02]  /*e2b0*/  SEL R126, R159.reuse, R107, !P2 ;  /* 0x0000006b9f7e7207 */ /* 0x040fe40005000000 */
[C---:B------:R-:W-:Y:S02]  /*e2c0*/  SEL R128, R159.reuse, R103, !P2 ;  /* 0x000000679f807207 */ /* 0x040fe40005000000 */
[C---:B--2---:R-:W-:Y:S01]  /*e2d0*/  SEL R148, R159.reuse, R94, !P2 ;  /* 0x0000005e9f947207 */ /* 0x044fe20005000000 */
[----:B------:R-:W-:Y:S01]  /*e2e0*/  IMAD R232, R232, UR8, RZ ;  /* 0x00000008e8e87c24 */ /* 0x000fe2000f8e02ff */
[----:B------:R-:W-:Y:S01]  /*e2f0*/  IABS R87, R129 ;  /* 0x0000008100577213 */ /* 0x000fe20000000000 */
[----:B------:R-:W-:Y:S01]  /*e300*/  @!P3 IMAD.IADD R90, R90, 0x1, -R88 ;  /* 0x000000015a5ab824 */ /* 0x000fe200078e0a58 */
[----:B------:R-:W-:Y:S01]  /*e310*/  ISETP.GT.U32.AND P3, PT, R88, R89, PT ;  /* 0x000000595800720c */ /* 0x000fe20003f64070 */
[----:B------:R-:W-:Y:S01]  /*e320*/  IMAD R240, R240, UR8, RZ ;  /* 0x00000008f0f07c24 */ /* 0x000fe2000f8e02ff */
[C---:B0-----:R-:W-:Y:S01]  /*e330*/  SEL R147, R159.reuse, R95, !P2 ;  /* 0x0000005f9f937207 */ /* 0x041fe20005000000 */
[----:B------:R-:W-:Y:S01]  /*e340*/  IMAD.HI.U32 R86, R86, R87, RZ ;  /* 0x0000005756567227 */ /* 0x000fe200078e00ff */
[----:B------:R-:W5:Y:S03]  /*e350*/  LDL.LU R7, [R1+0x37c] ;  /* 0x00037c0001077983 */ /* 0x000f660000300800 */
[----:B------:R-:W-:Y:S01]  /*e360*/  IMAD.MOV R86, RZ, RZ, -R86 ;  /* 0x000000ffff567224 */ /* 0x000fe200078e0a56 */
[C---:B------:R-:W-:Y:S01]  /*e370*/  SEL R127, R159.reuse, R104, !P2 ;  /* 0x000000689f7f7207 */ /* 0x040fe20005000000 */
[----:B------:R-:W-:Y:S01]  /*e380*/  @!P6 IMAD.MOV R90, RZ, RZ, -R90 ;  /* 0x000000ffff5ae224 */ /* 0x000fe200078e0a5a */
[C---:B------:R-:W-:Y:S01]  /*e390*/  SEL R150, R159.reuse, R91, !P2 ;  /* 0x0000005b9f967207 */ /* 0x040fe20005000000 */
[C---:B------:R-:W-:Y:S01]  /*e3a0*/  IMAD R86, R88.reuse, R86, R87 ;  /* 0x0000005658567224 */ /* 0x040fe200078e0257 */
[----:B------:R-:W-:Y:S01]  /*e3b0*/  SEL R152, R159, R92, !P2 ;  /* 0x0000005c9f987207 */ /* 0x000fe20005000000 */
[----:B------:R-:W-:Y:S01]  /*e3c0*/  @!P3 IMAD.IADD R89, R89, 0x1, -R88 ;  /* 0x000000015959b824 */ /* 0x000fe200078e0a58 */
[----:B------:R-:W5:Y:S02]  /*e3d0*/  LDL.LU R8, [R1+0x378] ;  /* 0x0003780001087983 */ /* 0x000f640000300800 */
[----:B------:R-:W-:-:S02]  /*e3e0*/  ISETP.GT.U32.AND P3, PT, R88, R86, PT ;  /* 0x000000565800720c */ /* 0x000fc40003f64070 */
[----:B------:R-:W-:Y:S01]  /*e3f0*/  ISETP.GT.U32.AND P4, PT, R88, R89, PT ;  /* 0x000000595800720c */ /* 0x000fe20003f84070 */
[----:B------:R-:W-:Y:S01]  /*e400*/  IMAD R224, R224, UR8, RZ ;  /* 0x00000008e0e07c24 */ /* 0x000fe2000f8e02ff */
[----:B------:R-:W-:Y:S01]  /*e410*/  SEL R153, R159, R90, !P2 ;  /* 0x0000005a9f997207 */ /* 0x000fe20005000000 */
[----:B------:R-:W-:Y:S01]  /*e420*/  IMAD R248, R248, UR8, RZ ;  /* 0x00000008f8f87c24 */ /* 0x000fe2000f8e02ff */
[----:B------:R-:W-:Y:S01]  /*e430*/  PRMT R87, RZ, 0x7610, R87 ;  /* 0x00007610ff577816 */ /* 0x000fe20000000057 */
[----:B------:R-:W5:Y:S01]  /*e440*/  LDL.LU R5, [R1+0x374] ;  /* 0x0003740001057983 */ /* 0x000f620000300800 */
[----:B------:R-:W-:-:S03]  /*e450*/  PRMT R92, RZ, 0x7610, R92 ;  /* 0x00007610ff5c7816 */ /* 0x000fc6000000005c */
[----:B------:R-:W5:Y:S02]  /*e460*/  LDL.LU R6, [R1+0x370] ;  /* 0x0003700001067983 */ /* 0x000f640000300800 */
[--C-:B------:R-:W-:Y:S02]  /*e470*/  @!P3 IMAD.IADD R86, R86, 0x1, -R88.reuse ;  /* 0x000000015656b824 */ /* 0x100fe400078e0a58 */
[----:B------:R-:W-:Y:S01]  /*e480*/  @!P4 IMAD.IADD R89, R89, 0x1, -R88 ;  /* 0x000000015959c824 */ /* 0x000fe200078e0a58 */
[----:B------:R-:W5:Y:S02]  /*e490*/  LDL.LU R3, [R1+0x36c] ;  /* 0x00036c0001037983 */ /* 0x000f640000300800 */
[----:B------:R-:W-:Y:S02]  /*e4a0*/  ISETP.GT.U32.AND P3, PT, R88, R86, PT ;  /* 0x000000565800720c */ /* 0x000fe40003f64070 */
[----:B------:R-:W-:-:S11]  /*e4b0*/  ISETP.GE.AND P4, PT, R130, RZ, PT ;  /* 0x000000ff8200720c */ /* 0x000fd60003f86270 */
[----:B------:R-:W-:Y:S01]  /*e4c0*/  @!P3 IMAD.IADD R86, R86, 0x1, -R88 ;  /* 0x000000015656b824 */ /* 0x000fe200078e0a58 */
[----:B------:R-:W-:-:S04]  /*e4d0*/  IADD3 R209, P3, PT, R123, R85, RZ ;  /* 0x000000557bd17210 */ /* 0x000fc80007f7e0ff */
[----:B------:R-:W-:Y:S02]  /*e4e0*/  LEA.HI.X.SX32 R208, R123, R84, 0x1, P3 ;  /* 0x000000547bd07211 */ /* 0x000fe400018f0eff */
[----:B------:R-:W-:Y:S01]  /*e4f0*/  ISETP.GE.AND P3, PT, R129, RZ, PT ;  /* 0x000000ff8100720c */ /* 0x000fe20003f66270 */
[----:B------:R-:W-:Y:S01]  /*e500*/  @P1 IMAD.MOV.U32 R130, RZ, RZ, R209 ;  /* 0x000000ffff821224 */ /* 0x000fe200078e00d1 */
[----:B------:R-:W-:Y:S01]  /*e510*/  PRMT R123, RZ, 0x7610, R123 ;  /* 0x00007610ff7b7816 */ /* 0x000fe2000000007b */
[----:B------:R-:W-:Y:S02]  /*e520*/  @P1 IMAD.MOV.U32 R131, RZ, RZ, R208 ;  /* 0x000000ffff831224 */ /* 0x000fe400078e00d0 */
[----:B------:R-:W-:Y:S01]  /*e530*/  @!P4 IMAD.MOV R89, RZ, RZ, -R89 ;  /* 0x000000ffff59c224 */ /* 0x000fe200078e0a59 */
[C---:B------:R-:W-:Y:S02]  /*e540*/  SEL R129, R159.reuse, R102, !P2 ;  /* 0x000000669f817207 */ /* 0x040fe40005000000 */
[----:B------:R0:W2:Y:S05]  /*e550*/  @P1 LDG.E.U8 R123, desc[UR26][R130.64] ;  /* 0x0000001a827b1981 */ /* 0x0000aa000c1e1100 */
[----:B------:R-:W-:Y:S01]  /*e560*/  @!P3 IMAD.MOV R86, RZ, RZ, -R86 ;  /* 0x000000ffff56b224 */ /* 0x000fe200078e0a56 */
[----:B------:R-:W-:-:S02]  /*e570*/  SEL R154, R159, R89, !P2 ;  /* 0x000000599f9a7207 */ /* 0x000fc40005000000 */
[C---:B0-----:R-:W-:Y:S02]  /*e580*/  SEL R130, R159.reuse, R100, !P2 ;  /* 0x000000649f827207 */ /* 0x041fe40005000000 */
[C---:B------:R-:W-:Y:S02]  /*e590*/  SEL R131, R159.reuse, R97, !P2 ;  /* 0x000000619f837207 */ /* 0x040fe40005000000 */
[----:B------:R-:W-:Y:S02]  /*e5a0*/  SEL R159, R159, R86, !P2 ;  /* 0x000000569f9f7207 */ /* 0x000fe40005000000 */
[----:B------:R-:W-:-:S04]  /*e5b0*/  IADD3 R217, P2, PT, R216, R85, RZ ;  /* 0x00000055d8d97210 */ /* 0x000fc80007f5e0ff */
[----:B------:R-:W-:Y:S01]  /*e5c0*/  LEA.HI.X.SX32 R216, R216, R84, 0x1, P2 ;  /* 0x00000054d8d87211 */ /* 0x000fe200010f0eff */
[----:B------:R-:W-:Y:S01]  /*e5d0*/  @P1 IMAD.MOV.U32 R88, RZ, RZ, R217 ;  /* 0x000000ffff581224 */ /* 0x000fe200078e00d9 */
[----:B------:R-:W-:Y:S02]  /*e5e0*/  PRMT R86, RZ, 0x7610, R86 ;  /* 0x00007610ff567816 */ /* 0x000fe40000000056 */
[----:B-1----:R-:W-:Y:S01]  /*e5f0*/  IADD3 R225, P2, PT, R224, R85, RZ ;  /* 0x00000055e0e17210 */ /* 0x002fe20007f5e0ff */
[----:B------:R-:W-:-:S03]  /*e600*/  @P1 IMAD.MOV.U32 R89, RZ, RZ, R216 ;  /* 0x000000ffff591224 */ /* 0x000fc600078e00d8 */
[-C--:B------:R-:W-:Y:S02]  /*e610*/  LEA.HI.X.SX32 R224, R224, R84.reuse, 0x1, P2 ;  /* 0x00000054e0e07211 */ /* 0x080fe400010f0eff */
[----:B------:R0:W2:Y:S01]  /*e620*/  @P1 LDG.E.U8 R86, desc[UR26][R88.64] ;  /* 0x0000001a58561981 */ /* 0x0000a2000c1e1100 */
[C---:B------:R-:W-:Y:S01]  /*e630*/  IADD3 R233, P2, PT, R232.reuse, R85, RZ ;  /* 0x00000055e8e97210 */ /* 0x040fe20007f5e0ff */
[----:B------:R-:W-:Y:S02]  /*e640*/  @P1 IMAD.MOV.U32 R90, RZ, RZ, R225 ;  /* 0x000000ffff5a1224 */ /* 0x000fe400078e00e1 */
[----:B------:R-:W-:Y:S01]  /*e650*/  @P1 IMAD.MOV.U32 R91, RZ, RZ, R224 ;  /* 0x000000ffff5b1224 */ /* 0x000fe200078e00e0 */
[----:B------:R-:W-:Y:S02]  /*e660*/  LEA.HI.X.SX32 R232, R232, R84, 0x1, P2 ;  /* 0x00000054e8e87211 */ /* 0x000fe400010f0eff */
[----:B0-----:R-:W-:-:S06]  /*e670*/  PRMT R88, RZ, 0x7610, R88 ;  /* 0x00007610ff587816 */ /* 0x001fcc0000000058 */
[----:B------:R0:W2:Y:S01]  /*e680*/  @P1 LDG.E.U8 R88, desc[UR26][R90.64] ;  /* 0x0000001a5a581981 */ /* 0x0000a2000c1e1100 */
[C---:B------:R-:W-:Y:S01]  /*e690*/  IADD3 R241, P2, PT, R240.reuse, R85, RZ ;  /* 0x00000055f0f17210 */ /* 0x040fe20007f5e0ff */
[----:B0-----:R-:W-:Y:S02]  /*e6a0*/  @P1 IMAD.MOV.U32 R90, RZ, RZ, R233 ;  /* 0x000000ffff5a1224 */ /* 0x001fe400078e00e9 */
[----:B------:R-:W-:Y:S01]  /*e6b0*/  @P1 IMAD.MOV.U32 R91, RZ, RZ, R232 ;  /* 0x000000ffff5b1224 */ /* 0x000fe200078e00e8 */
[----:B------:R-:W-:-:S04]  /*e6c0*/  LEA.HI.X.SX32 R240, R240, R84, 0x1, P2 ;  /* 0x00000054f0f07211 */ /* 0x000fc800010f0eff */
[----:B------:R0:W2:Y:S01]  /*e6d0*/  @P1 LDG.E.U8 R87, desc[UR26][R90.64] ;  /* 0x0000001a5a571981 */ /* 0x0000a2000c1e1100 */
[C---:B------:R-:W-:Y:S01]  /*e6e0*/  IADD3 R249, P2, PT, R248.reuse, R85, RZ ;  /* 0x00000055f8f97210 */ /* 0x040fe20007f5e0ff */
[----:B------:R-:W-:Y:S02]  /*e6f0*/  @P1 IMAD.MOV.U32 R94, RZ, RZ, R241 ;  /* 0x000000ffff5e1224 */ /* 0x000fe400078e00f1 */
[----:B------:R-:W-:Y:S01]  /*e700*/  @P1 IMAD.MOV.U32 R95, RZ, RZ, R240 ;  /* 0x000000ffff5f1224 */ /* 0x000fe200078e00f0 */
[----:B------:R-:W-:Y:S02]  /*e710*/  LEA.HI.X.SX32 R248, R248, R84, 0x1, P2 ;  /* 0x00000054f8f87211 */ /* 0x000fe400010f0eff */
[----:B0-----:R-:W-:Y:S01]  /*e720*/  PRMT R90, RZ, 0x7610, R90 ;  /* 0x00007610ff5a7816 */ /* 0x001fe2000000005a */
[----:B------:R-:W-:Y:S01]  /*e730*/  IMAD R91, R122, UR8, RZ ;  /* 0x000000087a5b7c24 */ /* 0x000fe2000f8e02ff */
[----:B------:R-:W-:-:S04]  /*e740*/  PRMT R89, RZ, 0x7610, R89 ;  /* 0x00007610ff597816 */ /* 0x000fc80000000059 */
[----:B------:R0:W2:Y:S01]  /*e750*/  @P1 LDG.E.U8 R90, desc[UR26][R94.64] ;  /* 0x0000001a5e5a1981 */ /* 0x0000a2000c1e1100 */
[----:B------:R-:W-:-:S04]  /*e760*/  IADD3 R155, P2, PT, R91, R85, RZ ;  /* 0x000000555b9b7210 */ /* 0x000fc80007f5e0ff */
[----:B------:R-:W-:Y:S01]  /*e770*/  LEA.HI.X.SX32 R156, R91, R84, 0x1, P2 ;  /* 0x000000545b9c7211 */ /* 0x000fe200010f0eff */
[----:B0-----:R-:W-:Y:S02]  /*e780*/  @P1 IMAD.MOV.U32 R94, RZ, RZ, R249 ;  /* 0x000000ffff5e1224 */ /* 0x001fe400078e00f9 */
[----:B------:R-:W-:Y:S02]  /*e790*/  @P1 IMAD.MOV.U32 R95, RZ, RZ, R248 ;  /* 0x000000ffff5f1224 */ /* 0x000fe400078e00f8 */
[----:B------:R-:W-:-:S03]  /*e7a0*/  IMAD R91, R121, UR8, RZ ;  /* 0x00000008795b7c24 */ /* 0x000fc6000f8e02ff */
[----:B------:R0:W2:Y:S02]  /*e7b0*/  @P1 LDG.E.U8 R89, desc[UR26][R94.64] ;  /* 0x0000001a5e591981 */ /* 0x0000a4000c1e1100 */
[----:B------:R-:W-:-:S04]  /*e7c0*/  IADD3 R96, P2, PT, R91, R85, RZ ;  /* 0x000000555b607210 */ /* 0x000fc80007f5e0ff */
[----:B------:R-:W-:Y:S01]  /*e7d0*/  LEA.HI.X.SX32 R97, R91, R84, 0x1, P2 ;  /* 0x000000545b617211 */ /* 0x000fe200010f0eff */
[----:B0-----:R-:W-:Y:S02]  /*e7e0*/  @P1 IMAD.MOV.U32 R94, RZ, RZ, R155 ;  /* 0x000000ffff5e1224 */ /* 0x001fe400078e009b */
[----:B------:R-:W-:Y:S01]  /*e7f0*/  @P1 IMAD.MOV.U32 R95, RZ, RZ, R156 ;  /* 0x000000ffff5f1224 */ /* 0x000fe200078e009c */
[----:B------:R-:W-:-:S04]  /*e800*/  PRMT R91, RZ, 0x7610, R91 ;  /* 0x00007610ff5b7816 */ /* 0x000fc8000000005b */
[----:B------:R0:W2:Y:S02]  /*e810*/  @P1 LDG.E.U8 R92, desc[UR26][R94.64] ;  /* 0x0000001a5e5c1981 */ /* 0x0000a4000c1e1100 */
[----:B0-----:R-:W-:Y:S02]  /*e820*/  @P1 IMAD.MOV.U32 R94, RZ, RZ, R96 ;  /* 0x000000ffff5e1224 */ /* 0x001fe400078e0060 */
[----:B------:R-:W-:-:S05]  /*e830*/  @P1 IMAD.MOV.U32 R95, RZ, RZ, R97 ;  /* 0x000000ffff5f1224 */ /* 0x000fca00078e0061 */
[----:B------:R0:W2:Y:S04]  /*e840*/  @P1 LDG.E.U8 R91, desc[UR26][R94.64] ;  /* 0x0000001a5e5b1981 */ /* 0x0000a8000c1e1100 */
[----:B------:R-:W-:Y:S01]  /*e850*/  STL [R1+0x10], R155 ;  /* 0x0000109b01007387 */ /* 0x000fe20000100800 */
[----:B0-----:R-:W-:-:S03]  /*e860*/  IMAD R94, R120, UR8, RZ ;  /* 0x00000008785e7c24 */ /* 0x001fc6000f8e02ff */
[----:B------:R-:W-:Y:S04]  /*e870*/  STL [R1+0xc], R156 ;  /* 0x00000c9c01007387 */ /* 0x000fe80000100800 */
[----:B------:R0:W-:Y:S04]  /*e880*/  STL [R1+0x30], R96 ;  /* 0x0000306001007387 */ /* 0x0001e80000100800 */
[----:B------:R1:W-:Y:S01]  /*e890*/  STL [R1+0x2c], R97 ;  /* 0x00002c6101007387 */ /* 0x0003e20000100800 */
[----:B0-----:R-:W-:-:S04]  /*e8a0*/  IADD3 R96, P2, PT, R94, R85, RZ ;  /* 0x000000555e607210 */ /* 0x001fc80007f5e0ff */
[----:B-1----:R-:W-:Y:S01]  /*e8b0*/  LEA.HI.X.SX32 R97, R94, R84, 0x1, P2 ;  /* 0x000000545e617211 */ /* 0x002fe200010f0eff */
[----:B------:R-:W-:Y:S01]  /*e8c0*/  IMAD R94, R119, UR8, RZ ;  /* 0x00000008775e7c24 */ /* 0x000fe2000f8e02ff */
[----:B------:R-:W-:-:S04]  /*e8d0*/  PRMT R95, RZ, 0x7610, R95 ;  /* 0x00007610ff5f7816 */ /* 0x000fc8000000005f */
[C---:B------:R-:W-:Y:S01]  /*e8e0*/  IADD3 R100, P2, PT, R94.reuse, R85, RZ ;  /* 0x000000555e647210 */ /* 0x040fe20007f5e0ff */
[----:B------:R0:W-:Y:S03]  /*e8f0*/  STL [R1+0x50], R96 ;  /* 0x0000506001007387 */ /* 0x0001e60000100800 */
[----:B------:R-:W-:Y:S01]  /*e900*/  LEA.HI.X.SX32 R102, R94, R84, 0x1, P2 ;  /* 0x000000545e667211 */ /* 0x000fe200010f0eff */
[----:B------:R1:W-:Y:S01]  /*e910*/  STL [R1+0x4c], R97 ;  /* 0x00004c6101007387 */ /* 0x0003e20000100800 */
[----:B------:R-:W-:-:S03]  /*e920*/  PRMT R94, RZ, 0x7610, R94 ;  /* 0x00007610ff5e7816 */ /* 0x000fc6000000005e */
[----:B------:R0:W2:Y:S02]  /*e930*/  @P1 LDG.E.U8 R95, desc[UR26][R96.64] ;  /* 0x0000001a605f1981 */ /* 0x0000a4000c1e1100 */
[----:B0-----:R-:W-:Y:S02]  /*e940*/  @P1 IMAD.MOV.U32 R96, RZ, RZ, R100 ;  /* 0x000000ffff601224 */ /* 0x001fe400078e0064 */
[----:B-1----:R-:W-:-:S05]  /*e950*/  @P1 IMAD.MOV.U32 R97, RZ, RZ, R102 ;  /* 0x000000ffff611224 */ /* 0x002fca00078e0066 */
[----:B------:R0:W2:Y:S04]  /*e960*/  @P1 LDG.E.U8 R94, desc[UR26][R96.64] ;  /* 0x0000001a605e1981 */ /* 0x0000a8000c1e1100 */
[----:B------:R1:W-:Y:S01]  /*e970*/  STL [R1+0x70], R100 ;  /* 0x0000706401007387 */ /* 0x0003e20000100800 */
[----:B0-----:R-:W-:-:S03]  /*e980*/  IMAD R96, R118, UR8, RZ ;  /* 0x0000000876607c24 */ /* 0x001fc6000f8e02ff */
[----:B------:R0:W-:Y:S02]  /*e990*/  STL [R1+0x6c], R102 ;  /* 0x00006c6601007387 */ /* 0x0001e40000100800 */
[----:B-1----:R-:W-:-:S04]  /*e9a0*/  IADD3 R100, P2, PT, R96, R85, RZ ;  /* 0x0000005560647210 */ /* 0x002fc80007f5e0ff */
[----:B0-----:R-:W-:Y:S01]  /*e9b0*/  LEA.HI.X.SX32 R102, R96, R84, 0x1, P2 ;  /* 0x0000005460667211 */ /* 0x001fe200010f0eff */
[----:B------:R-:W-:Y:S01]  /*e9c0*/  IMAD R96, R117, UR8, RZ ;  /* 0x0000000875607c24 */ /* 0x000fe2000f8e02ff */
[----:B------:R-:W-:Y:S01]  /*e9d0*/  STL [R1+0x90], R100 ;  /* 0x0000906401007387 */ /* 0x000fe20000100800 */
[----:B------:R-:W-:Y:S02]  /*e9e0*/  PRMT R97, RZ, 0x7610, R97 ;  /* 0x00007610ff617816 */ /* 0x000fe40000000061 */
[----:B------:R-:W-:Y:S01]  /*e9f0*/  @P1 IMAD.MOV.U32 R103, RZ, RZ, R102 ;  /* 0x000000ffff671224 */ /* 0x000fe200078e0066 */
[----:B------:R0:W-:Y:S02]  /*ea00*/  STL [R1+0x8c], R102 ;  /* 0x00008c6601007387 */ /* 0x0001e40000100800 */
[----:B0-----:R-:W-:Y:S01]  /*ea10*/  @P1 IMAD.MOV.U32 R102, RZ, RZ, R100 ;  /* 0x000000ffff661224 */ /* 0x001fe200078e0064 */
[----:B------:R-:W-:-:S04]  /*ea20*/  IADD3 R100, P2, PT, R96, R85, RZ ;  /* 0x0000005560647210 */ /* 0x000fc80007f5e0ff */
[----:B------:R0:W2:Y:S01]  /*ea30*/  @P1 LDG.E.U8 R97, desc[UR26][R102.64] ;  /* 0x0000001a66611981 */ /* 0x0000a2000c1e1100 */
[----:B------:R-:W-:-:S03]  /*ea40*/  LEA.HI.X.SX32 R108, R96, R84, 0x1, P2 ;  /* 0x00000054606c7211 */ /* 0x000fc600010f0eff */
[----:B------:R1:W-:Y:S01]  /*ea50*/  STL [R1+0xb0], R100 ;  /* 0x0000b06401007387 */ /* 0x0003e20000100800 */
[----:B0-----:R-:W-:Y:S02]  /*ea60*/  @P1 IMAD.MOV.U32 R102, RZ, RZ, R100 ;  /* 0x000000ffff661224 */ /* 0x001fe400078e0064 */
[----:B-1----:R-:W-:Y:S01]  /*ea70*/  IMAD R100, R116, UR8, RZ ;  /* 0x0000000874647c24 */ /* 0x002fe2000f8e02ff */
[----:B------:R0:W-:Y:S01]  /*ea80*/  STL [R1+0xac], R108 ;  /* 0x0000ac6c01007387 */ /* 0x0001e20000100800 */
[----:B------:R-:W-:Y:S01]  /*ea90*/  @P1 IMAD.MOV.U32 R103, RZ, RZ, R108 ;  /* 0x000000ffff671224 */ /* 0x000fe200078e006c */
[----:B------:R-:W-:-:S06]  /*eaa0*/  PRMT R96, RZ, 0x7610, R96 ;  /* 0x00007610ff607816 */ /* 0x000fcc0000000060 */
[----:B------:R1:W2:Y:S01]  /*eab0*/  @P1 LDG.E.U8 R96, desc[UR26][R102.64] ;  /* 0x0000001a66601981 */ /* 0x0002a2000c1e1100 */
[----:B0-----:R-:W-:-:S04]  /*eac0*/  IADD3 R108, P2, PT, R100, R85, RZ ;  /* 0x00000055646c7210 */ /* 0x001fc80007f5e0ff */
[----:B------:R-:W-:Y:S01]  /*ead0*/  LEA.HI.X.SX32 R109, R100, R84, 0x1, P2 ;  /* 0x00000054646d7211 */ /* 0x000fe200010f0eff */
[----:B------:R-:W-:Y:S01]  /*eae0*/  IMAD R100, R114, UR8, RZ ;  /* 0x0000000872647c24 */ /* 0x000fe2000f8e02ff */
[----:B-1----:R-:W-:-:S04]  /*eaf0*/  PRMT R102, RZ, 0x7610, R102 ;  /* 0x00007610ff667816 */ /* 0x002fc80000000066 */
[C---:B------:R-:W-:Y:S01]  /*eb00*/  IADD3 R103, P2, PT, R100.reuse, R85, RZ ;  /* 0x0000005564677210 */ /* 0x040fe20007f5e0ff */
[----:B------:R0:W-:Y:S03]  /*eb10*/  STL [R1+0xd0], R108 ;  /* 0x0000d06c01007387 */ /* 0x0001e60000100800 */
[----:B------:R-:W-:Y:S01]  /*eb20*/  LEA.HI.X.SX32 R116, R100, R84, 0x1, P2 ;  /* 0x0000005464747211 */ /* 0x000fe200010f0eff */
[----:B------:R1:W-:Y:S01]  /*eb30*/  STL [R1+0xcc], R109 ;  /* 0x0000cc6d01007387 */ /* 0x0003e20000100800 */
[----:B------:R-:W-:-:S03]  /*eb40*/  PRMT R100, RZ, 0x7610, R100 ;  /* 0x00007610ff647816 */ /* 0x000fc60000000064 */
[----:B------:R0:W2:Y:S04]  /*eb50*/  @P1 LDG.E.U8 R102, desc[UR26][R108.64] ;  /* 0x0000001a6c661981 */ /* 0x0000a8000c1e1100 */
[----:B------:R3:W-:Y:S01]  /*eb60*/  STL [R1+0xf0], R103 ;  /* 0x0000f06701007387 */ /* 0x0007e20000100800 */
[----:B0-----:R-:W-:Y:S02]  /*eb70*/  @P1 IMAD.MOV.U32 R108, RZ, RZ, R103 ;  /* 0x000000ffff6c1224 */ /* 0x001fe400078e0067 */
[----:B-1----:R-:W-:Y:S02]  /*eb80*/  @P1 IMAD.MOV.U32 R109, RZ, RZ, R116 ;  /* 0x000000ffff6d1224 */ /* 0x002fe400078e0074 */
[----:B---3--:R-:W-:-:S03]  /*eb90*/  IMAD R103, R110, UR8, RZ ;  /* 0x000000086e677c24 */ /* 0x008fc6000f8e02ff */
[----:B------:R0:W3:Y:S01]  /*eba0*/  @P1 LDG.E.U8 R100, desc[UR26][R108.64] ;  /* 0x0000001a6c641981 */ /* 0x0000e2000c1e1100 */
[----:B------:R-:W-:Y:S02]  /*ebb0*/  PRMT R107, RZ, 0x7610, R107 ;  /* 0x00007610ff6b7816 */ /* 0x000fe4000000006b */
[----:B0-----:R-:W-:-:S04]  /*ebc0*/  IADD3 R108, P2, PT, R103, R85, RZ ;  /* 0x00000055676c7210 */ /* 0x001fc80007f5e0ff */
[----:B------:R-:W-:Y:S01]  /*ebd0*/  LEA.HI.X.SX32 R109, R103, R84, 0x1, P2 ;  /* 0x00000054676d7211 */ /* 0x000fe200010f0eff */
[----:B------:R-:W-:Y:S01]  /*ebe0*/  IMAD R103, R124, UR8, RZ ;  /* 0x000000087c677c24 */ /* 0x000fe2000f8e02ff */
[----:B------:R-:W-:Y:S04]  /*ebf0*/  STS.U8 [R101+UR13+0x1100], R169 ;  /* 0x001100a965007988 */ /* 0x000fe8000800000d */
[----:B------:R-:W-:Y:S01]  /*ec00*/  STS.U8 [R101+UR13+0x1300], R167 ;  /* 0x001300a765007988 */ /* 0x000fe2000800000d */
[----:B------:R-:W-:-:S03]  /*ec10*/  IADD3 R110, P2, PT, R103, R85, RZ ;  /* 0x00000055676e7210 */ /* 0x000fc60007f5e0ff */
[----:B----4-:R-:W-:Y:S04]  /*ec20*/  STS.U8 [R101+UR13+0x1500], R165 ;  /* 0x001500a565007988 */ /* 0x010fe8000800000d */
        /* <DEDUP_REMOVED lines=21> */
[----:B--2---:R0:W-:Y:S01]  /*ed80*/  STS.U8 [R105+UR13+0x380], R86 ;  /* 0x0003805669007988 */ /* 0x0041e2000800000d */
[----:B------:R-:W-:-:S03]  /*ed90*/  LEA.HI.X.SX32 R114, R103, R84, 0x1, P2 ;  /* 0x0000005467727211 */ /* 0x000fc600010f0eff */
[----:B------:R-:W-:Y:S04]  /*eda0*/  STL [R1+0xec], R116 ;  /* 0x0000ec7401007387 */ /* 0x000fe80000100800 */
[----:B------:R1:W-:Y:S01]  /*edb0*/  STS.U8 [R105+UR13+0x3f80], R4 ;  /* 0x003f800469007988 */ /* 0x0003e2000800000d */
[----:B0-----:R-:W-:-:S03]  /*edc0*/  IMAD R86, R125, UR8, RZ ;  /* 0x000000087d567c24 */ /* 0x001fc6000f8e02ff */
[----:B------:R0:W2:Y:S04]  /*edd0*/  @P1 LDG.E.U8 R107, desc[UR26][R108.64] ;  /* 0x0000001a6c6b1981 */ /* 0x0000a8000c1e1100 */
[----:B-1----:R-:W5:Y:S04]  /*ede0*/  LDL.LU R4, [R1+0x368] ;  /* 0x0003680001047983 */ /* 0x002f680000300800 */
[----:B------:R0:W-:Y:S04]  /*edf0*/  STL [R1+0x110], R108 ;  /* 0x0001106c01007387 */ /* 0x0001e80000100800 */
[----:B------:R1:W-:Y:S04]  /*ee00*/  STL [R1+0x10c], R109 ;  /* 0x00010c6d01007387 */ /* 0x0003e80000100800 */
[----:B------:R4:W-:Y:S01]  /*ee10*/  STL [R1+0x138], R110 ;  /* 0x0001386e01007387 */ /* 0x0009e20000100800 */
[----:B0-----:R-:W-:-:S03]  /*ee20*/  @P1 IMAD.MOV.U32 R108, RZ, RZ, R110 ;  /* 0x000000ffff6c1224 */ /* 0x001fc600078e006e */
[----:B------:R0:W-:Y:S01]  /*ee30*/  STL [R1+0x134], R114 ;  /* 0x0001347201007387 */ /* 0x0001e20000100800 */
[----:B-1----:R-:W-:Y:S01]  /*ee40*/  @P1 IMAD.MOV.U32 R109, RZ, RZ, R114 ;  /* 0x000000ffff6d1224 */ /* 0x002fe200078e0072 */
[----:B----4-:R-:W-:-:S04]  /*ee50*/  IADD3 R110, P2, PT, R86, R85, RZ ;  /* 0x00000055566e7210 */ /* 0x010fc80007f5e0ff */
[----:B0-----:R-:W-:Y:S01]  /*ee60*/  LEA.HI.X.SX32 R114, R86, R84, 0x1, P2 ;  /* 0x0000005456727211 */ /* 0x001fe200010f0eff */
[----:B------:R0:W-:Y:S01]  /*ee70*/  STS.U8 [R105+UR13+0x780], R87 ;  /* 0x0007805769007988 */ /* 0x0001e2000800000d */
[----:B------:R-:W-:Y:S01]  /*ee80*/  PRMT R104, RZ, 0x7610, R104 ;  /* 0x00007610ff687816 */ /* 0x000fe20000000068 */
[----:B------:R-:W-:Y:S01]  /*ee90*/  @P1 IMAD.MOV.U32 R86, RZ, RZ, R110 ;  /* 0x000000ffff561224 */ /* 0x000fe200078e006e */
[----:B------:R-:W-:-:S06]  /*eea0*/  PRMT R103, RZ, 0x7610, R103 ;  /* 0x00007610ff677816 */ /* 0x000fcc0000000067 */
[----:B------:R-:W4:Y:S01]  /*eeb0*/  @P1 LDG.E.U8 R103, desc[UR26][R108.64] ;  /* 0x0000001a6c671981 */ /* 0x000f22000c1e1100 */
[----:B0-----:R-:W-:-:S05]  /*eec0*/  @P1 IMAD.MOV.U32 R87, RZ, RZ, R114 ;  /* 0x000000ffff571224 */ /* 0x001fca00078e0072 */
[----:B------:R0:W2:Y:S02]  /*eed0*/  @P1 LDG.E.U8 R104, desc[UR26][R86.64] ;  /* 0x0000001a56681981 */ /* 0x0000a4000c1e1100 */
[----:B0-----:R-:W-:-:S05]  /*eee0*/  IMAD R86, R126, UR8, RZ ;  /* 0x000000087e567c24 */ /* 0x001fca000f8e02ff */
[C---:B------:R-:W-:Y:S01]  /*eef0*/  IADD3 R108, P2, PT, R86.reuse, R85, RZ ;  /* 0x00000055566c7210 */ /* 0x040fe20007f5e0ff */
[----:B------:R0:W-:Y:S03]  /*ef00*/  STS.U8 [R105+UR13+0xb80], R89 ;  /* 0x000b805969007988 */ /* 0x0001e6000800000d */
[----:B------:R-:W-:Y:S01]  /*ef10*/  LEA.HI.X.SX32 R109, R86, R84, 0x1, P2 ;  /* 0x00000054566d7211 */ /* 0x000fe200010f0eff */
[----:B------:R-:W-:-:S04]  /*ef20*/  @P1 IMAD.MOV.U32 R86, RZ, RZ, R108 ;  /* 0x000000ffff561224 */ /* 0x000fc800078e006c */
[----:B------:R-:W-:Y:S01]  /*ef30*/  @P1 IMAD.MOV.U32 R87, RZ, RZ, R109 ;  /* 0x000000ffff571224 */ /* 0x000fe200078e006d */
[----:B0-----:R-:W-:Y:S01]  /*ef40*/  PRMT R89, RZ, 0x7610, R89 ;  /* 0x00007610ff597816 */ /* 0x001fe20000000059 */
[----:B------:R0:W-:Y:S05]  /*ef50*/  STS.U8 [R105+UR13+0x980], R90 ;  /* 0x0009805a69007988 */ /* 0x0001ea000800000d */
[----:B------:R1:W2:Y:S04]  /*ef60*/  @P1 LDG.E.U8 R89, desc[UR26][R86.64] ;  /* 0x0000001a56591981 */ /* 0x0002a8000c1e1100 */
[----:B------:R-:W-:Y:S01]  /*ef70*/  STL [R1+0x158], R110 ;  /* 0x0001586e01007387 */ /* 0x000fe20000100800 */
[----:B-1----:R-:W-:-:S03]  /*ef80*/  IMAD R86, R127, UR8, RZ ;  /* 0x000000087f567c24 */ /* 0x002fc6000f8e02ff */
[----:B------:R-:W-:Y:S02]  /*ef90*/  STL [R1+0x154], R114 ;  /* 0x0001547201007387 */ /* 0x000fe40000100800 */
[C---:B0-----:R-:W-:Y:S02]  /*efa0*/  IADD3 R90, P2, PT, R86.reuse, R85, RZ ;  /* 0x00000055565a7210 */ /* 0x041fe40007f5e0ff */
[----:B------:R0:W-:Y:S04]  /*efb0*/  STL [R1+0x178], R108 ;  /* 0x0001786c01007387 */ /* 0x0001e80000100800 */
[----:B------:R1:W-:Y:S01]  /*efc0*/  STS.U8 [R105+UR13+0xf80], R91 ;  /* 0x000f805b69007988 */ /* 0x0003e2000800000d */
[----:B0-----:R-:W-:Y:S01]  /*efd0*/  LEA.HI.X.SX32 R108, R86, R84, 0x1, P2 ;  /* 0x00000054566c7211 */ /* 0x001fe200010f0eff */
[----:B------:R-:W-:Y:S01]  /*efe0*/  @P1 IMAD.MOV.U32 R86, RZ, RZ, R90 ;  /* 0x000000ffff561224 */ /* 0x000fe200078e005a */
[----:B-1----:R-:W-:-:S03]  /*eff0*/  PRMT R91, RZ, 0x7610, R91 ;  /* 0x00007610ff5b7816 */ /* 0x002fc6000000005b */
[----:B------:R-:W-:Y:S01]  /*f000*/  @P1 IMAD.MOV.U32 R87, RZ, RZ, R108 ;  /* 0x000000ffff571224 */ /* 0x000fe200078e006c */
[----:B------:R-:W-:Y:S04]  /*f010*/  STL [R1+0x174], R109 ;  /* 0x0001746d01007387 */ /* 0x000fe80000100800 */
[----:B------:R0:W3:Y:S04]  /*f020*/  @P1 LDG.E.U8 R91, desc[UR26][R86.64] ;  /* 0x0000001a565b1981 */ /* 0x0000e8000c1e1100 */
[----:B------:R1:W-:Y:S01]  /*f030*/  STL [R1+0x198], R90 ;  /* 0x0001985a01007387 */ /* 0x0003e20000100800 */
[----:B0-----:R-:W-:-:S03]  /*f040*/  IMAD R86, R128, UR8, RZ ;  /* 0x0000000880567c24 */ /* 0x001fc6000f8e02ff */
[----:B------:R0:W-:Y:S02]  /*f050*/  STS.U8 [R105+UR13+0xd80], R92 ;  /* 0x000d805c69007988 */ /* 0x0001e4000800000d */
[C---:B-1----:R-:W-:Y:S02]  /*f060*/  IADD3 R90, P2, PT, R86.reuse, R85, RZ ;  /* 0x00000055565a7210 */ /* 0x042fe40007f5e0ff */
[----:B------:R1:W-:Y:S02]  /*f070*/  STS.U8 [R105+UR13+0x580], R88 ;  /* 0x0005805869007988 */ /* 0x0003e4000800000d */
[----:B0-----:R-:W-:Y:S01]  /*f080*/  LEA.HI.X.SX32 R92, R86, R84, 0x1, P2 ;  /* 0x00000054565c7211 */ /* 0x001fe200010f0eff */
[----:B------:R-:W-:Y:S01]  /*f090*/  @P1 IMAD.MOV.U32 R86, RZ, RZ, R90 ;  /* 0x000000ffff561224 */ /* 0x000fe200078e005a */
[----:B-1----:R-:W-:-:S03]  /*f0a0*/  PRMT R88, RZ, 0x7610, R88 ;  /* 0x00007610ff587816 */ /* 0x002fc60000000058 */
[----:B------:R-:W-:Y:S01]  /*f0b0*/  @P1 IMAD.MOV.U32 R87, RZ, RZ, R92 ;  /* 0x000000ffff571224 */ /* 0x000fe200078e005c */
[----:B------:R-:W-:Y:S04]  /*f0c0*/  STL [R1+0x194], R108 ;  /* 0x0001946c01007387 */ /* 0x000fe80000100800 */
[----:B------:R0:W4:Y:S04]  /*f0d0*/  @P1 LDG.E.U8 R88, desc[UR26][R86.64] ;  /* 0x0000001a56581981 */ /* 0x000128000c1e1100 */
[----:B------:R1:W-:Y:S01]  /*f0e0*/  STL [R1+0x1b8], R90 ;  /* 0x0001b85a01007387 */ /* 0x0003e20000100800 */
[----:B0-----:R-:W-:-:S03]  /*f0f0*/  IMAD R86, R129, UR8, RZ ;  /* 0x0000000881567c24 */ /* 0x001fc6000f8e02ff */
[----:B------:R0:W-:Y:S02]  /*f100*/  STL [R1+0x1b4], R92 ;  /* 0x0001b45c01007387 */ /* 0x0001e40000100800 */
[C---:B-1----:R-:W-:Y:S02]  /*f110*/  IADD3 R90, P2, PT, R86.reuse, R85, RZ ;  /* 0x00000055565a7210 */ /* 0x042fe40007f5e0ff */
[----:B------:R1:W-:Y:S02]  /*f120*/  STS.U8 [R105+UR13+0x1380], R94 ;  /* 0x0013805e69007988 */ /* 0x0003e4000800000d */
[----:B0-----:R-:W-:Y:S01]  /*f130*/  LEA.HI.X.SX32 R92, R86, R84, 0x1, P2 ;  /* 0x00000054565c7211 */ /* 0x001fe200010f0eff */
[----:B------:R-:W-:Y:S01]  /*f140*/  IMAD R86, R130, UR8, RZ ;  /* 0x0000000882567c24 */ /* 0x000fe2000f8e02ff */
[----:B------:R0:W-:Y:S01]  /*f150*/  STL [R1+0x1c8], R90 ;  /* 0x0001c85a01007387 */ /* 0x0001e20000100800 */
[----:B-1----:R-:W-:-:S03]  /*f160*/  @P1 IMAD.MOV.U32 R94, RZ, RZ, R90 ;  /* 0x000000ffff5e1224 */ /* 0x002fc600078e005a */
[----:B------:R1:W-:Y:S01]  /*f170*/  STS.U8 [R105+UR13+0x1180], R95 ;  /* 0x0011805f69007988 */ /* 0x0003e2000800000d */
[----:B------:R-:W-:Y:S02]  /*f180*/  PRMT R87, RZ, 0x7610, R87 ;  /* 0x00007610ff577816 */ /* 0x000fe40000000057 */
[----:B0-----:R-:W-:Y:S01]  /*f190*/  IADD3 R90, P2, PT, R86, R85, RZ ;  /* 0x00000055565a7210 */ /* 0x001fe20007f5e0ff */
[----:B------:R0:W-:Y:S01]  /*f1a0*/  STL [R1+0x1c4], R92 ;  /* 0x0001c45c01007387 */ /* 0x0001e20000100800 */
[----:B-1----:R-:W-:-:S05]  /*f1b0*/  @P1 IMAD.MOV.U32 R95, RZ, RZ, R92 ;  /* 0x000000ffff5f1224 */ /* 0x002fca00078e005c */
[----:B------:R1:W4:Y:S01]  /*f1c0*/  @P1 LDG.E.U8 R87, desc[UR26][R94.64] ;  /* 0x0000001a5e571981 */ /* 0x000322000c1e1100 */
[----:B0-----:R-:W-:Y:S02]  /*f1d0*/  LEA.HI.X.SX32 R92, R86, R84, 0x1, P2 ;  /* 0x00000054565c7211 */ /* 0x001fe400010f0eff */
[----:B------:R-:W-:Y:S01]  /*f1e0*/  PRMT R86, RZ, 0x7610, R86 ;  /* 0x00007610ff567816 */ /* 0x000fe20000000056 */
[----:B-1----:R-:W-:Y:S02]  /*f1f0*/  @P1 IMAD.MOV.U32 R94, RZ, RZ, R90 ;  /* 0x000000ffff5e1224 */ /* 0x002fe400078e005a */
[----:B------:R-:W-:-:S05]  /*f200*/  @P1 IMAD.MOV.U32 R95, RZ, RZ, R92 ;  /* 0x000000ffff5f1224 */ /* 0x000fca00078e005c */
[----:B------:R0:W4:Y:S04]  /*f210*/  @P1 LDG.E.U8 R86, desc[UR26][R94.64] ;  /* 0x0000001a5e561981 */ /* 0x000128000c1e1100 */
[----:B------:R1:W-:Y:S04]  /*f220*/  STL [R1+0x1d0], R90 ;  /* 0x0001d05a01007387 */ /* 0x0003e80000100800 */
[----:B------:R0:W-:Y:S01]  /*f230*/  STL [R1+0x1cc], R92 ;  /* 0x0001cc5c01007387 */ /* 0x0001e20000100800 */
[----:B-1----:R-:W-:-:S03]  /*f240*/  IMAD R90, R131, UR8, RZ ;  /* 0x00000008835a7c24 */ /* 0x002fc6000f8e02ff */
[----:B------:R1:W-:Y:S02]  /*f250*/  STS.U8 [R105+UR13+0x1780], R96 ;  /* 0x0017806069007988 */ /* 0x0003e4000800000d */
[----:B0-----:R-:W-:-:S05]  /*f260*/  IADD3 R92, P2, PT, R90, R85, RZ ;  /* 0x000000555a5c7210 */ /* 0x001fca0007f5e0ff */
[----:B------:R0:W-:Y:S01]  /*f270*/  STL [R1+0x1d8], R92 ;  /* 0x0001d85c01007387 */ /* 0x0001e20000100800 */
[----:B-1----:R-:W-:Y:S01]  /*f280*/  LEA.HI.X.SX32 R96, R90, R84, 0x1, P2 ;  /* 0x000000545a607211 */ /* 0x002fe200010f0eff */
[----:B------:R-:W-:Y:S01]  /*f290*/  @P1 IMAD.MOV.U32 R94, RZ, RZ, R92 ;  /* 0x000000ffff5e1224 */ /* 0x000fe200078e005c */
[----:B------:R-:W-:-:S03]  /*f2a0*/  PRMT R90, RZ, 0x7610, R90 ;  /* 0x00007610ff5a7816 */ /* 0x000fc6000000005a */
[----:B------:R1:W-:Y:S01]  /*f2b0*/  STL [R1+0x1d4], R96 ;  /* 0x0001d46001007387 */ /* 0x0003e20000100800 */
[----:B0-----:R-:W-:Y:S02]  /*f2c0*/  IMAD R92, R146, UR8, RZ ;  /* 0x00000008925c7c24 */ /* 0x001fe4000f8e02ff */
[----:B------:R-:W-:Y:S01]  /*f2d0*/  @P1 IMAD.MOV.U32 R95, RZ, RZ, R96 ;  /* 0x000000ffff5f1224 */ /* 0x000fe200078e0060 */
[----:B------:R0:W-:Y:S02]  /*f2e0*/  STS.U8 [R105+UR13+0x1580], R97 ;  /* 0x0015806169007988 */ /* 0x0001e4000800000d */
[C---:B-1----:R-:W-:Y:S02]  /*f2f0*/  IADD3 R96, P2, PT, R92.reuse, R85, RZ ;  /* 0x000000555c607210 */ /* 0x042fe40007f5e0ff */
[----:B------:R1:W4:Y:S02]  /*f300*/  @P1 LDG.E.U8 R90, desc[UR26][R94.64] ;  /* 0x0000001a5e5a1981 */ /* 0x000324000c1e1100 */
[----:B0-----:R-:W-:Y:S01]  /*f310*/  LEA.HI.X.SX32 R97, R92, R84, 0x1, P2 ;  /* 0x000000545c617211 */ /* 0x001fe200010f0eff */
[----:B------:R-:W-:Y:S01]  /*f320*/  IMAD R92, R147, UR8, RZ ;  /* 0x00000008935c7c24 */ /* 0x000fe2000f8e02ff */
[----:B------:R0:W-:Y:S01]  /*f330*/  STL [R1+0x1e0], R96 ;  /* 0x0001e06001007387 */ /* 0x0001e20000100800 */
[----:B-1----:R-:W-:-:S02]  /*f340*/  @P1 IMAD.MOV.U32 R94, RZ, RZ, R96 ;  /* 0x000000ffff5e1224 */ /* 0x002fc400078e0060 */
[----:B------:R-:W-:Y:S01]  /*f350*/  @P1 IMAD.MOV.U32 R95, RZ, RZ, R97 ;  /* 0x000000ffff5f1224 */ /* 0x000fe200078e0061 */
[----:B------:R1:W-:Y:S01]  /*f360*/  STL [R1+0x1dc], R97 ;  /* 0x0001dc6101007387 */ /* 0x0003e20000100800 */
[----:B0-----:R-:W-:-:S04]  /*f370*/  IADD3 R96, P2, PT, R92, R85, RZ ;  /* 0x000000555c607210 */ /* 0x001fc80007f5e0ff */
[----:B-1----:R-:W-:Y:S01]  /*f380*/  LEA.HI.X.SX32 R97, R92, R84, 0x1, P2 ;  /* 0x000000545c617211 */ /* 0x002fe200010f0eff */
[----:B------:R-:W-:Y:S04]  /*f390*/  STL [R1+0x1e8], R96 ;  /* 0x0001e86001007387 */ /* 0x000fe80000100800 */
[----:B--2---:R0:W-:Y:S02]  /*f3a0*/  STS.U8 [R105+UR13+0x2380], R89 ;  /* 0x0023805969007988 */ /* 0x0041e4000800000d */
[----:B0-----:R-:W-:-:S06]  /*f3b0*/  PRMT R89, RZ, 0x7610, R89 ;  /* 0x00007610ff597816 */ /* 0x001fcc0000000059 */
[----:B------:R0:W2:Y:S02]  /*f3c0*/  @P1 LDG.E.U8 R89, desc[UR26][R94.64] ;  /* 0x0000001a5e591981 */ /* 0x0000a4000c1e1100 */
[----:B0-----:R-:W-:Y:S02]  /*f3d0*/  @P1 IMAD.MOV.U32 R94, RZ, RZ, R96 ;  /* 0x000000ffff5e1224 */ /* 0x001fe400078e0060 */
[----:B---3--:R0:W-:Y:S01]  /*f3e0*/  STS.U8 [R105+UR13+0x2580], R91 ;  /* 0x0025805b69007988 */ /* 0x0081e2000800000d */
[----:B------:R-:W-:Y:S02]  /*f3f0*/  @P1 IMAD.MOV.U32 R95, RZ, RZ, R97 ;  /* 0x000000ffff5f1224 */ /* 0x000fe400078e0061 */
[----:B0-----:R-:W-:-:S05]  /*f400*/  IMAD R91, R148, UR8, RZ ;  /* 0x00000008945b7c24 */ /* 0x001fca000f8e02ff */
[----:B------:R-:W-:-:S04]  /*f410*/  IADD3 R92, P2, PT, R91, R85, RZ ;  /* 0x000000555b5c7210 */ /* 0x000fc80007f5e0ff */
[----:B------:R-:W-:Y:S01]  /*f420*/  LEA.HI.X.SX32 R96, R91, R84, 0x1, P2 ;  /* 0x000000545b607211 */ /* 0x000fe200010f0eff */
[----:B----4-:R0:W-:Y:S02]  /*f430*/  STS.U8 [R105+UR13+0x2780], R88 ;  /* 0x0027805869007988 */ /* 0x0101e4000800000d */
[----:B0-----:R-:W-:-:S06]  /*f440*/  PRMT R88, RZ, 0x7610, R88 ;  /* 0x00007610ff587816 */ /* 0x001fcc0000000058 */
[----:B------:R0:W3:Y:S02]  /*f450*/  @P1 LDG.E.U8 R88, desc[UR26][R94.64] ;  /* 0x0000001a5e581981 */ /* 0x0000e4000c1e1100 */
[----:B0-----:R-:W-:Y:S02]  /*f460*/  @P1 IMAD.MOV.U32 R94, RZ, RZ, R92 ;  /* 0x000000ffff5e1224 */ /* 0x001fe400078e005c */
[----:B------:R-:W-:Y:S01]  /*f470*/  @P1 IMAD.MOV.U32 R95, RZ, RZ, R96 ;  /* 0x000000ffff5f1224 */ /* 0x000fe200078e0060 */
[----:B------:R0:W-:Y:S02]  /*f480*/  STS.U8 [R105+UR13+0x2b80], R86 ;  /* 0x002b805669007988 */ /* 0x0001e4000800000d */
[----:B0-----:R-:W-:-:S06]  /*f490*/  PRMT R86, RZ, 0x7610, R86 ;  /* 0x00007610ff567816 */ /* 0x001fcc0000000056 */
[----:B------:R0:W4:Y:S04]  /*f4a0*/  @P1 LDG.E.U8 R86, desc[UR26][R94.64] ;  /* 0x0000001a5e561981 */ /* 0x000128000c1e1100 */
[----:B------:R1:W-:Y:S02]  /*f4b0*/  STS.U8 [R105+UR13+0x2980], R87 ;  /* 0x0029805769007988 */ /* 0x0003e4000800000d */
[----:B-1----:R-:W-:Y:S02]  /*f4c0*/  IMAD R87, R150, UR8, RZ ;  /* 0x0000000896577c24 */ /* 0x002fe4000f8e02ff */
[----:B------:R-:W-:Y:S03]  /*f4d0*/  STL [R1+0x1e4], R97 ;  /* 0x0001e46101007387 */ /* 0x000fe60000100800 */
[C---:B------:R-:W-:Y:S01]  /*f4e0*/  IADD3 R91, P2, PT, R87.reuse, R85, RZ ;  /* 0x00000055575b7210 */ /* 0x040fe20007f5e0ff */
[----:B------:R1:W-:Y:S04]  /*f4f0*/  STL [R1+0x1f0], R92 ;  /* 0x0001f05c01007387 */ /* 0x0003e80000100800 */
[----:B------:R-:W-:Y:S01]  /*f500*/  STL [R1+0x1ec], R96 ;  /* 0x0001ec6001007387 */ /* 0x000fe20000100800 */
[----:B-1----:R-:W-:-:S03]  /*f510*/  LEA.HI.X.SX32 R92, R87, R84, 0x1, P2 ;  /* 0x00000054575c7211 */ /* 0x002fc600010f0eff */
[----:B------:R1:W-:Y:S04]  /*f520*/  STS.U8 [R105+UR13+0x2d80], R90 ;  /* 0x002d805a69007988 */ /* 0x0003e8000800000d */
[----:B------:R0:W-:Y:S04]  /*f530*/  STL [R1+0x1f8], R91 ;  /* 0x0001f85b01007387 */ /* 0x0001e80000100800 */
[----:B------:R-:W-:Y:S01]  /*f540*/  STL [R1+0x1f4], R92 ;  /* 0x0001f45c01007387 */ /* 0x000fe20000100800 */
[----:B-1----:R-:W-:Y:S02]  /*f550*/  @P1 IMAD.MOV.U32 R90, RZ, RZ, R91 ;  /* 0x000000ffff5a1224 */ /* 0x002fe400078e005b */
[----:B0-----:R-:W-:Y:S01]  /*f560*/  @P1 IMAD.MOV.U32 R91, RZ, RZ, R92 ;  /* 0x000000ffff5b1224 */ /* 0x001fe200078e005c */
[----:B--2---:R0:W-:Y:S02]  /*f570*/  STS.U8 [R105+UR13+0x2f80], R89 ;  /* 0x002f805969007988 */ /* 0x0041e4000800000d */
[----:B0-----:R-:W-:-:S05]  /*f580*/  IMAD R89, R152, UR8, RZ ;  /* 0x0000000898597c24 */ /* 0x001fca000f8e02ff */
[----:B------:R-:W-:-:S04]  /*f590*/  IADD3 R92, P2, PT, R89, R85, RZ ;  /* 0x00000055595c7210 */ /* 0x000fc80007f5e0ff */
[----:B------:R-:W-:-:S05]  /*f5a0*/  LEA.HI.X.SX32 R94, R89, R84, 0x1, P2 ;  /* 0x00000054595e7211 */ /* 0x000fca00010f0eff */
[----:B------:R-:W-:Y:S01]  /*f5b0*/  @P1 IMAD.MOV.U32 R89, RZ, RZ, R94 ;  /* 0x000000ffff591224 */ /* 0x000fe200078e005e */
[----:B---3--:R0:W-:Y:S02]  /*f5c0*/  STS.U8 [R105+UR13+0x3180], R88 ;  /* 0x0031805869007988 */ /* 0x0081e4000800000d */
[----:B0-----:R-:W-:Y:S02]  /*f5d0*/  @P1 IMAD.MOV.U32 R88, RZ, RZ, R92 ;  /* 0x000000ffff581224 */ /* 0x001fe400078e005c */
[----:B----4-:R0:W-:Y:S02]  /*f5e0*/  STS.U8 [R105+UR13+0x3380], R86 ;  /* 0x0033805669007988 */ /* 0x0101e4000800000d */
[----:B0-----:R-:W-:-:S06]  /*f5f0*/  PRMT R86, RZ, 0x7610, R86 ;  /* 0x00007610ff567816 */ /* 0x001fcc0000000056 */
[----:B------:R0:W2:Y:S01]  /*f600*/  @P1 LDG.E.U8 R86, desc[UR26][R88.64] ;  /* 0x0000001a58561981 */ /* 0x0000a2000c1e1100 */
[----:B------:R-:W-:-:S06]  /*f610*/  PRMT R87, RZ, 0x7610, R87 ;  /* 0x00007610ff577816 */ /* 0x000fcc0000000057 */
[----:B------:R1:W3:Y:S01]  /*f620*/  @P1 LDG.E.U8 R87, desc[UR26][R90.64] ;  /* 0x0000001a5a571981 */ /* 0x0002e2000c1e1100 */
[----:B0-----:R-:W-:-:S05]  /*f630*/  IMAD R88, R153, UR8, RZ ;  /* 0x0000000899587c24 */ /* 0x001fca000f8e02ff */
[----:B-1----:R-:W-:-:S04]  /*f640*/  IADD3 R90, P2, PT, R88, R85, RZ ;  /* 0x00000055585a7210 */ /* 0x002fc80007f5e0ff */
[----:B------:R-:W-:Y:S01]  /*f650*/  LEA.HI.X.SX32 R91, R88, R84, 0x1, P2 ;  /* 0x00000054585b7211 */ /* 0x000fe200010f0eff */
[----:B------:R-:W-:-:S04]  /*f660*/  @P1 IMAD.MOV.U32 R88, RZ, RZ, R90 ;  /* 0x000000ffff581224 */ /* 0x000fc800078e005a */
[----:B------:R-:W-:Y:S01]  /*f670*/  @P1 IMAD.MOV.U32 R89, RZ, RZ, R91 ;  /* 0x000000ffff591224 */ /* 0x000fe200078e005b */
[----:B--2---:R0:W-:Y:S02]  /*f680*/  STS.U8 [R105+UR13+0x3780], R86 ;  /* 0x0037805669007988 */ /* 0x0041e4000800000d */
[----:B0-----:R-:W-:-:S06]  /*f690*/  PRMT R86, RZ, 0x7610, R86 ;  /* 0x00007610ff567816 */ /* 0x001fcc0000000056 */
[----:B------:R0:W2:Y:S04]  /*f6a0*/  @P1 LDG.E.U8 R86, desc[UR26][R88.64] ;  /* 0x0000001a58561981 */ /* 0x0000a8000c1e1100 */
[----:B---3--:R1:W-:Y:S04]  /*f6b0*/  STS.U8 [R105+UR13+0x3580], R87 ;  /* 0x0035805769007988 */ /* 0x0083e8000800000d */
[----:B------:R-:W-:Y:S01]  /*f6c0*/  STL [R1+0x200], R92 ;  /* 0x0002005c01007387 */ /* 0x000fe20000100800 */
[----:B-1----:R-:W-:-:S03]  /*f6d0*/  IMAD R87, R154, UR8, RZ ;  /* 0x000000089a577c24 */ /* 0x002fc6000f8e02ff */
[----:B------:R-:W-:Y:S04]  /*f6e0*/  STL [R1+0x1fc], R94 ;  /* 0x0001fc5e01007387 */ /* 0x000fe80000100800 */
[----:B------:R1:W-:Y:S04]  /*f6f0*/  STL [R1+0x208], R90 ;  /* 0x0002085a01007387 */ /* 0x0003e80000100800 */
[----:B------:R3:W-:Y:S01]  /*f700*/  STL [R1+0x204], R91 ;  /* 0x0002045b01007387 */ /* 0x0007e20000100800 */
[----:B-1----:R-:W-:-:S04]  /*f710*/  IADD3 R90, P2, PT, R87, R85, RZ ;  /* 0x00000055575a7210 */ /* 0x002fc80007f5e0ff */
[----:B---3--:R-:W-:Y:S01]  /*f720*/  LEA.HI.X.SX32 R91, R87, R84, 0x1, P2 ;  /* 0x00000054575b7211 */ /* 0x008fe200010f0eff */
[----:B0-----:R-:W-:-:S04]  /*f730*/  @P1 IMAD.MOV.U32 R88, RZ, RZ, R90 ;  /* 0x000000ffff581224 */ /* 0x001fc800078e005a */
[----:B------:R-:W-:Y:S01]  /*f740*/  @P1 IMAD.MOV.U32 R89, RZ, RZ, R91 ;  /* 0x000000ffff591224 */ /* 0x000fe200078e005b */
[----:B--2---:R0:W-:Y:S02]  /*f750*/  STS.U8 [R105+UR13+0x3980], R86 ;  /* 0x0039805669007988 */ /* 0x0041e4000800000d */
[----:B0-----:R-:W-:-:S06]  /*f760*/  PRMT R86, RZ, 0x7610, R86 ;  /* 0x00007610ff567816 */ /* 0x001fcc0000000056 */
[----:B------:R-:W2:Y:S01]  /*f770*/  @P1 LDG.E.U8 R86, desc[UR26][R88.64] ;  /* 0x0000001a58561981 */ /* 0x000ea2000c1e1100 */
[----:B------:R-:W-:-:S05]  /*f780*/  IMAD R87, R159, UR8, RZ ;  /* 0x000000089f577c24 */ /* 0x000fca000f8e02ff */
[C---:B------:R-:W-:Y:S01]  /*f790*/  IADD3 R85, P2, PT, R87.reuse, R85, RZ ;  /* 0x0000005557557210 */ /* 0x040fe20007f5e0ff */
[----:B------:R0:W-:Y:S03]  /*f7a0*/  STL [R1+0x210], R90 ;  /* 0x0002105a01007387 */ /* 0x0001e60000100800 */
[----:B0-----:R-:W-:Y:S02]  /*f7b0*/  LEA.HI.X.SX32 R90, R87, R84, 0x1, P2 ;  /* 0x00000054575a7211 */ /* 0x001fe400010f0eff */
[----:B------:R-:W-:-:S03]  /*f7c0*/  PRMT R84, RZ, 0x7610, R84 ;  /* 0x00007610ff547816 */ /* 0x000fc60000000054 */
[----:B------:R-:W-:Y:S01]  /*f7d0*/  @P1 IMAD.MOV.U32 R87, RZ, RZ, R90 ;  /* 0x000000ffff571224 */ /* 0x000fe200078e005a */
[----:B--2---:R0:W-:Y:S02]  /*f7e0*/  STS.U8 [R105+UR13+0x3b80], R86 ;  /* 0x003b805669007988 */ /* 0x0041e4000800000d */
[----:B0-----:R-:W-:-:S05]  /*f7f0*/  @P1 IMAD.MOV.U32 R86, RZ, RZ, R85 ;  /* 0x000000ffff561224 */ /* 0x001fca00078e0055 */
[----:B------:R-:W2:Y:S04]  /*f800*/  @P1 LDG.E.U8 R84, desc[UR26][R86.64] ;  /* 0x0000001a56541981 */ /* 0x000ea8000c1e1100 */
[----:B------:R0:W-:Y:S04]  /*f810*/  STS.U8 [R105+UR13+0x180], R123 ;  /* 0x0001807b69007988 */ /* 0x0001e8000800000d */
[----:B------:R0:W-:Y:S04]  /*f820*/  STS.U8 [R105+UR13+0x1980], R102 ;  /* 0x0019806669007988 */ /* 0x0001e8000800000d */
[----:B------:R0:W-:Y:S04]  /*f830*/  STS.U8 [R105+UR13+0x1b80], R100 ;  /* 0x001b806469007988 */ /* 0x0001e8000800000d */
[----:B------:R0:W-:Y:S04]  /*f840*/  STS.U8 [R105+UR13+0x1d80], R107 ;  /* 0x001d806b69007988 */ /* 0x0001e8000800000d */
[----:B------:R0:W-:Y:S04]  /*f850*/  STS.U8 [R105+UR13+0x1f80], R103 ;  /* 0x001f806769007988 */ /* 0x0001e8000800000d */
[----:B------:R0:W-:Y:S01]  /*f860*/  STS.U8 [R105+UR13+0x2180], R104 ;  /* 0x0021806869007988 */ /* 0x0001e2000800000d */
[----:B------:R-:W-:-:S03]  /*f870*/  VIADD R168, R168, 0x3f ;  /* 0x0000003fa8a87836 */ /* 0x000fc60000000000 */
[----:B------:R0:W-:Y:S01]  /*f880*/  STL [R1+0x20c], R91 ;  /* 0x00020c5b01007387 */ /* 0x0001e20000100800 */
[----:B------:R-:W-:-:S03]  /*f890*/  ISETP.NE.U32.AND P1, PT, RZ, UR7, PT ;  /* 0x00000007ff007c0c */ /* 0x000fc6000bf25070 */
[----:B------:R0:W-:Y:S04]  /*f8a0*/  STL [R1+0x12c], R85 ;  /* 0x00012c5501007387 */ /* 0x0001e80000100800 */
[----:B------:R0:W-:Y:S01]  /*f8b0*/  STL [R1+0x128], R90 ;  /* 0x0001285a01007387 */ /* 0x0001e20000100800 */
[C---:B------:R-:W-:Y:S02]  /*f8c0*/  ISETP.LT.OR P2, PT, R168.reuse, 0x40, P1 ;  /* 0x00000040a800780c */ /* 0x040fe40000f41670 */
[----:B------:R-:W-:Y:S01]  /*f8d0*/  ISETP.GE.AND P3, PT, R168, 0x80, PT ;  /* 0x00000080a800780c */ /* 0x000fe20003f66270 */
[----:B--2---:R0:W-:Y:S01]  /*f8e0*/  STS.U8 [R105+UR13+0x3d80], R84 ;  /* 0x003d805469007988 */ /* 0x0041e2000800000d */
[----:B------:R1:W-:Y:S06]  /*f8f0*/  MEMBAR.ALL.CTA ;  /* 0x0000000000007992 */ /* 0x0003ec0000008000 */
[----:B-1----:R-:W1:Y:S02]  /*f900*/  FENCE.VIEW.ASYNC.S ;  /* 0x00000000000073c6 */ /* 0x002e640000000000 */
[----:B-1----:R-:W-:Y:S06]  /*f910*/  BAR.SYNC.DEFER_BLOCKING 0x0 ;  /* 0x0000000000007b1d */ /* 0x002fec0000010000 */
[----:B------:R-:W-:Y:S05]  /*f920*/  @P2 BRA `(.L_x_6) ;  /* 0x0000000000682947 */ /* 0x000fea0003800000 */
[----:B------:R-:W-:Y:S02]  /*f930*/  UIADD3 UR4, UPT, UPT, UR13, 0x8000, URZ ;  /* 0x000080000d047890 */ /* 0x000fe4000fffe0ff */
[----:B------:R-:W-:Y:S02]  /*f940*/  USHF.R.U32.HI UR8, URZ, 0x4, UR13 ;  /* 0x00000004ff087899 */ /* 0x000fe4000801160d */
[----:B------:R-:W-:Y:S02]  /*f950*/  USHF.R.U32.HI UR4, URZ, 0x4, UR4 ;  /* 0x00000004ff047899 */ /* 0x000fe40008011604 */
[----:B------:R-:W-:Y:S02]  /*f960*/  USGXT.U32 UR8, UR8, 0xe ;  /* 0x0000000e0808789a */ /* 0x000fe40008000000 */
[----:B------:R-:W-:Y:S01]  /*f970*/  USGXT.U32 UR6, UR4, 0xe ;  /* 0x0000000e0406789a */ /* 0x000fe20008000000 */
[----:B------:R-:W-:Y:S01]  /*f980*/  UMOV UR16, 0x100 ;  /* 0x0000010000107882 */ /* 0x000fe20000000000 */
[----:B------:R-:W-:Y:S01]  /*f990*/  UMOV UR17, 0x40004040 ;  /* 0x4000404000117882 */ /* 0x000fe20000000000 */
[----:B------:R-:W-:Y:S01]  /*f9a0*/  UMOV UR18, 0xfffffffe ;  /* 0xfffffffe00127882 */ /* 0x000fe20000000000 */
[----:B------:R-:W-:Y:S01]  /*f9b0*/  UMOV UR19, 0x7fffbfdf ;  /* 0x7fffbfdf00137882 */ /* 0x000fe20000000000 */
[----:B------:R-:W-:Y:S01]  /*f9c0*/  UMOV UR9, URZ ;  /* 0x000000ff00097c82 */ /* 0x000fe20008000000 */
[----:B------:R-:W-:Y:S01]  /*f9d0*/  UMOV UR7, URZ ;  /* 0x000000ff00077c82 */ /* 0x000fe20008000000 */
[----:B------:R-:W-:-:S02]  /*f9e0*/  UIADD3.64 UR18, UPT, UPT, UR8, -UR18, URZ ;  /* 0x8000001208127297 */ /* 0x000fc4000fffe0ff */
[----:B------:R-:W-:Y:S01]  /*f9f0*/  UIADD3.64 UR16, UPT, UPT, UR6, UR16, URZ ;  /* 0x0000001006107297 */ /* 0x000fe2000fffe0ff */
[----:B------:R-:W-:Y:S01]  /*fa00*/  UMOV UR20, 0x0 ;  /* 0x0000000000147882 */ /* 0x000fe20000000000 */
[----:B------:R-:W-:Y:S01]  /*fa10*/  UMOV UR21, 0x8408490 ;  /* 0x0840849000157882 */ /* 0x000fe20000000000 */
[----:B------:R-:W-:Y:S01]  /*fa20*/  UMOV UR4, UR10 ;  /* 0x0000000a00047c82 */ /* 0x000fe20008000000 */
[----:B------:R-:W-:Y:S01]  /*fa30*/  UMOV UR5, URZ ;  /* 0x000000ff00057c82 */ /* 0x000fe20008000000 */
[----:B------:R-:W-:Y:S01]  /*fa40*/  UMOV UR9, 0x80004020 ;  /* 0x8000402000097882 */ /* 0x000fe20000000000 */
[----:B------:R-:W-:Y:S01]  /*fa50*/  UMOV UR7, 0x40004040 ;  /* 0x4000404000077882 */ /* 0x000fe20000000000 */
[----:B------:R-:W-:Y:S01]  /*fa60*/  UMOV UR22, 0x0 ;  /* 0x0000000000167882 */ /* 0x000fe20000000000 */
[----:B------:R-:W-:Y:S01]  /*fa70*/  UMOV UR23, 0x8408490 ;  /* 0x0840849000177882 */ /* 0x000fe20000000000 */
[----:B------:R-:W-:Y:S01]  /*fa80*/  UMOV UR4, UR4 ;  /* 0x0000000400047c82 */ /* 0x000fe20008000000 */
[----:B------:R1:W-:Y:S01]  /*fa90*/  UTCQMMA gdesc[UR6], gdesc[UR8], tmem[UR12], tmem[UR20], idesc[UR21], !UPT ;  /* 0x00ff1408060075ea */ /* 0x0003e2000f80030c */
[----:B------:R1:W-:Y:S01]  /*faa0*/  UTCQMMA gdesc[UR16], gdesc[UR18], tmem[UR12], tmem[UR22], idesc[UR23], UPT ;  /* 0x00ff1612100075ea */ /* 0x0003e2000b80030c */
[----:B------:R1:W-:Y:S01]  /*fab0*/  UTCBAR [UR4], URZ ;  /* 0x000000ff040073e9 */ /* 0x0003e200080000ff */
[----:B------:R-:W-:Y:S01]  /*fac0*/  NOP ;  /* 0x0000000000007918 */ /* 0x000fe20000000000 */
.L_x_6:
[----:B-1----:R-:W-:Y:S01]  /*fad0*/  UMOV UR4, URZ ;  /* 0x000000ff00047c82 */ /* 0x002fe20008000000 */
[----:B------:R-:W-:Y:S05]  /*fae0*/  @!P3 BRA `(.L_x_7) ;  /* 0x0000007c0008b947 */ /* 0x000fea0003800000 */
[----:B0-----:R-:W-:Y:S01]  /*faf0*/  SHF.R.S32.HI R84, RZ, 0x1f, R168 ;  /* 0x0000001fff547819 */ /* 0x001fe200000114a8 */
[----:B------:R-:W-:Y:S01]  /*fb00*/  UIADD3 UR4, UPT, UPT, UR13, 0xa000, URZ ;  /* 0x0000a0000d047890 */ /* 0x000fe2000fffe0ff */
[----:B------:R-:W-:Y:S01]  /*fb10*/  IMAD.SHL.U32 R112, R112, 0x40, RZ ;  /* 0x0000004070707824 */ /* 0x000fe200078e00ff */
[----:B------:R-:W-:Y:S01]  /*fb20*/  UIADD3 UR5, UPT, UPT, UR13, 0x4000, URZ ;  /* 0x000040000d057890 */ /* 0x000fe2000fffe0ff */
[----:B------:R-:W-:Y:S01]  /*fb30*/  LEA.HI R84, R84, R168, RZ, 0x6 ;  /* 0x000000a854547211 */ /* 0x000fe200078f30ff */
[----:B------:R-:W-:Y:S01]  /*fb40*/  USHF.R.U32.HI UR4, URZ, 0x4, UR4 ;  /* 0x00000004ff047899 */ /* 0x000fe20008011604 */
[----:B------:R-:W-:Y:S01]  /*fb50*/  IMAD.SHL.U32 R113, R113, 0x40, RZ ;  /* 0x0000004071717824 */ /* 0x000fe200078e00ff */
[----:B------:R-:W-:Y:S01]  /*fb60*/  USHF.R.U32.HI UR5, URZ, 0x4, UR5 ;  /* 0x00000004ff057899 */ /* 0x000fe20008011605 */
[----:B------:R-:W-:Y:S01]  /*fb70*/  SHF.R.S32.HI R84, RZ, 0x6, R84 ;  /* 0x00000006ff547819 */ /* 0x000fe20000011454 */
[----:B------:R-:W-:Y:S02]  /*fb80*/  USGXT.U32 UR6, UR4, 0xe ;  /* 0x0000000e0406789a */ /* 0x000fe40008000000 */
[----:B------:R-:W-:Y:S01]  /*fb90*/  USGXT.U32 UR8, UR5, 0xe ;  /* 0x0000000e0508789a */ /* 0x000fe20008000000 */
[----:B------:R-:W-:Y:S01]  /*fba0*/  VIMNMX R84, PT, PT, R84, 0x2, !PT ;  /* 0x0000000254547848 */ /* 0x000fe20007fe0100 */
[----:B------:R-:W-:Y:S01]  /*fbb0*/  UMOV UR16, 0x100 ;  /* 0x0000010000107882 */ /* 0x000fe20000000000 */
[----:B------:R-:W-:Y:S01]  /*fbc0*/  SHF.R.S32.HI R114, RZ, 0x1f, R113 ;  /* 0x0000001fff727819 */ /* 0x000fe20000011471 */
[----:B------:R-:W-:Y:S01]  /*fbd0*/  UMOV UR17, 0x40004040 ;  /* 0x4000404000117882 */ /* 0x000fe20000000000 */
[----:B------:R-:W-:Y:S01]  /*fbe0*/  UMOV UR18, 0xfffffffe ;  /* 0xfffffffe00127882 */ /* 0x000fe20000000000 */
[----:B------:R-:W-:Y:S01]  /*fbf0*/  VIADD R85, R84, 0xfffffffe ;  /* 0xfffffffe54557836 */ /* 0x000fe20000000000 */
[----:B------:R-:W-:Y:S01]  /*fc00*/  UMOV UR19, 0x7fffbfdf ;  /* 0x7fffbfdf00137882 */ /* 0x000fe20000000000 */
[----:B------:R-:W-:Y:S01]  /*fc10*/  IMAD.MOV.U32 R84, RZ, RZ, RZ ;  /* 0x000000ffff547224 */ /* 0x000fe200078e00ff */
[----:B------:R-:W-:Y:S01]  /*fc20*/  UMOV UR7, URZ ;  /* 0x000000ff00077c82 */ /* 0x000fe20008000000 */
[----:B------:R-:W-:Y:S01]  /*fc30*/  UMOV UR9, URZ ;  /* 0x000000ff00097c82 */ /* 0x000fe20008000000 */
[----:B------:R0:W-:Y:S01]  /*fc40*/  STL [R1+0x360], R85 ;  /* 0x0003605501007387 */ /* 0x0001e20000100800 */
[----:B------:R-:W-:Y:S01]  /*fc50*/  UMOV UR15, 0x1 ;  /* 0x00000001000f7882 */ /* 0x000fe20000000000 */
[----:B------:R-:W-:-:S02]  /*fc60*/  UIADD3.64 UR16, UPT, UPT, UR6, UR16, URZ ;  /* 0x0000001006107297 */ /* 0x000fc4000fffe0ff */
[----:B------:R1:W-:Y:S01]  /*fc70*/  STL [R1+0x358], RZ ;  /* 0x000358ff01007387 */ /* 0x0003e20000100800 */
[----:B------:R-:W-:Y:S01]  /*fc80*/  UIADD3.64 UR18, UPT, UPT, UR8, -UR18, URZ ;  /* 0x8000001208127297 */ /* 0x000fe2000fffe0ff */
[----:B------:R-:W-:Y:S01]  /*fc90*/  UMOV UR5, URZ ;  /* 0x000000ff00057c82 */ /* 0x000fe20008000000 */
[----:B0-----:R-:W-:-:S10]  /*fca0*/  SHF.R.S32.HI R85, RZ, 0x1f, R112 ;  /* 0x0000001fff557819 */ /* 0x001fd40000011470 */
.L_x_10:
[----:B--2---:R-:W2:Y:S01]  /*fcb0*/  LDL R85, [R1+0x358] ;  /* 0x0003580001557983 */ /* 0x004ea20000100800 */
[----:B------:R-:W-:Y:S01]  /*fcc0*/  IMAD.U32 R84, R84, -0x80000000, RZ ;  /* 0x8000000054547824 */ /* 0x000fe200078e00ff */
[----:B------:R-:W0:Y:S01]  /*fcd0*/  LDC R149, c[0x0][0x3a0] ;  /* 0x0000e800ff957b82 */ /* 0x000e220000000800 */
[C---:B-----5:R-:W-:Y:S02]  /*fce0*/  IADD3 R23, P5, PT, R112.reuse, R23, RZ ;  /* 0x0000001770177210 */ /* 0x060fe40007fbe0ff */
[----:B------:R-:W-:Y:S01]  /*fcf0*/  IADD3 R21, P4, PT, R112, R21, RZ ;  /* 0x0000001570157210 */ /* 0x000fe20007f9e0ff */
[----:B------:R-:W3:Y:S01]  /*fd00*/  SYNCS.PHASECHK.TRANS64.TRYWAIT P6, [UR10], R84 ;  /* 0x00000054ff0075a7 */ /* 0x000ee200080c110a */
[----:B--2---:R-:W-:-:S04]  /*fd10*/  VIADD R85, R85, 0x1 ;  /* 0x0000000155557836 */ /* 0x004fc80000000000 */
[----:B0-----:R-:W-:Y:S01]  /*fd20*/  IMAD R149, R85, -0x40, R149 ;  /* 0xffffffc055957824 */ /* 0x001fe200078e0295 */
[----:B------:R0:W-:Y:S04]  /*fd30*/  STL [R1+0x35c], R85 ;  /* 0x00035c5501007387 */ /* 0x0001e80000100800 */
[C---:B------:R-:W-:Y:S02]  /*fd40*/  ISETP.GT.AND P2, PT, R149.reuse, 0x1, PT ;  /* 0x000000019500780c */ /* 0x040fe40003f44270 */
[----:B------:R-:W-:Y:S01]  /*fd50*/  ISETP.GT.AND P3, PT, R149, 0x2, PT ;  /* 0x000000029500780c */ /* 0x000fe20003f64270 */
[----:B---3--:R-:W-:-:S12]  /*fd60*/  @!P6 BRA `(.L_x_8) ;  /* 0x000001100040e947 */ /* 0x008fd80003800000 */
.L_x_16:
[----:B------:R-:W-:Y:S01]  /*fd70*/  SHF.R.S32.HI R101, RZ, 0x1f, R112 ;  /* 0x0000001fff657819 */ /* 0x000fe20000011470 */
[----:B------:R-:W-:Y:S01]  /*fd80*/  @P2 IMAD.MOV.U32 R84, RZ, RZ, R21 ;  /* 0x000000ffff542224 */ /* 0x000fe200078e0015 */
[----:B------:R-:W-:Y:S01]  /*fd90*/  PRMT R137, RZ, 0x7610, R137 ;  /* 0x00007610ff897816 */ /* 0x000fe20000000089 */
[----:B------:R-:W2:Y:S02]  /*fda0*/  LDL.LU R105, [R1+0x334] ;  /* 0x0003340001697983 */ /* 0x000ea40000300800 */
[C---:B------:R-:W-:Y:S02]  /*fdb0*/  IMAD.X R22, R101.reuse, 0x1, R22, P4 ;  /* 0x0000000165167824 */ /* 0x040fe400020e0616 */
[----:B------:R-:W-:Y:S01]  /*fdc0*/  IMAD.X R24, R101, 0x1, R24, P5 ;  /* 0x0000000165187824 */ /* 0x000fe200028e0618 */
[----:B------:R-:W-:Y:S01]  /*fdd0*/  PRMT R131, RZ, 0x7610, R131 ;  /* 0x00007610ff837816 */ /* 0x000fe20000000083 */
[----:B0-----:R-:W-:Y:S01]  /*fde0*/  @P2 IMAD.MOV.U32 R85, RZ, RZ, R22 ;  /* 0x000000ffff552224 */ /* 0x001fe200078e0016 */
[----:B------:R-:W-:Y:S01]  /*fdf0*/  ISETP.GT.AND P5, PT, R149, 0x4, PT ;  /* 0x000000049500780c */ /* 0x000fe20003fa4270 */
[----:B------:R-:W3:Y:S01]  /*fe00*/  LDL.LU R99, [R1+0x33c] ;  /* 0x00033c0001637983 */ /* 0x000ee20000300800 */
[----:B------:R-:W-:-:S02]  /*fe10*/  IADD3 R45, P6, PT, R112, R45, RZ ;  /* 0x0000002d702d7210 */ /* 0x000fc40007fde0ff */
[----:B------:R-:W-:Y:S01]  /*fe20*/  PRMT R89, RZ, 0x7610, R89 ;  /* 0x00007610ff597816 */ /* 0x000fe20000000059 */
[----:B------:R0:W4:Y:S01]  /*fe30*/  @P2 LDG.E.U8 R137, desc[UR26][R84.64] ;  /* 0x0000001a54892981 */ /* 0x000122000c1e1100 */
[----:B------:R-:W-:Y:S01]  /*fe40*/  IADD3 R34, P2, PT, R112, R34, RZ ;  /* 0x0000002270227210 */ /* 0x000fe20007f5e0ff */
[----:B------:R-:W-:Y:S01]  /*fe50*/  IMAD.X R46, R101, 0x1, R46, P6 ;  /* 0x00000001652e7824 */ /* 0x000fe200030e062e */
[----:B------:R-:W-:Y:S01]  /*fe60*/  ISETP.GT.AND P4, PT, R149, 0x3, PT ;  /* 0x000000039500780c */ /* 0x000fe20003f84270 */
[----:B0-----:R-:W-:Y:S02]  /*fe70*/  @P3 IMAD.MOV.U32 R84, RZ, RZ, R23 ;  /* 0x000000ffff543224 */ /* 0x001fe400078e0017 */
[----:B------:R-:W-:-:S05]  /*fe80*/  @P3 IMAD.MOV.U32 R85, RZ, RZ, R24 ;  /* 0x000000ffff553224 */ /* 0x000fca00078e0018 */
[----:B------:R0:W5:Y:S01]  /*fe90*/  @P3 LDG.E.U8 R131, desc[UR26][R84.64] ;  /* 0x0000001a54833981 */ /* 0x000162000c1e1100 */
[C---:B------:R-:W-:Y:S01]  /*fea0*/  IADD3 R54, P3, PT, R112.reuse, R54, RZ ;  /* 0x0000003670367210 */ /* 0x040fe20007f7e0ff */
[----:B------:R-:W-:Y:S01]  /*feb0*/  IMAD.X R35, R101, 0x1, R35, P2 ;  /* 0x0000000165237824 */ /* 0x000fe200010e0623 */
[----:B------:R-:W-:Y:S01]  /*fec0*/  ISETP.GT.AND P2, PT, R149, 0x5, PT ;  /* 0x000000059500780c */ /* 0x000fe20003f44270 */
[----:B------:R-:W-:Y:S02]  /*fed0*/  @P5 IMAD.MOV.U32 R86, RZ, RZ, R45 ;  /* 0x000000ffff565224 */ /* 0x000fe400078e002d */
[----:B------:R-:W-:Y:S02]  /*fee0*/  @P5 IMAD.MOV.U32 R87, RZ, RZ, R46 ;  /* 0x000000ffff575224 */ /* 0x000fe400078e002e */
[----:B------:R-:W-:Y:S01]  /*fef0*/  IMAD.X R55, R101, 0x1, R55, P3 ;  /* 0x0000000165377824 */ /* 0x000fe200018e0637 */
[----:B------:R-:W-:Y:S02]  /*ff00*/  ISETP.GT.AND P3, PT, R149, 0x6, PT ;  /* 0x000000069500780c */ /* 0x000fe40003f64270 */
[----:B------:R1:W2:Y:S01]  /*ff10*/  @P5 LDG.E.U8 R89, desc[UR26][R86.64] ;  /* 0x0000001a56595981 */ /* 0x0002a2000c1e1100 */
[----:B------:R-:W-:-:S02]  /*ff20*/  IADD3 R63, P5, PT, R112, R63, RZ ;  /* 0x0000003f703f7210 */ /* 0x000fc40007fbe0ff */
[----:B0-----:R-:W-:Y:S02]  /*ff30*/  PRMT R84, RZ, 0x7610, R84 ;  /* 0x00007610ff547816 */ /* 0x001fe40000000054 */
[----:B------:R-:W-:Y:S01]  /*ff40*/  PRMT R94, RZ, 0x7610, R94 ;  /* 0x00007610ff5e7816 */ /* 0x000fe2000000005e */
[----:B------:R-:W-:Y:S01]  /*ff50*/  IMAD.X R64, R101, 0x1, R64, P5 ;  /* 0x0000000165407824 */ /* 0x000fe200028e0640 */
[----:B------:R-:W-:Y:S02]  /*ff60*/  PRMT R100, RZ, 0x7610, R100 ;  /* 0x00007610ff647816 */ /* 0x000fe40000000064 */
[----:B------:R-:W2:Y:S01]  /*ff70*/  @P4 LDG.E.U8 R84, desc[UR26][R34.64] ;  /* 0x0000001a22544981 */ /* 0x000ea2000c1e1100 */
[C---:B------:R-:W-:Y:S01]  /*ff80*/  ISETP.GT.AND P4, PT, R149.reuse, 0x7, PT ;  /* 0x000000079500780c */ /* 0x040fe20003f84270 */
[----:B-1----:R-:W-:Y:S02]  /*ff90*/  @P3 IMAD.MOV.U32 R86, RZ, RZ, R63 ;  /* 0x000000ffff563224 */ /* 0x002fe400078e003f */
[----:B------:R-:W2:Y:S01]  /*ffa0*/  @P2 LDG.E.U8 R94, desc[UR26][R54.64] ;  /* 0x0000001a365e2981 */ /* 0x000ea2000c1e1100 */
[----:B------:R-:W-:Y:S01]  /*ffb0*/  ISETP.GT.AND P2, PT, R149, 0x8, PT ;  /* 0x000000089500780c */ /* 0x000fe20003f44270 */
[----:B------:R-:W-:Y:S01]  /*ffc0*/  @P3 IMAD.MOV.U32 R87, RZ, RZ, R64 ;  /* 0x000000ffff573224 */ /* 0x000fe200078e0040 */
[----:B------:R-:W-:-:S02]  /*ffd0*/  IADD3 R72, P6, PT, R112, R72, RZ ;  /* 0x0000004870487210 */ /* 0x000fc40007fde0ff */
[C---:B------:R-:W-:Y:S02]  /*ffe0*/  IADD3 R3, P5, PT, R112.reuse, R3, RZ ;  /* 0x0000000370037210 */ /* 0x040fe40007fbe0ff */
[----:B------:R0:W2:Y:S01]  /*fff0*/  @P3 LDG.E.U8 R100, desc[UR26][R86.64] ;  /* 0x0000001a56643981 */ /* 0x0000a2000c1e1100 */
[----:B------:R-:W-:Y:S01]  /*10000*/  PRMT R107, RZ, 0x7610, R107 ;  /* 0x00007610ff6b7816 */ /* 0x000fe2000000006b */
[----:B------:R-:W-:Y:S01]  /*10010*/  IMAD.X R73, R101, 0x1, R73, P6 ;  /* 0x0000000165497824 */ /* 0x000fe200030e0649 */
[----:B------:R-:W-:Y:S01]  /*10020*/  ISETP.GT.AND P3, PT, R149, 0x9, PT ;  /* 0x000000099500780c */ /* 0x000fe20003f64270 */
[----:B------:R-:W-:Y:S01]  /*10030*/  IMAD.X R4, R101, 0x1, R4, P5 ;  /* 0x0000000165047824 */ /* 0x000fe200028e0604 */
[----:B------:R-:W-:Y:S02]  /*10040*/  IADD3 R12, P5, PT, R112, R12, RZ ;  /* 0x0000000c700c7210 */ /* 0x000fe40007fbe0ff */
[----:B------:R-:W-:Y:S01]  /*10050*/  PRMT R159, RZ, 0x7610, R159 ;  /* 0x00007610ff9f7816 */ /* 0x000fe2000000009f */
[----:B------:R-:W2:Y:S01]  /*10060*/  @P4 LDG.E.U8 R107, desc[UR26][R72.64] ;  /* 0x0000001a486b4981 */ /* 0x000ea2000c1e1100 */
[----:B------:R-:W-:Y:S01]  /*10070*/  ISETP.GT.AND P4, PT, R149, 0xa, PT ;  /* 0x0000000a9500780c */ /* 0x000fe20003f84270 */
[----:B0-----:R-:W-:Y:S01]  /*10080*/  @P2 IMAD.MOV.U32 R86, RZ, RZ, R3 ;  /* 0x000000ffff562224 */ /* 0x001fe200078e0003 */
[----:B------:R-:W-:Y:S01]  /*10090*/  PRMT R136, RZ, 0x7610, R136 ;  /* 0x00007610ff887816 */ /* 0x000fe20000000088 */
[----:B------:R-:W-:-:S02]  /*100a0*/  @P2 IMAD.MOV.U32 R87, RZ, RZ, R4 ;  /* 0x000000ffff572224 */ /* 0x000fc400078e0004 */
[----:B------:R-:W-:Y:S01]  /*100b0*/  IMAD.X R13, R101, 0x1, R13, P5 ;  /* 0x00000001650d7824 */ /* 0x000fe200028e060d */
[C---:B------:R-:W-:Y:S02]  /*100c0*/  IADD3 R25, P6, PT, R112.reuse, R25, RZ ;  /* 0x0000001970197210 */ /* 0x040fe40007fde0ff */
[----:B------:R0:W2:Y:S01]  /*100d0*/  @P2 LDG.E.U8 R159, desc[UR26][R86.64] ;  /* 0x0000001a569f2981 */ /* 0x0000a2000c1e1100 */
[C---:B------:R-:W-:Y:S02]  /*100e0*/  ISETP.GT.AND P2, PT, R149.reuse, 0xb, PT ;  /* 0x0000000b9500780c */ /* 0x040fe40003f44270 */
[C---:B------:R-:W-:Y:S01]  /*100f0*/  IADD3 R36, P5, PT, R112.reuse, R36, RZ ;  /* 0x0000002470247210 */ /* 0x040fe20007fbe0ff */
[----:B------:R-:W2:Y:S01]  /*10100*/  @P3 LDG.E.U8 R136, desc[UR26][R12.64] ;  /* 0x0000001a0c883981 */ /* 0x000ea2000c1e1100 */
[----:B------:R-:W-:Y:S01]  /*10110*/  ISETP.GT.AND P3, PT, R149, 0xc, PT ;  /* 0x0000000c9500780c */ /* 0x000fe20003f64270 */
[C---:B------:R-:W-:Y:S02]  /*10120*/  IMAD.X R26, R101.reuse, 0x1, R26, P6 ;  /* 0x00000001651a7824 */ /* 0x040fe400030e061a */
[C---:B------:R-:W-:Y:S01]  /*10130*/  IMAD.X R37, R101.reuse, 0x1, R37, P5 ;  /* 0x0000000165257824 */ /* 0x040fe200028e0625 */
[----:B------:R-:W-:Y:S01]  /*10140*/  IADD3 R47, P5, PT, R112, R47, RZ ;  /* 0x0000002f702f7210 */ /* 0x000fe20007fbe0ff */
[----:B0-----:R-:W-:Y:S01]  /*10150*/  @P4 IMAD.MOV.U32 R86, RZ, RZ, R25 ;  /* 0x000000ffff564224 */ /* 0x001fe200078e0019 */
[----:B------:R-:W-:Y:S01]  /*10160*/  PRMT R128, RZ, 0x7610, R128 ;  /* 0x00007610ff807816 */ /* 0x000fe20000000080 */
[----:B------:R-:W-:Y:S01]  /*10170*/  @P4 IMAD.MOV.U32 R87, RZ, RZ, R26 ;  /* 0x000000ffff574224 */ /* 0x000fe200078e001a */
[----:B------:R-:W-:Y:S01]  /*10180*/  PRMT R85, RZ, 0x7610, R85 ;  /* 0x00007610ff557816 */ /* 0x000fe20000000055 */
[----:B------:R-:W-:Y:S01]  /*10190*/  IMAD.X R48, R101, 0x1, R48, P5 ;  /* 0x0000000165307824 */ /* 0x000fe200028e0630 */
[----:B------:R-:W-:-:S02]  /*101a0*/  PRMT R90, RZ, 0x7610, R90 ;  /* 0x00007610ff5a7816 */ /* 0x000fc4000000005a */
[----:B------:R0:W2:Y:S01]  /*101b0*/  @P4 LDG.E.U8 R128, desc[UR26][R86.64] ;  /* 0x0000001a56804981 */ /* 0x0000a2000c1e1100 */
[----:B------:R-:W-:-:S03]  /*101c0*/  ISETP.GT.AND P4, PT, R149, 0xd, PT ;  /* 0x0000000d9500780c */ /* 0x000fc60003f84270 */
[----:B------:R-:W2:Y:S01]  /*101d0*/  @P2 LDG.E.U8 R85, desc[UR26][R36.64] ;  /* 0x0000001a24552981 */ /* 0x000ea2000c1e1100 */
[----:B------:R-:W-:Y:S02]  /*101e0*/  ISETP.GT.AND P2, PT, R149, 0xe, PT ;  /* 0x0000000e9500780c */ /* 0x000fe40003f44270 */
[C---:B------:R-:W-:Y:S01]  /*101f0*/  IADD3 R56, P6, PT, R112.reuse, R56, RZ ;  /* 0x0000003870387210 */ /* 0x040fe20007fde0ff */
[----:B0-----:R-:W-:Y:S02]  /*10200*/  @P3 IMAD.MOV.U32 R86, RZ, RZ, R47 ;  /* 0x000000ffff563224 */ /* 0x001fe400078e002f */
[----:B------:R-:W-:Y:S01]  /*10210*/  @P3 IMAD.MOV.U32 R87, RZ, RZ, R48 ;  /* 0x000000ffff573224 */ /* 0x000fe200078e0030 */
[C---:B------:R-:W-:Y:S01]  /*10220*/  IADD3 R65, P5, PT, R112.reuse, R65, RZ ;  /* 0x0000004170417210 */ /* 0x040fe20007fbe0ff */
[----:B------:R-:W-:Y:S01]  /*10230*/  IMAD.X R57, R101, 0x1, R57, P6 ;  /* 0x0000000165397824 */ /* 0x000fe200030e0639 */
[----:B------:R-:W-:Y:S02]  /*10240*/  PRMT R95, RZ, 0x7610, R95 ;  /* 0x00007610ff5f7816 */ /* 0x000fe4000000005f */
[----:B------:R0:W2:Y:S01]  /*10250*/  @P3 LDG.E.U8 R90, desc[UR26][R86.64] ;  /* 0x0000001a565a3981 */ /* 0x0000a2000c1e1100 */
[----:B------:R-:W-:Y:S01]  /*10260*/  ISETP.GT.AND P3, PT, R149, 0xf, PT ;  /* 0x0000000f9500780c */ /* 0x000fe20003f64270 */
[----:B------:R-:W-:Y:S01]  /*10270*/  IMAD.X R66, R101, 0x1, R66, P5 ;  /* 0x0000000165427824 */ /* 0x000fe200028e0642 */
[----:B------:R-:W-:Y:S01]  /*10280*/  IADD3 R74, P5, PT, R112, R74, RZ ;  /* 0x0000004a704a7210 */ /* 0x000fe20007fbe0ff */
[----:B------:R-:W2:Y:S01]  /*10290*/  @P4 LDG.E.U8 R95, desc[UR26][R56.64] ;  /* 0x0000001a385f4981 */ /* 0x000ea2000c1e1100 */
[----:B------:R-:W-:-:S02]  /*102a0*/  PRMT R102, RZ, 0x7610, R102 ;  /* 0x00007610ff667816 */ /* 0x000fc40000000066 */
[----:B------:R-:W-:Y:S01]  /*102b0*/  ISETP.GT.AND P4, PT, R149, 0x10, PT ;  /* 0x000000109500780c */ /* 0x000fe20003f84270 */
[----:B------:R-:W-:Y:S01]  /*102c0*/  IMAD.X R75, R101, 0x1, R75, P5 ;  /* 0x00000001654b7824 */ /* 0x000fe200028e064b */
[----:B------:R-:W-:Y:S01]  /*102d0*/  PRMT R108, RZ, 0x7610, R108 ;  /* 0x00007610ff6c7816 */ /* 0x000fe2000000006c */
[----:B0-----:R-:W-:Y:S02]  /*102e0*/  @P2 IMAD.MOV.U32 R86, RZ, RZ, R65 ;  /* 0x000000ffff562224 */ /* 0x001fe400078e0041 */
[----:B------:R-:W-:Y:S01]  /*102f0*/  @P2 IMAD.MOV.U32 R87, RZ, RZ, R66 ;  /* 0x000000ffff572224 */ /* 0x000fe200078e0042 */
[C---:B------:R-:W-:Y:S02]  /*10300*/  IADD3 R5, P6, PT, R112.reuse, R5, RZ ;  /* 0x0000000570057210 */ /* 0x040fe40007fde0ff */
[----:B------:R-:W-:Y:S01]  /*10310*/  IADD3 R14, P5, PT, R112, R14, RZ ;  /* 0x0000000e700e7210 */ /* 0x000fe20007fbe0ff */
[----:B------:R-:W2:Y:S01]  /*10320*/  @P3 LDG.E.U8 R108, desc[UR26][R74.64] ;  /* 0x0000001a4a6c3981 */ /* 0x000ea2000c1e1100 */
[----:B------:R-:W-:-:S03]  /*10330*/  ISETP.GT.AND P3, PT, R149, 0x12, PT ;  /* 0x000000129500780c */ /* 0x000fc60003f64270 */
[----:B------:R0:W2:Y:S01]  /*10340*/  @P2 LDG.E.U8 R102, desc[UR26][R86.64] ;  /* 0x0000001a56662981 */ /* 0x0000a2000c1e1100 */
[----:B------:R-:W-:Y:S01]  /*10350*/  ISETP.GT.AND P2, PT, R149, 0x11, PT ;  /* 0x000000119500780c */ /* 0x000fe20003f44270 */
[C---:B------:R-:W-:Y:S02]  /*10360*/  IMAD.X R6, R101.reuse, 0x1, R6, P6 ;  /* 0x0000000165067824 */ /* 0x040fe400030e0606 */
[----:B------:R-:W-:Y:S01]  /*10370*/  IMAD.X R15, R101, 0x1, R15, P5 ;  /* 0x00000001650f7824 */ /* 0x000fe200028e060f */
[----:B------:R-:W-:Y:S02]  /*10380*/  IADD3 R27, P5, PT, R112, R27, RZ ;  /* 0x0000001b701b7210 */ /* 0x000fe40007fbe0ff */
[----:B------:R-:W-:Y:S02]  /*10390*/  PRMT R160, RZ, 0x7610, R160 ;  /* 0x00007610ffa07816 */ /* 0x000fe400000000a0 */
[----:B------:R-:W-:Y:S01]  /*103a0*/  PRMT R135, RZ, 0x7610, R135 ;  /* 0x00007610ff877816 */ /* 0x000fe20000000087 */
[----:B0-----:R-:W-:-:S02]  /*103b0*/  @P4 IMAD.MOV.U32 R86, RZ, RZ, R5 ;  /* 0x000000ffff564224 */ /* 0x001fc400078e0005 */
[----:B------:R-:W-:Y:S02]  /*103c0*/  @P4 IMAD.MOV.U32 R87, RZ, RZ, R6 ;  /* 0x000000ffff574224 */ /* 0x000fe400078e0006 */
[----:B------:R-:W-:Y:S01]  /*103d0*/  IMAD.X R28, R101, 0x1, R28, P5 ;  /* 0x00000001651c7824 */ /* 0x000fe200028e061c */
[----:B------:R-:W2:Y:S01]  /*103e0*/  @P2 LDG.E.U8 R135, desc[UR26][R14.64] ;  /* 0x0000001a0e872981 */ /* 0x000ea2000c1e1100 */
[----:B------:R-:W-:Y:S02]  /*103f0*/  PRMT R122, RZ, 0x7610, R122 ;  /* 0x00007610ff7a7816 */ /* 0x000fe4000000007a */
[C---:B------:R-:W-:Y:S01]  /*10400*/  ISETP.GT.AND P2, PT, R149.reuse, 0x14, PT ;  /* 0x000000149500780c */ /* 0x040fe20003f44270 */
[----:B------:R0:W2:Y:S01]  /*10410*/  @P4 LDG.E.U8 R160, desc[UR26][R86.64] ;  /* 0x0000001a56a04981 */ /* 0x0000a2000c1e1100 */
[----:B------:R-:W-:Y:S02]  /*10420*/  ISETP.GT.AND P4, PT, R149, 0x13, PT ;  /* 0x000000139500780c */ /* 0x000fe40003f84270 */
[----:B------:R-:W-:-:S02]  /*10430*/  IADD3 R38, P6, PT, R112, R38, RZ ;  /* 0x0000002670267210 */ /* 0x000fc40007fde0ff */
[----:B------:R-:W-:Y:S01]  /*10440*/  IADD3 R49, P5, PT, R112, R49, RZ ;  /* 0x0000003170317210 */ /* 0x000fe20007fbe0ff */
[----:B0-----:R-:W-:Y:S02]  /*10450*/  @P3 IMAD.MOV.U32 R86, RZ, RZ, R27 ;  /* 0x000000ffff563224 */ /* 0x001fe400078e001b */
[----:B------:R-:W-:Y:S02]  /*10460*/  @P3 IMAD.MOV.U32 R87, RZ, RZ, R28 ;  /* 0x000000ffff573224 */ /* 0x000fe400078e001c */
[----:B------:R-:W-:-:S03]  /*10470*/  IMAD.X R39, R101, 0x1, R39, P6 ;  /* 0x0000000165277824 */ /* 0x000fc600030e0627 */
[----:B------:R0:W2:Y:S01]  /*10480*/  @P3 LDG.E.U8 R122, desc[UR26][R86.64] ;  /* 0x0000001a567a3981 */ /* 0x0000a2000c1e1100 */
[----:B------:R-:W-:Y:S01]  /*10490*/  IMAD.X R50, R101, 0x1, R50, P5 ;  /* 0x0000000165327824 */ /* 0x000fe200028e0632 */
[----:B------:R-:W-:Y:S01]  /*104a0*/  ISETP.GT.AND P3, PT, R149, 0x15, PT ;  /* 0x000000159500780c */ /* 0x000fe20003f64270 */
[----:B------:R-:W-:Y:S01]  /*104b0*/  @P2 IMAD.MOV.U32 R96, RZ, RZ, R49 ;  /* 0x000000ffff602224 */ /* 0x000fe200078e0031 */
[----:B------:R-:W-:Y:S02]  /*104c0*/  PRMT R91, RZ, 0x7610, R91 ;  /* 0x00007610ff5b7816 */ /* 0x000fe4000000005b */
[----:B0-----:R-:W-:Y:S01]  /*104d0*/  PRMT R86, RZ, 0x7610, R86 ;  /* 0x00007610ff567816 */ /* 0x001fe20000000056 */
[----:B------:R-:W-:Y:S01]  /*104e0*/  @P2 IMAD.MOV.U32 R97, RZ, RZ, R50 ;  /* 0x000000ffff612224 */ /* 0x000fe200078e0032 */
[----:B------:R-:W-:-:S04]  /*104f0*/  IADD3 R58, P5, PT, R112, R58, RZ ;  /* 0x0000003a703a7210 */ /* 0x000fc80007fbe0ff */
[----:B------:R-:W2:Y:S01]  /*10500*/  @P4 LDG.E.U8 R86, desc[UR26][R38.64] ;  /* 0x0000001a26564981 */ /* 0x000ea2000c1e1100 */
[----:B------:R-:W-:Y:S02]  /*10510*/  ISETP.GT.AND P4, PT, R149, 0x16, PT ;  /* 0x000000169500780c */ /* 0x000fe40003f84270 */
[C---:B------:R-:W-:Y:S01]  /*10520*/  IADD3 R67, P6, PT, R112.reuse, R67, RZ ;  /* 0x0000004370437210 */ /* 0x040fe20007fde0ff */
[----:B------:R0:W2:Y:S01]  /*10530*/  @P2 LDG.E.U8 R91, desc[UR26][R96.64] ;  /* 0x0000001a605b2981 */ /* 0x0000a2000c1e1100 */
[C---:B------:R-:W-:Y:S01]  /*10540*/  IMAD.X R59, R101.reuse, 0x1, R59, P5 ;  /* 0x00000001653b7824 */ /* 0x040fe200028e063b */
[----:B------:R-:W-:Y:S02]  /*10550*/  IADD3 R76, P5, PT, R112, R76, RZ ;  /* 0x0000004c704c7210 */ /* 0x000fe40007fbe0ff */
[----:B------:R-:W-:Y:S01]  /*10560*/  IMAD.X R68, R101, 0x1, R68, P6 ;  /* 0x0000000165447824 */ /* 0x000fe200030e0644 */
[----:B0-----:R-:W-:-:S05]  /*10570*/  PRMT R96, RZ, 0x7610, R96 ;  /* 0x00007610ff607816 */ /* 0x001fca0000000060 */
[----:B------:R-:W-:Y:S01]  /*10580*/  @P4 IMAD.MOV.U32 R116, RZ, RZ, R67 ;  /* 0x000000ffff744224 */ /* 0x000fe200078e0043 */
[C---:B------:R-:W-:Y:S01]  /*10590*/  ISETP.GT.AND P2, PT, R149.reuse, 0x17, PT ;  /* 0x000000179500780c */ /* 0x040fe20003f44270 */
[----:B------:R-:W-:Y:S01]  /*105a0*/  @P4 IMAD.MOV.U32 R117, RZ, RZ, R68 ;  /* 0x000000ffff754224 */ /* 0x000fe200078e0044 */
[----:B------:R-:W-:Y:S01]  /*105b0*/  PRMT R103, RZ, 0x7610, R103 ;  /* 0x00007610ff677816 */ /* 0x000fe20000000067 */
[----:B------:R-:W2:Y:S01]  /*105c0*/  @P3 LDG.E.U8 R96, desc[UR26][R58.64] ;  /* 0x0000001a3a603981 */ /* 0x000ea2000c1e1100 */
[----:B------:R-:W-:Y:S01]  /*105d0*/  ISETP.GT.AND P3, PT, R149, 0x18, PT ;  /* 0x000000189500780c */ /* 0x000fe20003f64270 */
[----:B------:R-:W-:Y:S01]  /*105e0*/  IMAD.X R77, R101, 0x1, R77, P5 ;  /* 0x00000001654d7824 */ /* 0x000fe200028e064d */
[----:B------:R-:W-:Y:S02]  /*105f0*/  IADD3 R7, P5, PT, R112, R7, RZ ;  /* 0x0000000770077210 */ /* 0x000fe40007fbe0ff */
[----:B------:R0:W2:Y:S01]  /*10600*/  @P4 LDG.E.U8 R103, desc[UR26][R116.64] ;  /* 0x0000001a74674981 */ /* 0x0000a2000c1e1100 */
[----:B------:R-:W-:-:S02]  /*10610*/  PRMT R109, RZ, 0x7610, R109 ;  /* 0x00007610ff6d7816 */ /* 0x000fc4000000006d */
[----:B------:R-:W-:Y:S01]  /*10620*/  ISETP.GT.AND P4, PT, R149, 0x19, PT ;  /* 0x000000199500780c */ /* 0x000fe20003f84270 */
[----:B------:R-:W-:Y:S01]  /*10630*/  IMAD.X R8, R101, 0x1, R8, P5 ;  /* 0x0000000165087824 */ /* 0x000fe200028e0608 */
[C---:B------:R-:W-:Y:S02]  /*10640*/  IADD3 R16, P6, PT, R112.reuse, R16, RZ ;  /* 0x0000001070107210 */ /* 0x040fe40007fde0ff */
[----:B------:R-:W-:Y:S01]  /*10650*/  PRMT R161, RZ, 0x7610, R161 ;  /* 0x00007610ffa17816 */ /* 0x000fe200000000a1 */
[----:B------:R-:W2:Y:S01]  /*10660*/  @P2 LDG.E.U8 R109, desc[UR26][R76.64] ;  /* 0x0000001a4c6d2981 */ /* 0x000ea2000c1e1100 */
[----:B------:R-:W-:Y:S01]  /*10670*/  ISETP.GT.AND P2, PT, R149, 0x1a, PT ;  /* 0x0000001a9500780c */ /* 0x000fe20003f44270 */
[----:B0-----:R-:W-:Y:S01]  /*10680*/  @P3 IMAD.MOV.U32 R116, RZ, RZ, R7 ;  /* 0x000000ffff743224 */ /* 0x001fe200078e0007 */
[----:B------:R-:W-:Y:S01]  /*10690*/  PRMT R134, RZ, 0x7610, R134 ;  /* 0x00007610ff867816 */ /* 0x000fe20000000086 */
[----:B------:R-:W-:Y:S01]  /*106a0*/  @P3 IMAD.MOV.U32 R117, RZ, RZ, R8 ;  /* 0x000000ffff753224 */ /* 0x000fe200078e0008 */
[----:B------:R-:W-:Y:S01]  /*106b0*/  IADD3 R29, P5, PT, R112, R29, RZ ;  /* 0x0000001d701d7210 */ /* 0x000fe20007fbe0ff */
[----:B------:R-:W-:-:S03]  /*106c0*/  IMAD.X R17, R101, 0x1, R17, P6 ;  /* 0x0000000165117824 */ /* 0x000fc600030e0611 */
[----:B------:R0:W2:Y:S01]  /*106d0*/  @P3 LDG.E.U8 R161, desc[UR26][R116.64] ;  /* 0x0000001a74a13981 */ /* 0x0000a2000c1e1100 */
[----:B------:R-:W-:Y:S01]  /*106e0*/  ISETP.GT.AND P3, PT, R149, 0x1b, PT ;  /* 0x0000001b9500780c */ /* 0x000fe20003f64270 */
[----:B------:R-:W-:Y:S02]  /*106f0*/  IMAD.X R30, R101, 0x1, R30, P5 ;  /* 0x00000001651e7824 */ /* 0x000fe400028e061e */
[----:B------:R-:W2:Y:S01]  /*10700*/  @P4 LDG.E.U8 R134, desc[UR26][R16.64] ;  /* 0x0000001a10864981 */ /* 0x000ea2000c1e1100 */
[----:B------:R-:W-:Y:S02]  /*10710*/  ISETP.GT.AND P4, PT, R149, 0x1c, PT ;  /* 0x0000001c9500780c */ /* 0x000fe40003f84270 */
[C---:B------:R-:W-:Y:S02]  /*10720*/  IADD3 R40, P5, PT, R112.reuse, R40, RZ ;  /* 0x0000002870287210 */ /* 0x040fe40007fbe0ff */
[C---:B------:R-:W-:Y:S01]  /*10730*/  IADD3 R51, P6, PT, R112.reuse, R51, RZ ;  /* 0x0000003370337210 */ /* 0x040fe20007fde0ff */
[----:B0-----:R-:W-:Y:S01]  /*10740*/  @P2 IMAD.MOV.U32 R116, RZ, RZ, R29 ;  /* 0x000000ffff742224 */ /* 0x001fe200078e001d */
[----:B------:R-:W-:Y:S01]  /*10750*/  PRMT R120, RZ, 0x7610, R120 ;  /* 0x00007610ff787816 */ /* 0x000fe20000000078 */
[----:B------:R-:W-:Y:S01]  /*10760*/  @P2 IMAD.MOV.U32 R117, RZ, RZ, R30 ;  /* 0x000000ffff752224 */ /* 0x000fe200078e001e */
[----:B------:R-:W-:Y:S01]  /*10770*/  PRMT R87, RZ, 0x7610, R87 ;  /* 0x00007610ff577816 */ /* 0x000fe20000000057 */
[C---:B------:R-:W-:Y:S01]  /*10780*/  IMAD.X R41, R101.reuse, 0x1, R41, P5 ;  /* 0x0000000165297824 */ /* 0x040fe200028e0629 */
[----:B------:R-:W-:Y:S01]  /*10790*/  IADD3 R60, P5, PT, R112, R60, RZ ;  /* 0x0000003c703c7210 */ /* 0x000fe20007fbe0ff */
[----:B------:R-:W-:Y:S01]  /*107a0*/  IMAD.X R52, R101, 0x1, R52, P6 ;  /* 0x0000000165347824 */ /* 0x000fe200030e0634 */
[----:B------:R0:W2:Y:S01]  /*107b0*/  @P2 LDG.E.U8 R120, desc[UR26][R116.64] ;  /* 0x0000001a74782981 */ /* 0x0000a2000c1e1100 */
[----:B------:R-:W-:-:S02]  /*107c0*/  ISETP.GT.AND P2, PT, R149, 0x1d, PT ;  /* 0x0000001d9500780c */ /* 0x000fc40003f44270 */
[----:B------:R-:W-:Y:S01]  /*107d0*/  PRMT R92, RZ, 0x7610, R92 ;  /* 0x00007610ff5c7816 */ /* 0x000fe2000000005c */
[----:B------:R-:W2:Y:S01]  /*107e0*/  @P3 LDG.E.U8 R87, desc[UR26][R40.64] ;  /* 0x0000001a28573981 */ /* 0x000ea2000c1e1100 */
[----:B------:R-:W-:Y:S01]  /*107f0*/  ISETP.GT.AND P3, PT, R149, 0x1e, PT ;  /* 0x0000001e9500780c */ /* 0x000fe20003f64270 */
[C---:B------:R-:W-:Y:S01]  /*10800*/  IMAD.X R61, R101.reuse, 0x1, R61, P5 ;  /* 0x00000001653d7824 */ /* 0x040fe200028e063d */
[----:B------:R-:W-:Y:S01]  /*10810*/  IADD3 R69, P5, PT, R112, R69, RZ ;  /* 0x0000004570457210 */ /* 0x000fe20007fbe0ff */
[----:B0-----:R-:W-:Y:S02]  /*10820*/  @P4 IMAD.MOV.U32 R116, RZ, RZ, R51 ;  /* 0x000000ffff744224 */ /* 0x001fe400078e0033 */
[----:B------:R-:W-:Y:S01]  /*10830*/  @P4 IMAD.MOV.U32 R117, RZ, RZ, R52 ;  /* 0x000000ffff754224 */ /* 0x000fe200078e0034 */
[----:B------:R-:W-:Y:S01]  /*10840*/  PRMT R97, RZ, 0x7610, R97 ;  /* 0x00007610ff617816 */ /* 0x000fe20000000061 */
[----:B------:R-:W-:-:S03]  /*10850*/  IMAD.X R70, R101, 0x1, R70, P5 ;  /* 0x0000000165467824 */ /* 0x000fc600028e0646 */
[----:B------:R0:W2:Y:S01]  /*10860*/  @P4 LDG.E.U8 R92, desc[UR26][R116.64] ;  /* 0x0000001a745c4981 */ /* 0x0000a2000c1e1100 */
[C---:B------:R-:W-:Y:S02]  /*10870*/  ISETP.GT.AND P4, PT, R149.reuse, 0x1f, PT ;  /* 0x0000001f9500780c */ /* 0x040fe40003f84270 */
[----:B------:R-:W-:Y:S01]  /*10880*/  IADD3 R78, P6, PT, R112, R78, RZ ;  /* 0x0000004e704e7210 */ /* 0x000fe20007fde0ff */
[----:B------:R-:W2:Y:S01]  /*10890*/  @P2 LDG.E.U8 R97, desc[UR26][R60.64] ;  /* 0x0000001a3c612981 */ /* 0x000ea2000c1e1100 */
[----:B------:R-:W-:Y:S02]  /*108a0*/  PRMT R104, RZ, 0x7610, R104 ;  /* 0x00007610ff687816 */ /* 0x000fe40000000068 */
[----:B------:R-:W-:Y:S01]  /*108b0*/  ISETP.GT.AND P2, PT, R149, 0x20, PT ;  /* 0x000000209500780c */ /* 0x000fe20003f44270 */
[----:B------:R-:W-:Y:S01]  /*108c0*/  IMAD.X R79, R101, 0x1, R79, P6 ;  /* 0x00000001654f7824 */ /* 0x000fe200030e064f */
[----:B------:R-:W-:Y:S01]  /*108d0*/  PRMT R110, RZ, 0x7610, R110 ;  /* 0x00007610ff6e7816 */ /* 0x000fe2000000006e */
[----:B0-----:R-:W-:-:S02]  /*108e0*/  @P3 IMAD.MOV.U32 R116, RZ, RZ, R69 ;  /* 0x000000ffff743224 */ /* 0x001fc400078e0045 */
[----:B------:R-:W-:Y:S01]  /*108f0*/  @P3 IMAD.MOV.U32 R117, RZ, RZ, R70 ;  /* 0x000000ffff753224 */ /* 0x000fe200078e0046 */
[----:B------:R-:W-:Y:S02]  /*10900*/  IADD3 R9, P5, PT, R112, R9, RZ ;  /* 0x0000000970097210 */ /* 0x000fe40007fbe0ff */
[----:B------:R-:W2:Y:S01]  /*10910*/  @P4 LDG.E.U8 R110, desc[UR26][R78.64] ;  /* 0x0000001a4e6e4981 */ /* 0x000ea2000c1e1100 */
[----:B------:R-:W-:-:S03]  /*10920*/  ISETP.GT.AND P4, PT, R149, 0x22, PT ;  /* 0x000000229500780c */ /* 0x000fc60003f84270 */
[----:B------:R0:W2:Y:S01]  /*10930*/  @P3 LDG.E.U8 R104, desc[UR26][R116.64] ;  /* 0x0000001a74683981 */ /* 0x0000a2000c1e1100 */
[----:B------:R-:W-:Y:S01]  /*10940*/  ISETP.GT.AND P3, PT, R149, 0x21, PT ;  /* 0x000000219500780c */ /* 0x000fe20003f64270 */
[C---:B------:R-:W-:Y:S01]  /*10950*/  IMAD.X R10, R101.reuse, 0x1, R10, P5 ;  /* 0x00000001650a7824 */ /* 0x040fe200028e060a */
[C---:B------:R-:W-:Y:S02]  /*10960*/  IADD3 R18, P5, PT, R112.reuse, R18, RZ ;  /* 0x0000001270127210 */ /* 0x040fe40007fbe0ff */
[----:B------:R-:W-:Y:S02]  /*10970*/  IADD3 R31, P6, PT, R112, R31, RZ ;  /* 0x0000001f701f7210 */ /* 0x000fe40007fde0ff */
[----:B------:R-:W-:Y:S01]  /*10980*/  PRMT R162, RZ, 0x7610, R162 ;  /* 0x00007610ffa27816 */ /* 0x000fe200000000a2 */
[----:B------:R-:W-:Y:S01]  /*10990*/  IMAD.X R19, R101, 0x1, R19, P5 ;  /* 0x0000000165137824 */ /* 0x000fe200028e0613 */
[----:B------:R-:W-:Y:S01]  /*109a0*/  PRMT R133, RZ, 0x7610, R133 ;  /* 0x00007610ff857816 */ /* 0x000fe20000000085 */
[----:B0-----:R-:W-:-:S02]  /*109b0*/  @P2 IMAD.MOV.U32 R116, RZ, RZ, R9 ;  /* 0x000000ffff742224 */ /* 0x001fc400078e0009 */
[----:B------:R-:W-:Y:S01]  /*109c0*/  @P2 IMAD.MOV.U32 R117, RZ, RZ, R10 ;  /* 0x000000ffff752224 */ /* 0x000fe200078e000a */
[C---:B------:R-:W-:Y:S01]  /*109d0*/  IADD3 R42, P5, PT, R112.reuse, R42, RZ ;  /* 0x0000002a702a7210 */ /* 0x040fe20007fbe0ff */
[----:B------:R-:W-:Y:S01]  /*109e0*/  IMAD.X R32, R101, 0x1, R32, P6 ;  /* 0x0000000165207824 */ /* 0x000fe200030e0620 */
[----:B------:R-:W2:Y:S01]  /*109f0*/  @P3 LDG.E.U8 R133, desc[UR26][R18.64] ;  /* 0x0000001a12853981 */ /* 0x000ea2000c1e1100 */
[C---:B------:R-:W-:Y:S01]  /*10a00*/  ISETP.GT.AND P3, PT, R149.reuse, 0x24, PT ;  /* 0x000000249500780c */ /* 0x040fe20003f64270 */
[----:B------:R-:W-:Y:S02]  /*10a10*/  @P4 IMAD.MOV.U32 R118, RZ, RZ, R31 ;  /* 0x000000ffff764224 */ /* 0x000fe400078e001f */
[----:B------:R0:W2:Y:S01]  /*10a20*/  @P2 LDG.E.U8 R162, desc[UR26][R116.64] ;  /* 0x0000001a74a22981 */ /* 0x0000a2000c1e1100 */
[----:B------:R-:W-:Y:S01]  /*10a30*/  ISETP.GT.AND P2, PT, R149, 0x23, PT ;  /* 0x000000239500780c */ /* 0x000fe20003f44270 */
[----:B------:R-:W-:Y:S02]  /*10a40*/  @P4 IMAD.MOV.U32 R119, RZ, RZ, R32 ;  /* 0x000000ffff774224 */ /* 0x000fe400078e0020 */
[----:B------:R-:W-:Y:S01]  /*10a50*/  IMAD.X R43, R101, 0x1, R43, P5 ;  /* 0x00000001652b7824 */ /* 0x000fe200028e062b */
[----:B------:R-:W-:-:S02]  /*10a60*/  IADD3 R53, P5, PT, R112, R53, RZ ;  /* 0x0000003570357210 */ /* 0x000fc40007fbe0ff */
[----:B0-----:R-:W-:Y:S02]  /*10a70*/  PRMT R116, RZ, 0x7610, R116 ;  /* 0x00007610ff747816 */ /* 0x001fe40000000074 */
        /* <DEDUP_REMOVED lines=8> */
[----:B0-----:R-:W-:Y:S02]  /*10b00*/  @P3 IMAD.MOV.U32 R118, RZ, RZ, R53 ;  /* 0x000000ffff763224 */ /* 0x001fe400078e0035 */
[----:B------:R-:W-:-:S02]  /*10b10*/  @P3 IMAD.MOV.U32 R119, RZ, RZ, R115 ;  /* 0x000000ffff773224 */ /* 0x000fc400078e0073 */
[----:B------:R-:W-:Y:S01]  /*10b20*/  IMAD.X R71, R101, 0x1, R71, P6 ;  /* 0x0000000165477824 */ /* 0x000fe200030e0647 */
[----:B------:R-:W-:Y:S02]  /*10b30*/  IADD3 R62, P5, PT, R112, R62, RZ ;  /* 0x0000003e703e7210 */ /* 0x000fe40007fbe0ff */
[----:B------:R0:W2:Y:S01]  /*10b40*/  @P3 LDG.E.U8 R117, desc[UR26][R118.64] ;  /* 0x0000001a76753981 */ /* 0x0000a2000c1e1100 */
[----:B------:R-:W-:Y:S01]  /*10b50*/  ISETP.GT.AND P3, PT, R149, 0x27, PT ;  /* 0x000000279500780c */ /* 0x000fe20003f64270 */
[----:B------:R-:W-:Y:S02]  /*10b60*/  @P4 IMAD.MOV.U32 R124, RZ, RZ, R93 ;  /* 0x000000ffff7c4224 */ /* 0x000fe400078e005d */
[----:B------:R-:W-:Y:S02]  /*10b70*/  @P4 IMAD.MOV.U32 R125, RZ, RZ, R71 ;  /* 0x000000ffff7d4224 */ /* 0x000fe400078e0047 */
[----:B------:R-:W-:Y:S01]  /*10b80*/  IMAD.X R98, R101, 0x1, R98, P5 ;  /* 0x0000000165627824 */ /* 0x000fe200028e0662 */
[----:B0-----:R-:W-:-:S02]  /*10b90*/  PRMT R118, RZ, 0x7610, R118 ;  /* 0x00007610ff767816 */ /* 0x001fc40000000076 */
[C---:B------:R-:W-:Y:S02]  /*10ba0*/  IADD3 R106, P5, PT, R112.reuse, R106, RZ ;  /* 0x0000006a706a7210 */ /* 0x040fe40007fbe0ff */
[----:B------:R-:W-:Y:S02]  /*10bb0*/  PRMT R119, RZ, 0x7610, R119 ;  /* 0x00007610ff777816 */ /* 0x000fe40000000077 */
[----:B------:R0:W2:Y:S01]  /*10bc0*/  @P4 LDG.E.U8 R118, desc[UR26][R124.64] ;  /* 0x0000001a7c764981 */ /* 0x0000a2000c1e1100 */
[----:B------:R-:W-:Y:S01]  /*10bd0*/  ISETP.GT.AND P4, PT, R149, 0x28, PT ;  /* 0x000000289500780c */ /* 0x000fe20003f84270 */
[----:B------:R-:W-:Y:S01]  /*10be0*/  IMAD.X R80, R101, 0x1, R80, P5 ;  /* 0x0000000165507824 */ /* 0x000fe200028e0650 */
[----:B------:R-:W-:Y:S02]  /*10bf0*/  IADD3 R111, P6, PT, R112, R111, RZ ;  /* 0x0000006f706f7210 */ /* 0x000fe40007fde0ff */
[----:B------:R-:W-:Y:S01]  /*10c00*/  PRMT R121, RZ, 0x7610, R121 ;  /* 0x00007610ff797816 */ /* 0x000fe20000000079 */
[----:B0-----:R-:W-:-:S02]  /*10c10*/  @P2 IMAD.MOV.U32 R124, RZ, RZ, R62 ;  /* 0x000000ffff7c2224 */ /* 0x001fc400078e003e */
[----:B------:R-:W-:Y:S02]  /*10c20*/  @P2 IMAD.MOV.U32 R125, RZ, RZ, R98 ;  /* 0x000000ffff7d2224 */ /* 0x000fe400078e0062 */
[----:B------:R-:W-:-:S03]  /*10c30*/  IMAD.X R20, R101, 0x1, R20, P6 ;  /* 0x0000000165147824 */ /* 0x000fc600030e0614 */
[----:B------:R0:W2:Y:S01]  /*10c40*/  @P2 LDG.E.U8 R119, desc[UR26][R124.64] ;  /* 0x0000001a7c772981 */ /* 0x0000a2000c1e1100 */
[----:B------:R-:W-:Y:S02]  /*10c50*/  ISETP.GT.AND P2, PT, R149, 0x29, PT ;  /* 0x000000299500780c */ /* 0x000fe40003f44270 */
[----:B------:R-:W-:Y:S02]  /*10c60*/  IADD3 R11, P5, PT, R112, R11, RZ ;  /* 0x0000000b700b7210 */ /* 0x000fe40007fbe0ff */
[----:B------:R-:W-:Y:S01]  /*10c70*/  PRMT R163, RZ, 0x7610, R163 ;  /* 0x00007610ffa37816 */ /* 0x000fe200000000a3 */
[----:B0-----:R-:W-:Y:S02]  /*10c80*/  @P3 IMAD.MOV.U32 R124, RZ, RZ, R106 ;  /* 0x000000ffff7c3224 */ /* 0x001fe400078e006a */
[----:B------:R-:W-:-:S05]  /*10c90*/  @P3 IMAD.MOV.U32 R125, RZ, RZ, R80 ;  /* 0x000000ffff7d3224 */ /* 0x000fca00078e0050 */
[----:B------:R0:W2:Y:S01]  /*10ca0*/  @P3 LDG.E.U8 R121, desc[UR26][R124.64] ;  /* 0x0000001a7c793981 */ /* 0x0000a2000c1e1100 */
[----:B------:R-:W-:Y:S01]  /*10cb0*/  ISETP.GT.AND P3, PT, R149, 0x2a, PT ;  /* 0x0000002a9500780c */ /* 0x000fe20003f64270 */
[----:B------:R-:W-:Y:S01]  /*10cc0*/  IMAD.X R81, R101, 0x1, R81, P5 ;  /* 0x0000000165517824 */ /* 0x000fe200028e0651 */
[----:B------:R-:W-:Y:S01]  /*10cd0*/  PRMT R138, RZ, 0x7610, R138 ;  /* 0x00007610ff8a7816 */ /* 0x000fe2000000008a */
[----:B0-----:R-:W-:Y:S02]  /*10ce0*/  @P4 IMAD.MOV.U32 R124, RZ, RZ, R111 ;  /* 0x000000ffff7c4224 */ /* 0x001fe400078e006f */
[----:B------:R-:W-:-:S05]  /*10cf0*/  @P4 IMAD.MOV.U32 R125, RZ, RZ, R20 ;  /* 0x000000ffff7d4224 */ /* 0x000fca00078e0014 */
[----:B------:R0:W2:Y:S01]  /*10d00*/  @P4 LDG.E.U8 R163, desc[UR26][R124.64] ;  /* 0x0000001a7ca34981 */ /* 0x0000a2000c1e1100 */
[----:B------:R-:W-:-:S05]  /*10d10*/  IADD3 R82, P4, PT, R112, R82, RZ ;  /* 0x0000005270527210 */ /* 0x000fca0007f9e0ff */
[----:B------:R-:W-:Y:S02]  /*10d20*/  IMAD.X R33, R101, 0x1, R33, P4 ;  /* 0x0000000165217824 */ /* 0x000fe400020e0621 */
[----:B0-----:R-:W-:Y:S02]  /*10d30*/  @P2 IMAD.MOV.U32 R124, RZ, RZ, R11 ;  /* 0x000000ffff7c2224 */ /* 0x001fe400078e000b */
[----:B------:R-:W-:Y:S01]  /*10d40*/  @P2 IMAD.MOV.U32 R125, RZ, RZ, R81 ;  /* 0x000000ffff7d2224 */ /* 0x000fe200078e0051 */
[----:B------:R-:W-:Y:S01]  /*10d50*/  ISETP.GT.AND P5, PT, R149, 0x2b, PT ;  /* 0x0000002b9500780c */ /* 0x000fe20003fa4270 */
[----:B------:R-:W-:-:S03]  /*10d60*/  @P3 IMAD.MOV.U32 R126, RZ, RZ, R82 ;  /* 0x000000ffff7e3224 */ /* 0x000fc600078e0052 */
[----:B------:R0:W2:Y:S01]  /*10d70*/  @P2 LDG.E.U8 R138, desc[UR26][R124.64] ;  /* 0x0000001a7c8a2981 */ /* 0x0000a2000c1e1100 */
[----:B------:R-:W-:Y:S01]  /*10d80*/  @P3 IMAD.MOV.U32 R127, RZ, RZ, R33 ;  /* 0x000000ffff7f3224 */ /* 0x000fe200078e0021 */
[----:B------:R-:W-:Y:S02]  /*10d90*/  IADD3 R170, P2, PT, R112, R170, RZ ;  /* 0x000000aa70aa7210 */ /* 0x000fe40007f5e0ff */
[----:B0-----:R-:W-:-:S03]  /*10da0*/  PRMT R125, RZ, 0x7610, R125 ;  /* 0x00007610ff7d7816 */ /* 0x001fc6000000007d */
[----:B------:R-:W-:-:S03]  /*10db0*/  IMAD.X R44, R101, 0x1, R44, P2 ;  /* 0x00000001652c7824 */ /* 0x000fc600010e062c */
[----:B------:R0:W2:Y:S01]  /*10dc0*/  @P3 LDG.E.U8 R125, desc[UR26][R126.64] ;  /* 0x0000001a7e7d3981 */ /* 0x0000a2000c1e1100 */
[----:B------:R-:W-:Y:S02]  /*10dd0*/  ISETP.GT.AND P3, PT, R149, 0x2c, PT ;  /* 0x0000002c9500780c */ /* 0x000fe40003f64270 */
[----:B------:R-:W-:Y:S02]  /*10de0*/  IADD3 R172, P2, PT, R112, R172, RZ ;  /* 0x000000ac70ac7210 */ /* 0x000fe40007f5e0ff */
[----:B------:R-:W-:-:S03]  /*10df0*/  PRMT R123, RZ, 0x7610, R123 ;  /* 0x00007610ff7b7816 */ /* 0x000fc6000000007b */
[----:B------:R-:W-:Y:S02]  /*10e00*/  IMAD.X R171, R101, 0x1, R171, P2 ;  /* 0x0000000165ab7824 */ /* 0x000fe400010e06ab */
[----:B0-----:R-:W-:Y:S02]  /*10e10*/  @P5 IMAD.MOV.U32 R126, RZ, RZ, R170 ;  /* 0x000000ffff7e5224 */ /* 0x001fe400078e00aa */
[----:B------:R-:W-:Y:S01]  /*10e20*/  @P5 IMAD.MOV.U32 R127, RZ, RZ, R44 ;  /* 0x000000ffff7f5224 */ /* 0x000fe200078e002c */
[----:B------:R-:W-:-:S04]  /*10e30*/  PRMT R124, RZ, 0x7610, R124 ;  /* 0x00007610ff7c7816 */ /* 0x000fc8000000007c */
[----:B------:R0:W2:Y:S02]  /*10e40*/  @P5 LDG.E.U8 R123, desc[UR26][R126.64] ;  /* 0x0000001a7e7b5981 */ /* 0x0000a4000c1e1100 */
[----:B0-----:R-:W-:Y:S02]  /*10e50*/  @P3 IMAD.MOV.U32 R126, RZ, RZ, R172 ;  /* 0x000000ffff7e3224 */ /* 0x001fe400078e00ac */
[----:B------:R-:W-:-:S05]  /*10e60*/  @P3 IMAD.MOV.U32 R127, RZ, RZ, R171 ;  /* 0x000000ffff7f3224 */ /* 0x000fca00078e00ab */
[----:B------:R0:W2:Y:S01]  /*10e70*/  @P3 LDG.E.U8 R124, desc[UR26][R126.64] ;  /* 0x0000001a7e7c3981 */ /* 0x0000a2000c1e1100 */
[----:B------:R-:W-:Y:S02]  /*10e80*/  ISETP.GT.AND P3, PT, R149, 0x2d, PT ;  /* 0x0000002d9500780c */ /* 0x000fe40003f64270 */
[----:B------:R-:W-:Y:S02]  /*10e90*/  IADD3 R174, P2, PT, R112, R174, RZ ;  /* 0x000000ae70ae7210 */ /* 0x000fe40007f5e0ff */
[----:B------:R-:W-:-:S03]  /*10ea0*/  PRMT R129, RZ, 0x7610, R129 ;  /* 0x00007610ff817816 */ /* 0x000fc60000000081 */
[----:B------:R-:W-:-:S06]  /*10eb0*/  IMAD.X R173, R101, 0x1, R173, P2 ;  /* 0x0000000165ad7824 */ /* 0x000fcc00010e06ad */
[----:B0-----:R-:W-:Y:S02]  /*10ec0*/  @P3 IMAD.MOV.U32 R126, RZ, RZ, R174 ;  /* 0x000000ffff7e3224 */ /* 0x001fe400078e00ae */
[----:B------:R-:W-:-:S05]  /*10ed0*/  @P3 IMAD.MOV.U32 R127, RZ, RZ, R173 ;  /* 0x000000ffff7f3224 */ /* 0x000fca00078e00ad */
[----:B------:R0:W3:Y:S01]  /*10ee0*/  @P3 LDG.E.U8 R129, desc[UR26][R126.64] ;  /* 0x0000001a7e813981 */ /* 0x0000e2000c1e1100 */
        /* <DEDUP_REMOVED lines=13> */
[----:B------:R0:W4:Y:S01]  /*10fc0*/  @P3 LDG.E.U8 R132, desc[UR26][R126.64] ;  /* 0x0000001a7e843981 */ /* 0x000122000c1e1100 */
        /* <DEDUP_REMOVED lines=14> */
[----:B------:R-:W-:Y:S02]  /*110b0*/  ISETP.GT.AND P3, PT, R149, RZ, PT ;  /* 0x000000ff9500720c */ /* 0x000fe40003f64270 */
        /* <DEDUP_REMOVED lines=70> */
[----:B--2---:R-:W-:Y:S02]  /*11520*/  IADD3 R105, P2, PT, R112, R105, RZ ;  /* 0x0000006970697210 */ /* 0x004fe40007f5e0ff */
[----:B------:R-:W-:-:S03]  /*11530*/  PRMT R145, RZ, 0x7610, R145 ;  /* 0x00007610ff917816 */ /* 0x000fc60000000091 */
[----:B------:R-:W-:Y:S01]  /*11540*/  IMAD.X R201, R101, 0x1, R201, P2 ;  /* 0x0000000165c97824 */ /* 0x000fe200010e06c9 */
[----:B------:R1:W-:Y:S05]  /*11550*/  STL [R1+0x334], R105 ;  /* 0x0003346901007387 */ /* 0x0003ea0000100800 */
[----:B0-----:R-:W-:Y:S02]  /*11560*/  @P3 IMAD.MOV.U32 R126, RZ, RZ, R105 ;  /* 0x000000ffff7e3224 */ /* 0x001fe400078e0069 */
[----:B------:R-:W-:Y:S01]  /*11570*/  @P3 IMAD.MOV.U32 R127, RZ, RZ, R201 ;  /* 0x000000ffff7f3224 */ /* 0x000fe200078e00c9 */
[----:B-1----:R-:W2:Y:S04]  /*11580*/  LDL.LU R105, [R1+0x34c] ;  /* 0x00034c0001697983 */ /* 0x002ea80000300800 */
[----:B------:R0:W2:Y:S04]  /*11590*/  @P3 LDG.E.U8 R145, desc[UR26][R126.64] ;  /* 0x0000001a7e913981 */ /* 0x0000a8000c1e1100 */
[----:B------:R-:W2:Y:S01]  /*115a0*/  LDL.LU R127, [R1+0x338] ;  /* 0x00033800017f7983 */ /* 0x000ea20000300800 */
[----:B------:R-:W-:-:S02]  /*115b0*/  ISETP.GT.AND P3, PT, R149, 0x3c, PT ;  /* 0x0000003c9500780c */ /* 0x000fc40003f64270 */
[----:B---3--:R-:W-:Y:S02]  /*115c0*/  IADD3 R99, P2, PT, R112, R99, RZ ;  /* 0x0000006370637210 */ /* 0x008fe40007f5e0ff */
[----:B------:R-:W-:-:S03]  /*115d0*/  PRMT R146, RZ, 0x7610, R146 ;  /* 0x00007610ff927816 */ /* 0x000fc60000000092 */
[----:B------:R1:W-:Y:S06]  /*115e0*/  STL [R1+0x33c], R99 ;  /* 0x00033c6301007387 */ /* 0x0003ec0000100800 */
[----:B0-----:R-:W-:Y:S02]  /*115f0*/  @P3 IMAD.MOV.U32 R126, RZ, RZ, R99 ;  /* 0x000000ffff7e3224 */ /* 0x001fe400078e0063 */
[----:B--2---:R-:W-:-:S05]  /*11600*/  IMAD.X R127, R101, 0x1, R127, P2 ;  /* 0x00000001657f7824 */ /* 0x004fca00010e067f */
[----:B------:R0:W-:Y:S04]  /*11610*/  STL [R1+0x338], R127 ;  /* 0x0003387f01007387 */ /* 0x0001e80000100800 */
[----:B-1----:R-:W2:Y:S04]  /*11620*/  LDL.LU R99, [R1+0x330] ;  /* 0x0003300001637983 */ /* 0x002ea80000300800 */
[----:B------:R1:W3:Y:S04]  /*11630*/  @P3 LDG.E.U8 R146, desc[UR26][R126.64] ;  /* 0x0000001a7e923981 */ /* 0x0002e8000c1e1100 */
[----:B------:R-:W2:Y:S04]  /*11640*/  LDL.LU R126, [R1+0x340] ;  /* 0x00034000017e7983 */ /* 0x000ea80000300800 */
[----:B0-----:R-:W1:Y:S01]  /*11650*/  LDL.LU R127, [R1+0x344] ;  /* 0x00034400017f7983 */ /* 0x001e620000300800 */
[----:B------:R-:W-:-:S02]  /*11660*/  ISETP.GT.AND P3, PT, R149, 0x3d, PT ;  /* 0x0000003d9500780c */ /* 0x000fc40003f64270 */
[----:B------:R-:W-:Y:S02]  /*11670*/  PRMT R147, RZ, 0x7610, R147 ;  /* 0x00007610ff937816 */ /* 0x000fe40000000093 */
[----:B-1----:R-:W-:-:S05]  /*11680*/  IADD3 R127, P2, PT, R112, R127, RZ ;  /* 0x0000007f707f7210 */ /* 0x002fca0007f5e0ff */
[----:B--2---:R-:W-:Y:S01]  /*11690*/  IMAD.X R126, R101, 0x1, R126, P2 ;  /* 0x00000001657e7824 */ /* 0x004fe200010e067e */
[----:B------:R0:W-:Y:S04]  /*116a0*/  STL [R1+0x344], R127 ;  /* 0x0003447f01007387 */ /* 0x0001e80000100800 */
[----:B------:R1:W-:Y:S01]  /*116b0*/  STL [R1+0x340], R126 ;  /* 0x0003407e01007387 */ /* 0x0003e20000100800 */
[----:B0-----:R-:W-:-:S04]  /*116c0*/  @P3 LOP3.LUT R127, R127, R126, RZ, 0x3c, !PT ;  /* 0x0000007e7f7f3212 */ /* 0x001fc800078e3cff */
[----:B-1----:R-:W-:-:S04]  /*116d0*/  @P3 LOP3.LUT R126, R127, R126, RZ, 0x3c, !PT ;  /* 0x0000007e7f7e3212 */ /* 0x002fc800078e3cff */
[----:B------:R-:W-:-:S05]  /*116e0*/  @P3 LOP3.LUT R127, R127, R126, RZ, 0x3c, !PT ;  /* 0x0000007e7f7f3212 */ /* 0x000fca00078e3cff */
[----:B------:R0:W2:Y:S04]  /*116f0*/  @P3 LDG.E.U8 R147, desc[UR26][R126.64] ;  /* 0x0000001a7e933981 */ /* 0x0000a8000c1e1100 */
[----:B------:R-:W2:Y:S01]  /*11700*/  LDL.LU R127, [R1+0x348] ;  /* 0x00034800017f7983 */ /* 0x000ea20000300800 */
[----:B------:R-:W-:Y:S02]  /*11710*/  ISETP.GT.AND P3, PT, R149, 0x3e, PT ;  /* 0x0000003e9500780c */ /* 0x000fe40003f64270 */
[----:B------:R-:W-:Y:S02]  /*11720*/  IADD3 R105, P2, PT, R112, R105, RZ ;  /* 0x0000006970697210 */ /* 0x000fe40007f5e0ff */
[----:B------:R-:W-:-:S03]  /*11730*/  PRMT R148, RZ, 0x7610, R148 ;  /* 0x00007610ff947816 */ /* 0x000fc60000000094 */
[----:B------:R-:W-:Y:S06]  /*11740*/  STL [R1+0x34c], R105 ;  /* 0x00034c6901007387 */ /* 0x000fec0000100800 */
[----:B0-----:R-:W-:Y:S02]  /*11750*/  @P3 IMAD.MOV.U32 R126, RZ, RZ, R105 ;  /* 0x000000ffff7e3224 */ /* 0x001fe400078e0069 */
[----:B--2---:R-:W-:-:S05]  /*11760*/  IMAD.X R127, R101, 0x1, R127, P2 ;  /* 0x00000001657f7824 */ /* 0x004fca00010e067f */
[----:B------:R0:W-:Y:S04]  /*11770*/  STL [R1+0x348], R127 ;  /* 0x0003487f01007387 */ /* 0x0001e80000100800 */
[----:B------:R1:W2:Y:S04]  /*11780*/  @P3 LDG.E.U8 R148, desc[UR26][R126.64] ;  /* 0x0000001a7e943981 */ /* 0x0002a8000c1e1100 */
[----:B------:R-:W2:Y:S04]  /*11790*/  LDL.LU R126, [R1+0x350] ;  /* 0x00035000017e7983 */ /* 0x000ea80000300800 */
[----:B0-----:R-:W1:Y:S01]  /*117a0*/  LDL.LU R127, [R1+0x354] ;  /* 0x00035400017f7983 */ /* 0x001e620000300800 */
[----:B------:R-:W0:Y:S01]  /*117b0*/  S2R R105, SR_TID.X ;  /* 0x0000000000697919 */ /* 0x000e220000002100 */
[----:B------:R-:W-:-:S02]  /*117c0*/  ISETP.GT.AND P4, PT, R149, 0x3f, PT ;  /* 0x0000003f9500780c */ /* 0x000fc40003f84270 */
[----:B0-----:R-:W-:-:S04]  /*117d0*/  LOP3.LUT R105, R105, 0x3f, RZ, 0xc0, !PT ;  /* 0x0000003f69697812 */ /* 0x001fc800078ec0ff */
[----:B------:R-:W-:Y:S02]  /*117e0*/  ISETP.GE.AND P2, PT, R105, R149, PT ;  /* 0x000000956900720c */ /* 0x000fe40003f46270 */
        /* <DEDUP_REMOVED lines=10> */
[----:B------:R-:W-:Y:S02]  /*11890*/  IADD3 R99, P3, PT, R113, R99, RZ ;  /* 0x0000006371637210 */ /* 0x000fe40007f7e0ff */
[----:B------:R-:W-:-:S03]  /*118a0*/  PRMT R150, RZ, 0x7610, R150 ;  /* 0x00007610ff967816 */ /* 0x000fc60000000096 */
[----:B0-----:R-:W-:Y:S01]  /*118b0*/  @!P2 IMAD.MOV.U32 R126, RZ, RZ, R99 ;  /* 0x000000ffff7ea224 */ /* 0x001fe200078e0063 */
[----:B------:R-:W-:Y:S01]  /*118c0*/  STL [R1+0x330], R99 ;  /* 0x0003306301007387 */ /* 0x000fe20000100800 */
[----:B------:R-:W-:Y:S02]  /*118d0*/  PRMT R151, RZ, 0x7610, R151 ;  /* 0x00007610ff977816 */ /* 0x000fe40000000097 */
[----:B------:R-:W-:Y:S02]  /*118e0*/  PRMT R152, RZ, 0x7610, R152 ;  /* 0x00007610ff987816 */ /* 0x000fe40000000098 */
[----:B------:R-:W-:Y:S02]  /*118f0*/  PRMT R153, RZ, 0x7610, R153 ;  /* 0x00007610ff997816 */ /* 0x000fe40000000099 */
[----:B------:R-:W-:Y:S02]  /*11900*/  PRMT R154, RZ, 0x7610, R154 ;  /* 0x00007610ff9a7816 */ /* 0x000fe4000000009a */
[----:B------:R-:W-:-:S02]  /*11910*/  PRMT R155, RZ, 0x7610, R155 ;  /* 0x00007610ff9b7816 */ /* 0x000fc4000000009b */
[----:B------:R-:W-:Y:S02]  /*11920*/  PRMT R156, RZ, 0x7610, R156 ;  /* 0x00007610ff9c7816 */ /* 0x000fe4000000009c */
[----:B------:R-:W-:Y:S01]  /*11930*/  PRMT R157, RZ, 0x7610, R157 ;  /* 0x00007610ff9d7816 */ /* 0x000fe2000000009d */
[----:B------:R-:W-:Y:S01]  /*11940*/  BAR.SYNC.DEFER_BLOCKING 0x0 ;  /* 0x0000000000007b1d */ /* 0x000fe20000010000 */
[----:B--2---:R-:W-:Y:S01]  /*11950*/  IMAD.X R127, R114, 0x1, R127, P3 ;  /* 0x00000001727f7824 */ /* 0x004fe200018e067f */
[----:B------:R-:W-:-:S04]  /*11960*/  IADD3 R203, P3, PT, R113, R203, RZ ;  /* 0x000000cb71cb7210 */ /* 0x000fc80007f7e0ff */
[----:B------:R0:W2:Y:S01]  /*11970*/  @!P2 LDG.E.U8 R150, desc[UR26][R126.64] ;  /* 0x0000001a7e96a981 */ /* 0x0000a2000c1e1100 */
[C---:B------:R-:W-:Y:S01]  /*11980*/  IMAD.X R202, R114.reuse, 0x1, R202, P3 ;  /* 0x0000000172ca7824 */ /* 0x040fe200018e06ca */
[C---:B------:R-:W-:Y:S02]  /*11990*/  IADD3 R211, P3, PT, R113.reuse, R211, RZ ;  /* 0x000000d371d37210 */ /* 0x040fe40007f7e0ff */
[----:B------:R1:W-:Y:S03]  /*119a0*/  STL [R1+0x32c], R127 ;  /* 0x00032c7f01007387 */ /* 0x0003e60000100800 */
[----:B------:R-:W-:Y:S02]  /*119b0*/  IMAD.X R210, R114, 0x1, R210, P3 ;  /* 0x0000000172d27824 */ /* 0x000fe400018e06d2 */
[----:B0-----:R-:W-:Y:S01]  /*119c0*/  @!P2 IMAD.MOV.U32 R126, RZ, RZ, R203 ;  /* 0x000000ffff7ea224 */ /* 0x001fe200078e00cb */
[----:B------:R-:W-:Y:S01]  /*119d0*/  IADD3 R219, P3, PT, R113, R219, RZ ;  /* 0x000000db71db7210 */ /* 0x000fe20007f7e0ff */
[----:B-1----:R-:W-:-:S04]  /*119e0*/  @!P2 IMAD.MOV.U32 R127, RZ, RZ, R202 ;  /* 0x000000ffff7fa224 */ /* 0x002fc800078e00ca */
[C---:B------:R-:W-:Y:S01]  /*119f0*/  IMAD.X R218, R114.reuse, 0x1, R218, P3 ;  /* 0x0000000172da7824 */ /* 0x040fe200018e06da */
[----:B------:R0:W2:Y:S01]  /*11a00*/  @!P2 LDG.E.U8 R151, desc[UR26][R126.64] ;  /* 0x0000001a7e97a981 */ /* 0x0000a2000c1e1100 */
[----:B------:R-:W-:Y:S01]  /*11a10*/  IADD3 R227, P3, PT, R113, R227, RZ ;  /* 0x000000e371e37210 */ /* 0x000fe20007f7e0ff */
[----:B0-----:R-:W-:Y:S02]  /*11a20*/  @!P2 IMAD.MOV.U32 R126, RZ, RZ, R211 ;  /* 0x000000ffff7ea224 */ /* 0x001fe400078e00d3 */
[----:B------:R-:W-:Y:S02]  /*11a30*/  @!P2 IMAD.MOV.U32 R127, RZ, RZ, R210 ;  /* 0x000000ffff7fa224 */ /* 0x000fe400078e00d2 */
[----:B------:R-:W-:-:S03]  /*11a40*/  IMAD.X R226, R114, 0x1, R226, P3 ;  /* 0x0000000172e27824 */ /* 0x000fc600018e06e2 */
        /* <DEDUP_REMOVED lines=15> */
[----:B------:R0:W2:Y:S02]  /*11b40*/  @!P2 LDG.E.U8 R155, desc[UR26][R126.64] ;  /* 0x0000001a7e9ba981 */ /* 0x0000a4000c1e1100 */
[----:B0-----:R-:W-:Y:S02]  /*11b50*/  @!P2 IMAD.MOV.U32 R126, RZ, RZ, R243 ;  /* 0x000000ffff7ea224 */ /* 0x001fe400078e00f3 */
[----:B------:R-:W-:-:S05]  /*11b60*/  @!P2 IMAD.MOV.U32 R127, RZ, RZ, R242 ;  /* 0x000000ffff7fa224 */ /* 0x000fca00078e00f2 */
[----:B------:R0:W2:Y:S02]  /*11b70*/  @!P2 LDG.E.U8 R156, desc[UR26][R126.64] ;  /* 0x0000001a7e9ca981 */ /* 0x0000a4000c1e1100 */
[----:B0-----:R-:W-:Y:S02]  /*11b80*/  @!P2 IMAD.MOV.U32 R126, RZ, RZ, R251 ;  /* 0x000000ffff7ea224 */ /* 0x001fe400078e00fb */
[----:B------:R-:W-:-:S05]  /*11b90*/  @!P2 IMAD.MOV.U32 R127, RZ, RZ, R250 ;  /* 0x000000ffff7fa224 */ /* 0x000fca00078e00fa */
[----:B------:R0:W2:Y:S04]  /*11ba0*/  @!P2 LDG.E.U8 R157, desc[UR26][R126.64] ;  /* 0x0000001a7e9da981 */ /* 0x0000a8000c1e1100 */
[----:B------:R-:W2:Y:S04]  /*11bb0*/  LDL.LU R126, [R1+0x14] ;  /* 0x00001400017e7983 */ /* 0x000ea80000300800 */
[----:B------:R-:W0:Y:S01]  /*11bc0*/  LDL.LU R127, [R1+0x18] ;  /* 0x00001800017f7983 */ /* 0x000e220000300800 */
[----:B------:R-:W1:Y:S02]  /*11bd0*/  S2R R99, SR_TID.X ;  /* 0x0000000000637919 */ /* 0x000e640000002100 */
[----:B-1----:R-:W-:-:S05]  /*11be0*/  LOP3.LUT R99, R99, 0x7f, RZ, 0xc0, !PT ;  /* 0x0000007f63637812 */ /* 0x002fca00078ec0ff */
[----:B----4-:R1:W-:Y:S02]  /*11bf0*/  STS.U8 [R99+UR13+0xa000], R158 ;  /* 0x00a0009e63007988 */ /* 0x0103e4000800000d */
[----:B-1----:R-:W-:Y:S02]  /*11c00*/  PRMT R158, RZ, 0x7610, R158 ;  /* 0x00007610ff9e7816 */ /* 0x002fe4000000009e */
[----:B0-----:R-:W-:-:S05]  /*11c10*/  IADD3 R127, P3, PT, R113, R127, RZ ;  /* 0x0000007f717f7210 */ /* 0x001fca0007f7e0ff */
[----:B--2---:R-:W-:Y:S01]  /*11c20*/  IMAD.X R126, R114, 0x1, R126, P3 ;  /* 0x00000001727e7824 */ /* 0x004fe200018e067e */
[----:B------:R0:W-:Y:S04]  /*11c30*/  STL [R1+0x18], R127 ;  /* 0x0000187f01007387 */ /* 0x0001e80000100800 */
[----:B------:R1:W-:Y:S01]  /*11c40*/  STL [R1+0x14], R126 ;  /* 0x0000147e01007387 */ /* 0x0003e20000100800 */
[----:B0-----:R-:W-:-:S04]  /*11c50*/  @!P2 LOP3.LUT R127, R127, R126, RZ, 0x3c, !PT ;  /* 0x0000007e7f7fa212 */ /* 0x001fc800078e3cff */
[----:B-1----:R-:W-:-:S04]  /*11c60*/  @!P2 LOP3.LUT R126, R127, R126, RZ, 0x3c, !PT ;  /* 0x0000007e7f7ea212 */ /* 0x002fc800078e3cff */
[----:B------:R-:W-:-:S05]  /*11c70*/  @!P2 LOP3.LUT R127, R127, R126, RZ, 0x3c, !PT ;  /* 0x0000007e7f7fa212 */ /* 0x000fca00078e3cff */
[----:B------:R0:W2:Y:S04]  /*11c80*/  @!P2 LDG.E.U8 R158, desc[UR26][R126.64] ;  /* 0x0000001a7e9ea981 */ /* 0x0000a8000c1e1100 */
[----:B------:R-:W4:Y:S04]  /*11c90*/  LDL.LU R126, [R1+0x34] ;  /* 0x00003400017e7983 */ /* 0x000f280000300800 */
[----:B------:R-:W0:Y:S04]  /*11ca0*/  LDL.LU R127, [R1+0x38] ;  /* 0x00003800017f7983 */ /* 0x000e280000300800 */
[----:B------:R1:W-:Y:S02]  /*11cb0*/  STS.U8 [R99+UR13+0xa400], R159 ;  /* 0x00a4009f63007988 */ /* 0x0003e4000800000d */
[----:B-1----:R-:W-:-:S02]  /*11cc0*/  PRMT R159, RZ, 0x7610, R159 ;  /* 0x00007610ff9f7816 */ /* 0x002fc4000000009f */
[----:B0-----:R-:W-:-:S05]  /*11cd0*/  IADD3 R127, P3, PT, R113, R127, RZ ;  /* 0x0000007f717f7210 */ /* 0x001fca0007f7e0ff */
[----:B----4-:R-:W-:Y:S01]  /*11ce0*/  IMAD.X R126, R114, 0x1, R126, P3 ;  /* 0x00000001727e7824 */ /* 0x010fe200018e067e */
[----:B------:R0:W-:Y:S04]  /*11cf0*/  STL [R1+0x38], R127 ;  /* 0x0000387f01007387 */ /* 0x0001e80000100800 */
[----:B------:R1:W-:Y:S01]  /*11d00*/  STL [R1+0x34], R126 ;  /* 0x0000347e01007387 */ /* 0x0003e20000100800 */
[----:B0-----:R-:W-:-:S04]  /*11d10*/  @!P2 LOP3.LUT R127, R127, R126, RZ, 0x3c, !PT ;  /* 0x0000007e7f7fa212 */ /* 0x001fc800078e3cff */
[----:B-1----:R-:W-:-:S04]  /*11d20*/  @!P2 LOP3.LUT R126, R127, R126, RZ, 0x3c, !PT ;  /* 0x0000007e7f7ea212 */ /* 0x002fc800078e3cff */
[----:B------:R-:W-:-:S05]  /*11d30*/  @!P2 LOP3.LUT R127, R127, R126, RZ, 0x3c, !PT ;  /* 0x0000007e7f7fa212 */ /* 0x000fca00078e3cff */
[----:B------:R0:W4:Y:S04]  /*11d40*/  @!P2 LDG.E.U8 R159, desc[UR26][R126.64] ;  /* 0x0000001a7e9fa981 */ /* 0x000128000c1e1100 */
[----:B------:R-:W2:Y:S04]  /*11d50*/  LDL.LU R126, [R1+0x54] ;  /* 0x00005400017e7983 */ /* 0x000ea80000300800 */
[----:B------:R-:W0:Y:S04]  /*11d60*/  LDL.LU R127, [R1+0x58] ;  /* 0x00005800017f7983 */ /* 0x000e280000300800 */
[----:B------:R1:W-:Y:S02]  /*11d70*/  STS.U8 [R99+UR13+0xa800], R160 ;  /* 0x00a800a063007988 */ /* 0x0003e4000800000d */
[----:B-1----:R-:W-:-:S02]  /*11d80*/  PRMT R160, RZ, 0x7610, R160 ;  /* 0x00007610ffa07816 */ /* 0x002fc400000000a0 */
        /* <DEDUP_REMOVED lines=69> */
[----:B------:R-:W0:Y:S01]  /*121e0*/  LDL.LU R127, [R1+0x118] ;  /* 0x00011800017f7983 */ /* 0x000e220000300800 */
[----:B------:R-:W1:Y:S02]  /*121f0*/  S2R R99, SR_TID.X ;  /* 0x0000000000637919 */ /* 0x000e640000002100 */
[----:B-1----:R-:W-:-:S04]  /*12200*/  LOP3.LUT R99, R99, 0x7f, RZ, 0xc0, !PT ;  /* 0x0000007f63637812 */ /* 0x002fc800078ec0ff */
[----:B------:R-:W-:-:S05]  /*12210*/  LOP3.LUT R99, R99, 0x10, RZ, 0x3c, !PT ;  /* 0x0000001063637812 */ /* 0x000fca00078e3cff */
[----:B------:R1:W-:Y:S02]  /*12220*/  STS.U8 [R99+UR13+0xa080], R137 ;  /* 0x00a0808963007988 */ /* 0x0003e4000800000d */
        /* <DEDUP_REMOVED lines=83> */
[----:B------:R1:W-:Y:S04]  /*12760*/  STS.U8 [R99+UR13+0xbc80], R167 ;  /* 0x00bc80a763007988 */ /* 0x0003e8000800000d */
[----:B-1----:R-:W3:Y:S01]  /*12770*/  LDL.LU R99, [R1+0x258] ;  /* 0x0002580001637983 */ /* 0x002ee20000300800 */
[----:B------:R-:W-:Y:S01]  /*12780*/  PRMT R167, RZ, 0x7610, R167 ;  /* 0x00007610ffa77816 */ /* 0x000fe200000000a7 */
[----:B------:R-:W1:Y:S01]  /*12790*/  S2R R101, SR_TID.X ;  /* 0x0000000000657919 */ /* 0x000e620000002100 */
[----:B0-----:R-:W-:-:S05]  /*127a0*/  IADD3 R127, P3, PT, R113, R127, RZ ;  /* 0x0000007f717f7210 */ /* 0x001fca0007f7e0ff */
[----:B--2---:R-:W-:Y:S01]  /*127b0*/  IMAD.X R126, R114, 0x1, R126, P3 ;  /* 0x00000001727e7824 */ /* 0x004fe200018e067e */
[----:B------:R0:W-:Y:S04]  /*127c0*/  STL [R1+0x240], R127 ;  /* 0x0002407f01007387 */ /* 0x0001e80000100800 */
[----:B------:R2:W-:Y:S01]  /*127d0*/  STL [R1+0x23c], R126 ;  /* 0x00023c7e01007387 */ /* 0x0005e20000100800 */
[----:B0-----:R-:W-:-:S04]  /*127e0*/  @!P2 LOP3.LUT R127, R127, R126, RZ, 0x3c, !PT ;  /* 0x0000007e7f7fa212 */ /* 0x001fc800078e3cff */
[----:B--2---:R-:W-:-:S04]  /*127f0*/  @!P2 LOP3.LUT R126, R127, R126, RZ, 0x3c, !PT ;  /* 0x0000007e7f7ea212 */ /* 0x004fc800078e3cff */
[----:B------:R-:W-:-:S05]  /*12800*/  @!P2 LOP3.LUT R127, R127, R126, RZ, 0x3c, !PT ;  /* 0x0000007e7f7fa212 */ /* 0x000fca00078e3cff */
[----:B------:R0:W2:Y:S04]  /*12810*/  @!P2 LDG.E.U8 R167, desc[UR26][R126.64] ;  /* 0x0000001a7ea7a981 */ /* 0x0000a8000c1e1100 */
[----:B------:R-:W2:Y:S01]  /*12820*/  LDL.LU R127, [R1+0x254] ;  /* 0x00025400017f7983 */ /* 0x000ea20000300800 */
[----:B-1----:R-:W-:Y:S02]  /*12830*/  LOP3.LUT R101, R101, 0x7f, RZ, 0xc0, !PT ;  /* 0x0000007f65657812 */ /* 0x002fe400078ec0ff */
[----:B---3--:R-:W-:Y:S02]  /*12840*/  IADD3 R99, P3, PT, R113, R99, RZ ;  /* 0x0000006371637210 */ /* 0x008fe40007f7e0ff */
[----:B------:R-:W-:-:S03]  /*12850*/  LOP3.LUT R101, R101, 0x20, RZ, 0x3c, !PT ;  /* 0x0000002065657812 */ /* 0x000fc600078e3cff */
[----:B0-----:R-:W-:Y:S02]  /*12860*/  @!P2 IMAD.MOV.U32 R126, RZ, RZ, R99 ;  /* 0x000000ffff7ea224 */ /* 0x001fe400078e0063 */
[----:B-----5:R0:W-:Y:S04]  /*12870*/  STS.U8 [R101+UR13+0xa100], R131 ;  /* 0x00a1008365007988 */ /* 0x0201e8000800000d */
[----:B------:R1:W-:Y:S01]  /*12880*/  STL [R1+0x258], R99 ;  /* 0x0002586301007387 */ /* 0x0003e20000100800 */
[----:B0-----:R-:W-:Y:S01]  /*12890*/  PRMT R131, RZ, 0x7610, R131 ;  /* 0x00007610ff837816 */ /* 0x001fe20000000083 */
[----:B--2---:R-:W-:-:S05]  /*128a0*/  IMAD.X R127, R114, 0x1, R127, P3 ;  /* 0x00000001727f7824 */ /* 0x004fca00018e067f */
[----:B------:R0:W-:Y:S04]  /*128b0*/  STL [R1+0x254], R127 ;  /* 0x0002547f01007387 */ /* 0x0001e80000100800 */
[----:B-1----:R-:W2:Y:S04]  /*128c0*/  LDL.LU R99, [R1+0x2b8] ;  /* 0x0002b80001637983 */ /* 0x002ea80000300800 */
[----:B------:R1:W3:Y:S04]  /*128d0*/  @!P2 LDG.E.U8 R131, desc[UR26][R126.64] ;  /* 0x0000001a7e83a981 */ /* 0x0002e8000c1e1100 */
[----:B------:R-:W5:Y:S04]  /*128e0*/  LDL.LU R126, [R1+0x26c] ;  /* 0x00026c00017e7983 */ /* 0x000f680000300800 */
[----:B0-----:R-:W1:Y:S04]  /*128f0*/  LDL.LU R127, [R1+0x270] ;  /* 0x00027000017f7983 */ /* 0x001e680000300800 */
[----:B------:R0:W-:Y:S02]  /*12900*/  STS.U8 [R101+UR13+0xa500], R128 ;  /* 0x00a5008065007988 */ /* 0x0001e4000800000d */
[----:B0-----:R-:W-:-:S02]  /*12910*/  PRMT R128, RZ, 0x7610, R128 ;  /* 0x00007610ff807816 */ /* 0x001fc40000000080 */
[----:B-1----:R-:W-:-:S05]  /*12920*/  IADD3 R127, P3, PT, R113, R127, RZ ;  /* 0x0000007f717f7210 */ /* 0x002fca0007f7e0ff */
[----:B-----5:R-:W-:Y:S01]  /*12930*/  IMAD.X R126, R114, 0x1, R126, P3 ;  /* 0x00000001727e7824 */ /* 0x020fe200018e067e */
[----:B------:R0:W-:Y:S04]  /*12940*/  STL [R1+0x270], R127 ;  /* 0x0002707f01007387 */ /* 0x0001e80000100800 */
[----:B------:R1:W-:Y:S01]  /*12950*/  STL [R1+0x26c], R126 ;  /* 0x00026c7e01007387 */ /* 0x0003e20000100800 */
[----:B0-----:R-:W-:-:S04]  /*12960*/  @!P2 LOP3.LUT R127, R127, R126, RZ, 0x3c, !PT ;  /* 0x0000007e7f7fa212 */ /* 0x001fc800078e3cff */
[----:B-1----:R-:W-:-:S04]  /*12970*/  @!P2 LOP3.LUT R126, R127, R126, RZ, 0x3c, !PT ;  /* 0x0000007e7f7ea212 */ /* 0x002fc800078e3cff */
[----:B------:R-:W-:-:S05]  /*12980*/  @!P2 LOP3.LUT R127, R127, R126, RZ, 0x3c, !PT ;  /* 0x0000007e7f7fa212 */ /* 0x000fca00078e3cff */
[----:B------:R0:W5:Y:S04]  /*12990*/  @!P2 LDG.E.U8 R128, desc[UR26][R126.64] ;  /* 0x0000001a7e80a981 */ /* 0x000168000c1e1100 */
        /* <DEDUP_REMOVED lines=24> */
[----:B------:R-:W2:Y:S01]  /*12b20*/  LDL.LU R127, [R1+0x2b4] ;  /* 0x0002b400017f7983 */ /* 0x000ea20000300800 */
[----:B------:R-:W-:-:S03]  /*12b30*/  IADD3 R99, P3, PT, R113, R99, RZ ;  /* 0x0000006371637210 */ /* 0x000fc60007f7e0ff */
[----:B------:R1:W-:Y:S02]  /*12b40*/  STS.U8 [R101+UR13+0xb100], R116 ;  /* 0x00b1007465007988 */ /* 0x0003e4000800000d */
[----:B0-----:R-:W-:Y:S02]  /*12b50*/  @!P2 IMAD.MOV.U32 R126, RZ, RZ, R99 ;  /* 0x000000ffff7ea224 */ /* 0x001fe400078e0063 */
[----:B------:R0:W-:Y:S01]  /*12b60*/  STL [R1+0x2b8], R99 ;  /* 0x0002b86301007387 */ /* 0x0001e20000100800 */
[----:B-1----:R-:W-:Y:S01]  /*12b70*/  PRMT R116, RZ, 0x7610, R116 ;  /* 0x00007610ff747816 */ /* 0x002fe20000000074 */
[----:B--2---:R-:W-:-:S05]  /*12b80*/  IMAD.X R127, R114, 0x1, R127, P3 ;  /* 0x00000001727f7824 */ /* 0x004fca00018e067f */
[----:B------:R1:W-:Y:S04]  /*12b90*/  STL [R1+0x2b4], R127 ;  /* 0x0002b47f01007387 */ /* 0x0003e80000100800 */
[----:B0-----:R-:W2:Y:S04]  /*12ba0*/  LDL.LU R99, [R1+0x318] ;  /* 0x0003180001637983 */ /* 0x001ea80000300800 */
[----:B------:R0:W2:Y:S04]  /*12bb0*/  @!P2 LDG.E.U8 R116, desc[UR26][R126.64] ;  /* 0x0000001a7e74a981 */ /* 0x0000a8000c1e1100 */
[----:B------:R-:W2:Y:S04]  /*12bc0*/  LDL.LU R126, [R1+0x2cc] ;  /* 0x0002cc00017e7983 */ /* 0x000ea80000300800 */
[----:B-1----:R-:W0:Y:S04]  /*12bd0*/  LDL.LU R127, [R1+0x2d0] ;  /* 0x0002d000017f7983 */ /* 0x002e280000300800 */
        /* <DEDUP_REMOVED lines=35> */
[----:B------:R-:W1:Y:S01]  /*12e10*/  S2R R105, SR_TID.X ;  /* 0x0000000000697919 */ /* 0x000e620000002100 */
[----:B------:R-:W-:Y:S02]  /*12e20*/  IADD3 R99, P3, PT, R113, R99, RZ ;  /* 0x0000006371637210 */ /* 0x000fe40007f7e0ff */
[----:B------:R-:W-:-:S03]  /*12e30*/  PRMT R169, RZ, 0x7610, R169 ;  /* 0x00007610ffa97816 */ /* 0x000fc600000000a9 */
[----:B0-----:R-:W-:Y:S01]  /*12e40*/  @!P2 IMAD.MOV.U32 R126, RZ, RZ, R99 ;  /* 0x000000ffff7ea224 */ /* 0x001fe200078e0063 */
[----:B-1----:R-:W-:-:S04]  /*12e50*/  LOP3.LUT R105, R105, 0x7f, RZ, 0xc0, !PT ;  /* 0x0000007f69697812 */ /* 0x002fc800078ec0ff */
[----:B------:R-:W-:-:S05]  /*12e60*/  LOP3.LUT R105, R105, 0x30, RZ, 0x3c, !PT ;  /* 0x0000003069697812 */ /* 0x000fca00078e3cff */
[----:B------:R-:W-:Y:S04]  /*12e70*/  STS.U8 [R105+UR13+0xa180], R84 ;  /* 0x00a1805469007988 */ /* 0x000fe8000800000d */
[----:B------:R-:W-:Y:S04]  /*12e80*/  STS.U8 [R105+UR13+0xa580], R85 ;  /* 0x00a5805569007988 */ /* 0x000fe8000800000d */
[----:B------:R0:W-:Y:S04]  /*12e90*/  STS.U8 [R105+UR13+0xa980], R86 ;  /* 0x00a9805669007988 */ /* 0x0001e8000800000d */
[----:B------:R1:W-:Y:S01]  /*12ea0*/  STS.U8 [R105+UR13+0xad80], R87 ;  /* 0x00ad805769007988 */ /* 0x0003e2000800000d */
[----:B0-----:R-:W-:-:S02]  /*12eb0*/  PRMT R86, RZ, 0x7610, R86 ;  /* 0x00007610ff567816 */ /* 0x001fc40000000056 */
[----:B-1----:R-:W-:Y:S01]  /*12ec0*/  PRMT R87, RZ, 0x7610, R87 ;  /* 0x00007610ff577816 */ /* 0x002fe20000000057 */
[----:B------:R0:W-:Y:S04]  /*12ed0*/  STS.U8 [R105+UR13+0xb180], R88 ;  /* 0x00b1805869007988 */ /* 0x0001e8000800000d */
[----:B------:R1:W-:Y:S01]  /*12ee0*/  STS.U8 [R105+UR13+0xb580], R123 ;  /* 0x00b5807b69007988 */ /* 0x0003e2000800000d */
[----:B0-----:R-:W-:Y:S02]  /*12ef0*/  PRMT R88, RZ, 0x7610, R88 ;  /* 0x00007610ff587816 */ /* 0x001fe40000000058 */
[----:B-1----:R-:W-:Y:S01]  /*12f00*/  PRMT R123, RZ, 0x7610, R123 ;  /* 0x00007610ff7b7816 */ /* 0x002fe2000000007b */
[----:B------:R-:W-:Y:S01]  /*12f10*/  STL [R1+0x318], R99 ;  /* 0x0003186301007387 */ /* 0x000fe20000100800 */
[----:B--2---:R-:W-:Y:S01]  /*12f20*/  IMAD.X R127, R114, 0x1, R127, P3 ;  /* 0x00000001727f7824 */ /* 0x004fe200018e067f */
[----:B------:R-:W-:-:S04]  /*12f30*/  IADD3 R205, P3, PT, R113, R205, RZ ;  /* 0x000000cd71cd7210 */ /* 0x000fc80007f7e0ff */
[----:B------:R0:W2:Y:S01]  /*12f40*/  @!P2 LDG.E.U8 R169, desc[UR26][R126.64] ;  /* 0x0000001a7ea9a981 */ /* 0x0000a2000c1e1100 */
[C---:B------:R-:W-:Y:S01]  /*12f50*/  IMAD.X R204, R114.reuse, 0x1, R204, P3 ;  /* 0x0000000172cc7824 */ /* 0x040fe200018e06cc */
[C---:B------:R-:W-:Y:S01]  /*12f60*/  IADD3 R213, P3, PT, R113.reuse, R213, RZ ;  /* 0x000000d571d57210 */ /* 0x040fe20007f7e0ff */
[----:B------:R-:W-:Y:S02]  /*12f70*/  @!P2 IMAD.MOV.U32 R84, RZ, RZ, R205 ;  /* 0x000000ffff54a224 */ /* 0x000fe400078e00cd */
[----:B------:R-:W-:Y:S02]  /*12f80*/  @!P2 IMAD.MOV.U32 R85, RZ, RZ, R204 ;  /* 0x000000ffff55a224 */ /* 0x000fe400078e00cc */
[----:B------:R-:W-:Y:S01]  /*12f90*/  IMAD.X R212, R114, 0x1, R212, P3 ;  /* 0x0000000172d47824 */ /* 0x000fe200018e06d4 */
[----:B0-----:R-:W-:Y:S02]  /*12fa0*/  PRMT R126, RZ, 0x7610, R126 ;  /* 0x00007610ff7e7816 */ /* 0x001fe4000000007e */
[----:B------:R-:W-:-:S04]  /*12fb0*/  IADD3 R221, P3, PT, R113, R221, RZ ;  /* 0x000000dd71dd7210 */ /* 0x000fc80007f7e0ff */
[----:B------:R0:W2:Y:S01]  /*12fc0*/  @!P2 LDG.E.U8 R126, desc[UR26][R84.64] ;  /* 0x0000001a547ea981 */ /* 0x0000a2000c1e1100 */
[C---:B------:R-:W-:Y:S01]  /*12fd0*/  IMAD.X R220, R114.reuse, 0x1, R220, P3 ;  /* 0x0000000172dc7824 */ /* 0x040fe200018e06dc */
        /* <DEDUP_REMOVED lines=14> */
[----:B------:R0:W2:Y:S04]  /*130c0*/  @!P2 LDG.E.U8 R88, desc[UR26][R84.64] ;  /* 0x0000001a5458a981 */ /* 0x0000a8000c1e1100 */
[----:B------:R1:W-:Y:S01]  /*130d0*/  STL [R1+0x314], R127 ;  /* 0x0003147f01007387 */ /* 0x0003e20000100800 */
[----:B0-----:R-:W-:Y:S02]  /*130e0*/  @!P2 IMAD.MOV.U32 R84, RZ, RZ, R237 ;  /* 0x000000ffff54a224 */ /* 0x001fe400078e00ed */
[----:B------:R-:W-:Y:S01]  /*130f0*/  @!P2 IMAD.MOV.U32 R85, RZ, RZ, R236 ;  /* 0x000000ffff55a224 */ /* 0x000fe200078e00ec */
[----:B-1----:R-:W-:-:S04]  /*13100*/  PRMT R127, RZ, 0x7610, R127 ;  /* 0x00007610ff7f7816 */ /* 0x002fc8000000007f */
[----:B------:R0:W2:Y:S02]  /*13110*/  @!P2 LDG.E.U8 R123, desc[UR26][R84.64] ;  /* 0x0000001a547ba981 */ /* 0x0000a4000c1e1100 */
[----:B0-----:R-:W-:Y:S02]  /*13120*/  @!P2 IMAD.MOV.U32 R84, RZ, RZ, R245 ;  /* 0x000000ffff54a224 */ /* 0x001fe400078e00f5 */
[----:B------:R-:W-:-:S05]  /*13130*/  @!P2 IMAD.MOV.U32 R85, RZ, RZ, R244 ;  /* 0x000000ffff55a224 */ /* 0x000fca00078e00f4 */
[----:B------:R0:W2:Y:S04]  /*13140*/  @!P2 LDG.E.U8 R127, desc[UR26][R84.64] ;  /* 0x0000001a547fa981 */ /* 0x0000a8000c1e1100 */
[----:B------:R-:W0:Y:S04]  /*13150*/  LDL.LU R85, [R1] ;  /* 0x0000000001557983 */ /* 0x000e280000300800 */
[----:B------:R1:W-:Y:S02]  /*13160*/  STS.U8 [R105+UR13+0xb980], R139 ;  /* 0x00b9808b69007988 */ /* 0x0003e4000800000d */
[----:B-1----:R-:W-:-:S02]  /*13170*/  PRMT R139, RZ, 0x7610, R139 ;  /* 0x00007610ff8b7816 */ /* 0x002fc4000000008b */
[----:B0-----:R-:W-:-:S05]  /*13180*/  IADD3 R85, P3, PT, R113, R85, RZ ;  /* 0x0000005571557210 */ /* 0x001fca0007f7e0ff */
[----:B------:R-:W-:Y:S01]  /*13190*/  IMAD.X R252, R114, 0x1, R252, P3 ;  /* 0x0000000172fc7824 */ /* 0x000fe200018e06fc */
[----:B------:R0:W-:Y:S01]  /*131a0*/  STL [R1], R85 ;  /* 0x0000005501007387 */ /* 0x0001e20000100800 */
[----:B------:R-:W-:Y:S02]  /*131b0*/  @!P2 IMAD.MOV.U32 R84, RZ, RZ, R85 ;  /* 0x000000ffff54a224 */ /* 0x000fe400078e0055 */
[----:B0-----:R-:W-:-:S05]  /*131c0*/  @!P2 IMAD.MOV.U32 R85, RZ, RZ, R252 ;  /* 0x000000ffff55a224 */ /* 0x001fca00078e00fc */
[----:B------:R0:W2:Y:S04]  /*131d0*/  @!P2 LDG.E.U8 R139, desc[UR26][R84.64] ;  /* 0x0000001a548ba981 */ /* 0x0000a8000c1e1100 */
[----:B------:R-:W2:Y:S04]  /*131e0*/  LDL.LU R84, [R1+0x1c] ;  /* 0x00001c0001547983 */ /* 0x000ea80000300800 */
[----:B------:R-:W0:Y:S01]  /*131f0*/  LDL.LU R85, [R1+0x20] ;  /* 0x0000200001557983 */ /* 0x000e220000300800 */
[----:B------:R-:W1:Y:S03]  /*13200*/  S2R R99, SR_TID.X ;  /* 0x0000000000637919 */ /* 0x000e660000002100 */
[----:B------:R-:W-:Y:S01]  /*13210*/  STS.U8 [R105+UR13+0xbd80], R145 ;  /* 0x00bd809169007988 */ /* 0x000fe2000800000d */
        /* <DEDUP_REMOVED lines=86> */
[----:B------:R-:W-:Y:S02]  /*13780*/  PRMT R145, RZ, 0x7610, R145 ;  /* 0x00007610ff917816 */ /* 0x000fe40000000091 */
        /* <DEDUP_REMOVED lines=11> */
[----:B-1----:R-:W1:Y:S02]  /*13840*/  S2R R99, SR_TID.X ;  /* 0x0000000000637919 */ /* 0x002e640000002100 */
        /* <DEDUP_REMOVED lines=200> */
[----:B------:R1:W-:Y:S04]  /*144d0*/  STS.U8 [R99+UR13+0xa380], R107 ;  /* 0x00a3806b63007988 */ /* 0x0003e8000800000d */
[----:B------:R3:W-:Y:S01]  /*144e0*/  STS.U8 [R99+UR13+0xa780], R108 ;  /* 0x00a7806c63007988 */ /* 0x0007e2000800000d */
[----:B-1----:R-:W-:Y:S02]  /*144f0*/  PRMT R107, RZ, 0x7610, R107 ;  /* 0x00007610ff6b7816 */ /* 0x002fe4000000006b */
[----:B---3--:R-:W-:Y:S01]  /*14500*/  PRMT R108, RZ, 0x7610, R108 ;  /* 0x00007610ff6c7816 */ /* 0x008fe2000000006c */
[----:B------:R1:W-:Y:S04]  /*14510*/  STS.U8 [R99+UR13+0xab80], R109 ;  /* 0x00ab806d63007988 */ /* 0x0003e8000800000d */
[----:B------:R3:W-:Y:S01]  /*14520*/  STS.U8 [R99+UR13+0xaf80], R110 ;  /* 0x00af806e63007988 */ /* 0x0007e2000800000d */
[----:B-1----:R-:W-:-:S02]  /*14530*/  PRMT R109, RZ, 0x7610, R109 ;  /* 0x00007610ff6d7816 */ /* 0x002fc4000000006d */
[----:B---3--:R-:W-:Y:S01]  /*14540*/  PRMT R110, RZ, 0x7610, R110 ;  /* 0x00007610ff6e7816 */ /* 0x008fe2000000006e */
[----:B------:R1:W-:Y:S04]  /*14550*/  STS.U8 [R99+UR13+0xb380], R121 ;  /* 0x00b3807963007988 */ /* 0x0003e8000800000d */
[----:B------:R3:W-:Y:S01]  /*14560*/  STS.U8 [R99+UR13+0xb780], R132 ;  /* 0x00b7808463007988 */ /* 0x0007e2000800000d */
[----:B-1----:R-:W-:Y:S02]  /*14570*/  PRMT R121, RZ, 0x7610, R121 ;  /* 0x00007610ff797816 */ /* 0x002fe40000000079 */
[----:B---3--:R-:W-:Y:S01]  /*14580*/  PRMT R132, RZ, 0x7610, R132 ;  /* 0x00007610ff847816 */ /* 0x008fe20000000084 */
[----:B------:R1:W-:Y:S02]  /*14590*/  STS.U8 [R99+UR13+0xbb80], R143 ;  /* 0x00bb808f63007988 */ /* 0x0003e4000800000d */
[----:B-1----:R-:W-:-:S02]  /*145a0*/  PRMT R143, RZ, 0x7610, R143 ;  /* 0x00007610ff8f7816 */ /* 0x002fc4000000008f */
[----:B0-----:R-:W-:-:S05]  /*145b0*/  IADD3 R85, P3, PT, R113, R85, RZ ;  /* 0x0000005571557210 */ /* 0x001fca0007f7e0ff */
[----:B--2---:R-:W-:Y:S01]  /*145c0*/  IMAD.X R84, R114, 0x1, R84, P3 ;  /* 0x0000000172547824 */ /* 0x004fe200018e0654 */
[----:B------:R0:W-:Y:S01]  /*145d0*/  STL [R1+0x320], R85 ;  /* 0x0003205501007387 */ /* 0x0001e20000100800 */
[----:B------:R-:W-:-:S03]  /*145e0*/  IADD3 R207, P3, PT, R113, R207, RZ ;  /* 0x000000cf71cf7210 */ /* 0x000fc60007f7e0ff */
[----:B------:R1:W-:Y:S01]  /*145f0*/  STL [R1+0x31c], R84 ;  /* 0x00031c5401007387 */ /* 0x0003e20000100800 */
[----:B0-----:R-:W-:-:S04]  /*14600*/  @!P2 LOP3.LUT R85, R85, R84, RZ, 0x3c, !PT ;  /* 0x000000545555a212 */ /* 0x001fc800078e3cff */
[----:B-1----:R-:W-:Y:S01]  /*14610*/  @!P2 LOP3.LUT R84, R85, R84, RZ, 0x3c, !PT ;  /* 0x000000545554a212 */ /* 0x002fe200078e3cff */
[----:B------:R-:W-:-:S03]  /*14620*/  IMAD.X R206, R114, 0x1, R206, P3 ;  /* 0x0000000172ce7824 */ /* 0x000fc600018e06ce */
[----:B------:R-:W-:Y:S02]  /*14630*/  @!P2 LOP3.LUT R85, R85, R84, RZ, 0x3c, !PT ;  /* 0x000000545555a212 */ /* 0x000fe400078e3cff */
[----:B------:R-:W-:-:S03]  /*14640*/  IADD3 R215, P3, PT, R113, R215, RZ ;  /* 0x000000d771d77210 */ /* 0x000fc60007f7e0ff */
[----:B------:R0:W2:Y:S02]  /*14650*/  @!P2 LDG.E.U8 R107, desc[UR26][R84.64] ;  /* 0x0000001a546ba981 */ /* 0x0000a4000c1e1100 */
[C---:B------:R-:W-:Y:S01]  /*14660*/  IMAD.X R214, R114.reuse, 0x1, R214, P3 ;  /* 0x0000000172d67824 */ /* 0x040fe200018e06d6 */
[----:B------:R-:W-:Y:S01]  /*14670*/  IADD3 R223, P3, PT, R113, R223, RZ ;  /* 0x000000df71df7210 */ /* 0x000fe20007f7e0ff */
[----:B0-----:R-:W-:Y:S02]  /*14680*/  @!P2 IMAD.MOV.U32 R84, RZ, RZ, R207 ;  /* 0x000000ffff54a224 */ /* 0x001fe400078e00cf */
[----:B------:R-:W-:Y:S02]  /*14690*/  @!P2 IMAD.MOV.U32 R85, RZ, RZ, R206 ;  /* 0x000000ffff55a224 */ /* 0x000fe400078e00ce */
[----:B------:R-:W-:-:S03]  /*146a0*/  IMAD.X R222, R114, 0x1, R222, P3 ;  /* 0x0000000172de7824 */ /* 0x000fc600018e06de */
[----:B------:R0:W3:Y:S01]  /*146b0*/  @!P2 LDG.E.U8 R108, desc[UR26][R84.64] ;  /* 0x0000001a546ca981 */ /* 0x0000e2000c1e1100 */
        /* <DEDUP_REMOVED lines=47> */
[----:B-1----:R-:W-:-:S05]  /*149b0*/  LOP3.LUT R99, R99, 0x7f, RZ, 0xc0, !PT ;  /* 0x0000007f63637812 */ /* 0x002fca00078ec0ff */
        /* <DEDUP_REMOVED lines=96> */
[----:B----4-:R1:W-:Y:S02]  /*14fc0*/  STS.U8 [R99+UR13+0x5000], R159 ;  /* 0x0050009f63007988 */ /* 0x0103e4000800000d */
        /* <DEDUP_REMOVED lines=71> */
[----:B------:R-:W-:Y:S04]  /*15440*/  STS.U8 [R99+UR13+0x5c00], R165 ;  /* 0x005c00a563007988 */ /* 0x000fe8000800000d */
        /* <DEDUP_REMOVED lines=108> */
[----:B-----5:R1:W-:Y:S04]  /*15b10*/  STS.U8 [R99+UR13+0x7000], R128 ;  /* 0x0070008063007988 */ /* 0x0203e8000800000d */
[----:B------:R5:W-:Y:S01]  /*15b20*/  STS.U8 [R99+UR13+0x7200], R122 ;  /* 0x0072007a63007988 */ /* 0x000be2000800000d */
[----:B-1----:R-:W-:-:S02]  /*15b30*/  PRMT R128, RZ, 0x7610, R128 ;  /* 0x00007610ff807816 */ /* 0x002fc40000000080 */
[----:B-----5:R-:W-:Y:S01]  /*15b40*/  PRMT R122, RZ, 0x7610, R122 ;  /* 0x00007610ff7a7816 */ /* 0x020fe2000000007a */
[----:B------:R1:W-:Y:S04]  /*15b50*/  STS.U8 [R99+UR13+0x7400], R120 ;  /* 0x0074007863007988 */ /* 0x0003e8000800000d */
[----:B------:R5:W-:Y:S01]  /*15b60*/  STS.U8 [R99+UR13+0x7600], R116 ;  /* 0x0076007463007988 */ /* 0x000be2000800000d */
[----:B-1----:R-:W-:Y:S02]  /*15b70*/  PRMT R120, RZ, 0x7610, R120 ;  /* 0x00007610ff787816 */ /* 0x002fe40000000078 */
[----:B-----5:R-:W-:Y:S01]  /*15b80*/  PRMT R116, RZ, 0x7610, R116 ;  /* 0x00007610ff747816 */ /* 0x020fe20000000074 */
[----:B------:R1:W-:Y:S04]  /*15b90*/  STS.U8 [R99+UR13+0x7800], R125 ;  /* 0x0078007d63007988 */ /* 0x0003e8000800000d */
[----:B------:R5:W-:Y:S01]  /*15ba0*/  STS.U8 [R99+UR13+0x7a00], R144 ;  /* 0x007a009063007988 */ /* 0x000be2000800000d */
[----:B-1----:R-:W-:-:S02]  /*15bb0*/  PRMT R125, RZ, 0x7610, R125 ;  /* 0x00007610ff7d7816 */ /* 0x002fc4000000007d */
[----:B-----5:R-:W-:Y:S02]  /*15bc0*/  PRMT R144, RZ, 0x7610, R144 ;  /* 0x00007610ff907816 */ /* 0x020fe40000000090 */
[----:B------:R-:W-:Y:S02]  /*15bd0*/  PRMT R167, RZ, 0x7610, R167 ;  /* 0x00007610ffa77816 */ /* 0x000fe400000000a7 */
        /* <DEDUP_REMOVED lines=16> */
[----:B------:R0:W5:Y:S01]  /*15ce0*/  @!P2 LDG.E.U8 R122, desc[UR26][R84.64] ;  /* 0x0000001a547aa981 */ /* 0x000162000c1e1100 */
        /* <DEDUP_REMOVED lines=22> */
[----:B------:R-:W0:Y:S04]  /*15e50*/  LDL.LU R85, [R1+0x10] ;  /* 0x0000100001557983 */ /* 0x000e280000300800 */
[----:B------:R1:W-:Y:S04]  /*15e60*/  STS.U8 [R99+UR13+0x7c00], R168 ;  /* 0x007c00a863007988 */ /* 0x0003e8000800000d */
[----:B------:R0:W-:Y:S01]  /*15e70*/  STS.U8 [R99+UR13+0x7e00], R169 ;  /* 0x007e00a963007988 */ /* 0x0001e2000800000d */
[----:B-1----:R-:W-:-:S02]  /*15e80*/  PRMT R168, RZ, 0x7610, R168 ;  /* 0x00007610ffa87816 */ /* 0x002fc400000000a8 */
[----:B0-----:R-:W-:-:S05]  /*15e90*/  IADD3 R85, P3, PT, R113, R85, RZ ;  /* 0x0000005571557210 */ /* 0x001fca0007f7e0ff */
[----:B--2---:R-:W-:Y:S01]  /*15ea0*/  IMAD.X R84, R114, 0x1, R84, P3 ;  /* 0x0000000172547824 */ /* 0x004fe200018e0654 */
[----:B------:R0:W-:Y:S04]  /*15eb0*/  STL [R1+0x10], R85 ;  /* 0x0000105501007387 */ /* 0x0001e80000100800 */
[----:B------:R1:W-:Y:S04]  /*15ec0*/  STL [R1+0xc], R84 ;  /* 0x00000c5401007387 */ /* 0x0003e80000100800 */
[----:B------:R-:W2:Y:S01]  /*15ed0*/  LDL.LU R169, [R1+0x90] ;  /* 0x0000900001a97983 */ /* 0x000ea20000300800 */
        /* <DEDUP_REMOVED lines=276> */
[----:B0-----:R-:W-:Y:S01]  /*17020*/  @!P2 IMAD.MOV.U32 R84, RZ, RZ, R169 ;  /* 0x000000ffff54a224 */ /* 0x001fe200078e00a9 */
[----:B-1----:R-:W-:Y:S01]  /*17030*/  PRMT R100, RZ, 0x7610, R100 ;  /* 0x00007610ff647816 */ /* 0x002fe20000000064 */
[----:B--2---:R-:W-:-:S05]  /*17040*/  IMAD.X R85, R114, 0x1, R85, P3 ;  /* 0x0000000172557824 */ /* 0x004fca00018e0655 */
[----:B------:R-:W2:Y:S04]  /*17050*/  @!P2 LDG.E.U8 R100, desc[UR26][R84.64] ;  /* 0x0000001a5464a981 */ /* 0x000ea8000c1e1100 */
[----:B------:R0:W-:Y:S04]  /*17060*/  STS.U8 [R99+UR13+0x7080], R102 ;  /* 0x0070806663007988 */ /* 0x0001e8000800000d */
[----:B------:R0:W-:Y:S04]  /*17070*/  STS.U8 [R99+UR13+0x7280], R103 ;  /* 0x0072806763007988 */ /* 0x0001e8000800000d */
[----:B------:R0:W-:Y:S04]  /*17080*/  STS.U8 [R99+UR13+0x7480], R104 ;  /* 0x0074806863007988 */ /* 0x0001e8000800000d */
[----:B------:R0:W-:Y:S04]  /*17090*/  STS.U8 [R99+UR13+0x7680], R119 ;  /* 0x0076807763007988 */ /* 0x0001e8000800000d */
[----:B------:R0:W-:Y:S04]  /*170a0*/  STS.U8 [R99+UR13+0x7880], R130 ;  /* 0x0078808263007988 */ /* 0x0001e8000800000d */
[----:B------:R0:W-:Y:S04]  /*170b0*/  STS.U8 [R99+UR13+0x7a80], R142 ;  /* 0x007a808e63007988 */ /* 0x0001e8000800000d */
[----:B------:R0:W-:Y:S04]  /*170c0*/  STS.U8 [R99+UR13+0x7c80], R147 ;  /* 0x007c809363007988 */ /* 0x0001e8000800000d */
[----:B------:R0:W-:Y:S04]  /*170d0*/  STS.U8 [R99+UR13+0x7e80], R107 ;  /* 0x007e806b63007988 */ /* 0x0001e8000800000d */
[----:B---3--:R0:W-:Y:S04]  /*170e0*/  STS.U8 [R101+UR13+0x4100], R108 ;  /* 0x0041006c65007988 */ /* 0x0081e8000800000d */
        /* <DEDUP_REMOVED lines=16> */
[----:B----4-:R0:W-:Y:S04]  /*171f0*/  STS.U8 [R101+UR13+0x6300], R160 ;  /* 0x006300a065007988 */ /* 0x0101e8000800000d */
        /* <DEDUP_REMOVED lines=15> */
[----:B-----5:R0:W-:Y:S04]  /*172f0*/  STS.U8 [R105+UR13+0x4180], R122 ;  /* 0x0041807a69007988 */ /* 0x0201e8000800000d */
        /* <DEDUP_REMOVED lines=29> */
[----:B------:R0:W-:Y:S04]  /*174d0*/  STL [R1+0x12c], R169 ;  /* 0x00012ca901007387 */ /* 0x0001e80000100800 */
[----:B------:R0:W-:Y:S04]  /*174e0*/  STL [R1+0x128], R85 ;  /* 0x0001285501007387 */ /* 0x0001e80000100800 */
[----:B--2---:R0:W-:Y:S01]  /*174f0*/  STS.U8 [R105+UR13+0x7d80], R100 ;  /* 0x007d806469007988 */ /* 0x0041e2000800000d */
[----:B------:R1:W-:Y:S06]  /*17500*/  MEMBAR.ALL.CTA ;  /* 0x0000000000007992 */ /* 0x0003ec0000008000 */
[----:B-1----:R-:W1:Y:S01]  /*17510*/  FENCE.VIEW.ASYNC.S ;  /* 0x00000000000073c6 */ /* 0x002e620000000000 */
[----:B------:R-:W-:Y:S01]  /*17520*/  ULEA UR10, UR15, UR13, 0x3 ;  /* 0x0000000d0f0a7291 */ /* 0x000fe2000f8e18ff */
[----:B------:R-:W-:-:S03]  /*17530*/  UMOV UR4, UR5 ;  /* 0x0000000500047c82 */ /* 0x000fc60008000000 */
[----:B------:R-:W-:Y:S01]  /*17540*/  UIADD3 UR10, UPT, UPT, UR10, 0xc000, URZ ;  /* 0x0000c0000a0a7890 */ /* 0x000fe2000fffe0ff */
[----:B-1----:R-:W-:Y:S06]  /*17550*/  BAR.SYNC.DEFER_BLOCKING 0x0 ;  /* 0x0000000000007b1d */ /* 0x002fec0000010000 */
[----:B0-----:R-:W-:Y:S05]  /*17560*/  @P1 BRA `(.L_x_9) ;  /* 0x0000000000381947 */ /* 0x001fea0003800000 */
[----:B------:R-:W-:Y:S01]  /*17570*/  UMOV UR20, UR6 ;  /* 0x0000000600147c82 */ /* 0x000fe20008000000 */
[----:B------:R-:W-:Y:S01]  /*17580*/  UMOV UR21, 0x40004040 ;  /* 0x4000404000157882 */ /* 0x000fe20000000000 */
[----:B------:R-:W-:Y:S01]  /*17590*/  UMOV UR22, UR8 ;  /* 0x0000000800167c82 */ /* 0x000fe20008000000 */
[----:B------:R-:W-:Y:S01]  /*175a0*/  UMOV UR23, 0x80004020 ;  /* 0x8000402000177882 */ /* 0x000fe20000000000 */
[----:B------:R-:W-:Y:S01]  /*175b0*/  UMOV UR24, 0x0 ;  /* 0x0000000000187882 */ /* 0x000fe20000000000 */
[----:B------:R-:W-:Y:S01]  /*175c0*/  UMOV UR25, 0x8408490 ;  /* 0x0840849000197882 */ /* 0x000fe20000000000 */
[----:B------:R-:W-:Y:S01]  /*175d0*/  UMOV UR11, URZ ;  /* 0x000000ff000b7c82 */ /* 0x000fe20008000000 */
[----:B------:R-:W-:Y:S01]  /*175e0*/  UMOV UR28, 0x0 ;  /* 0x00000000001c7882 */ /* 0x000fe20000000000 */
[----:B------:R-:W-:Y:S01]  /*175f0*/  UMOV UR29, 0x8408490 ;  /* 0x08408490001d7882 */ /* 0x000fe20000000000 */
[----:B------:R0:W-:Y:S01]  /*17600*/  UTCQMMA gdesc[UR20], gdesc[UR22], tmem[UR12], tmem[UR24], idesc[UR25], UPT ;  /* 0x00ff1816140075ea */ /* 0x0001e2000b80030c */
[----:B------:R-:W-:Y:S01]  /*17610*/  UMOV UR5, UR10 ;  /* 0x0000000a00057c82 */ /* 0x000fe20008000000 */
[----:B------:R0:W-:Y:S01]  /*17620*/  UTCQMMA gdesc[UR16], gdesc[UR18], tmem[UR12], tmem[UR28], idesc[UR29], UPT ;  /* 0x00ff1c12100075ea */ /* 0x0001e2000b80030c */
[----:B------:R0:W-:Y:S01]  /*17630*/  UTCBAR [UR5], URZ ;  /* 0x000000ff050073e9 */ /* 0x0001e200080000ff */
[----:B------:R-:W-:-:S02]  /*17640*/  NOP ;  /* 0x0000000000007918 */ /* 0x000fc40000000000 */
.L_x_9:
[----:B------:R-:W2:Y:S04]  /*17650*/  LDL R85, [R1+0x360] ;  /* 0x0003600001557983 */ /* 0x000ea80000100800 */
[----:B------:R-:W2:Y:S01]  /*17660*/  LDL.LU R84, [R1+0x358] ;  /* 0x0003580001547983 */ /* 0x000ea20000300800 */
[----:B------:R-:W-:-:S04]  /*17670*/  UIADD3 UR15, UPT, UPT, UR15, 0x1, URZ ;  /* 0x000000010f0f7890 */ /* 0x000fc8000fffe0ff */
[----:B------:R-:W-:-:S04]  /*17680*/  UISETP.GT.AND UP1, UPT, UR15, 0x1, UPT ;  /* 0x000000010f00788c */ /* 0x000fc8000bf24270 */
[----:B0-----:R-:W-:Y:S02]  /*17690*/  USEL UR5, URZ, 0x1, !UP1 ;  /* 0x00000001ff057887 */ /* 0x001fe4000c800000 */
[----:B------:R-:W-:Y:S02]  /*176a0*/  USEL UR15, UR15, URZ, !UP1 ;  /* 0x000000ff0f0f7287 */ /* 0x000fe4000c800000 */
[----:B------:R-:W-:Y:S01]  /*176b0*/  ULOP3.LUT UR5, UR4, UR5, URZ, 0x3c, !UPT ;  /* 0x0000000504057292 */ /* 0x000fe2000f8e3cff */
[----:B--2---:R-:W-:Y:S02]  /*176c0*/  ISETP.NE.U32.AND P2, PT, R84, R85, PT ;  /* 0x000000555400720c */ /* 0x004fe40003f45070 */
[----:B------:R-:W2:Y:S01]  /*176d0*/  LDL.LU R85, [R1+0x35c] ;  /* 0x00035c0001557983 */ /* 0x000ea20000300800 */
[----:B------:R-:W-:-:S03]  /*176e0*/  IMAD.U32 R84, RZ, RZ, UR4 ;  /* 0x00000004ff547e24 */ /* 0x000fc6000f8e00ff */
[----:B--2---:R2:W-:Y:S07]  /*176f0*/  STL [R1+0x358], R85 ;  /* 0x0003585501007387 */ /* 0x0045ee0000100800 */
[----:B------:R-:W-:Y:S05]  /*17700*/  @P2 BRA `(.L_x_10) ;  /* 0xffffff8400682947 */ /* 0x000fea000383ffff */
.L_x_7:
[----:B0-2---:R-:W2:Y:S01]  /*17710*/  LDL.LU R85, [R1+0x364] ;  /* 0x0003640001557983 */ /* 0x005ea20000300800 */
[----:B------:R-:W0:Y:S01]  /*17720*/  LDCU UR5, c[0x0][0x3b8] ;  /* 0x00007700ff0577ac */ /* 0x000e220008000800 */
[----:B------:R-:W1:Y:S01]  /*17730*/  LDC R86, c[0x0][0x3a0] ;  /* 0x0000e800ff567b82 */ /* 0x000e620000000800 */
[C---:B------:R-:W-:Y:S01]  /*17740*/  VIADD R2, R0.reuse, 0x1 ;  /* 0x0000000100027836 */ /* 0x040fe20000000000 */
[----:B------:R-:W2:Y:S01]  /*17750*/  LDCU.128 UR16, c[0x0][0x390] ;  /* 0x00007200ff1077ac */ /* 0x000ea20008000c00 */
[C---:B-----5:R-:W-:Y:S02]  /*17760*/  VIADD R10, R0.reuse, 0x2 ;  /* 0x00000002000a7836 */ /* 0x060fe40000000000 */
[C---:B------:R-:W-:Y:S01]  /*17770*/  VIADD R9, R0.reuse, 0x3 ;  /* 0x0000000300097836 */ /* 0x040fe20000000000 */
[----:B------:R-:W3:Y:S01]  /*17780*/  LDCU UR7, c[0x0][0x39c] ;  /* 0x00007380ff0777ac */ /* 0x000ee20008000800 */
[----:B------:R-:W4:Y:S01]  /*17790*/  LDCU UR6, c[0x0][0x3b4] ;  /* 0x00007680ff0677ac */ /* 0x000f220008000800 */
[----:B------:R-:W1:Y:S01]  /*177a0*/  LDCU UR8, c[0x0][0x39c] ;  /* 0x00007380ff0877ac */ /* 0x000e620008000800 */
[----:B0-----:R-:W-:Y:S01]  /*177b0*/  IMAD R4, R0, UR5, RZ ;  /* 0x0000000500047c24 */ /* 0x001fe2000f8e02ff */
[----:B------:R-:W0:Y:S03]  /*177c0*/  LDCU UR9, c[0x0][0x39c] ;  /* 0x00007380ff0977ac */ /* 0x000e260008000800 */
[----:B------:R-:W-:-:S02]  /*177d0*/  VIADD R5, R4, UR5 ;  /* 0x0000000504057c36 */ /* 0x000fc40008000000 */
[----:B-1----:R-:W-:Y:S02]  /*177e0*/  VIADD R86, R86, 0x3f ;  /* 0x0000003f56567836 */ /* 0x002fe40000000000 */
[----:B------:R-:W-:-:S03]  /*177f0*/  VIADD R6, R5, UR5 ;  /* 0x0000000505067c36 */ /* 0x000fc60008000000 */
[----:B------:R-:W-:Y:S01]  /*17800*/  ISETP.GE.AND P4, PT, R86, 0x40, PT ;  /* 0x000000405600780c */ /* 0x000fe20003f86270 */
[----:B------:R-:W-:-:S04]  /*17810*/  VIADD R7, R6, UR5 ;  /* 0x0000000506077c36 */ /* 0x000fc80008000000 */
        /* <DEDUP_REMOVED lines=11> */
[----:B------:R-:W-:Y:S01]  /*178d0*/  VIADD R78, R77, UR5 ;  /* 0x000000054d4e7c36 */ /* 0x000fe20008000000 */
[----:B--2---:R-:W-:-:S04]  /*178e0*/  ISETP.GE.AND P1, PT, R85, UR18, PT ;  /* 0x0000001255007c0c */ /* 0x004fc8000bf26270 */
[----:B---3--:R-:W-:Y:S01]  /*178f0*/  ISETP.LT.AND P6, PT, R2, UR7, !P1 ;  /* 0x0000000702007c0c */ /* 0x008fe2000cfc1270 */
[----:B----4-:R-:W-:Y:S01]  /*17900*/  IMAD R2, R85, UR6, RZ ;  /* 0x0000000655027c24 */ /* 0x010fe2000f8e02ff */
[----:B------:R-:W1:Y:S01]  /*17910*/  LDCU UR6, c[0x0][0x39c] ;  /* 0x00007380ff0677ac */ /* 0x000e620008000800 */
[----:B------:R-:W-:Y:S02]  /*17920*/  ISETP.LT.AND P3, PT, R10, UR8, !P1 ;  /* 0x000000080a007c0c */ /* 0x000fe4000cf61270 */
[----:B0-----:R-:W-:Y:S01]  /*17930*/  ISETP.LT.AND P5, PT, R9, UR9, !P1 ;  /* 0x0000000909007c0c */ /* 0x001fe2000cfa1270 */
[----:B------:R-:W-:Y:S01]  /*17940*/  VIADD R9, R0, 0x4 ;  /* 0x0000000400097836 */ /* 0x000fe20000000000 */
[----:B------:R-:W-:-:S04]  /*17950*/  IADD3 R3, P2, PT, R2, UR16, RZ ;  /* 0x0000001002037c10 */ /* 0x000fc8000ff5e0ff */
[----:B------:R-:W-:Y:S02]  /*17960*/  LEA.HI.X.SX32 R2, R2, UR17, 0x1, P2 ;  /* 0x0000001102027c11 */ /* 0x000fe400090f0eff */
[----:B------:R-:W-:Y:S01]  /*17970*/  IADD3 R246, P2, PT, R4, R3, RZ ;  /* 0x0000000304f67210 */ /* 0x000fe20007f5e0ff */
[----:B------:R-:W-:-:S12]  /*17980*/  @!P4 BRA `(.L_x_11) ;  /* 0x000000000010c947 */ /* 0x000fd80003800000 */
[----:B------:R-:W-:-:S06]  /*17990*/  USHF.L.U32 UR4, UR4, 0x1f, URZ ;  /* 0x0000001f04047899 */ /* 0x000fcc00080006ff */
[----:B------:R-:W-:-:S04]  /*179a0*/  IMAD.U32 R10, RZ, RZ, UR4 ;  /* 0x00000004ff0a7e24 */ /* 0x000fc8000f8e00ff */
[----:B------:R-:W0:Y:S02]  /*179b0*/  SYNCS.PHASECHK.TRANS64.TRYWAIT P4, [UR10], R10 ;  /* 0x0000000aff0075a7 */ /* 0x000e24000808110a */
[----:B0-----:R-:W-:Y:S05]  /*179c0*/  @!P4 BRA `(.L_x_12) ;  /* 0x000000940034c947 */ /* 0x001fea0003800000 */
.L_x_11:
[----:B------:R-:W-:Y:S01]  /*179d0*/  BAR.SYNC.DEFER_BLOCKING 0x0 ;  /* 0x0000000000007b1d */ /* 0x000fe20000010000 */
[CC--:B------:R-:W-:Y:S01]  /*179e0*/  IADD3 R88, P4, PT, R5.reuse, R3.reuse, RZ ;  /* 0x0000000305587210 */ /* 0x0c0fe20007f9e0ff */
[----:B------:R-:W-:Y:S01]  /*179f0*/  VIADD R79, R78, UR5 ;  /* 0x000000054e4f7c36 */ /* 0x000fe20008000000 */
[-C--:B------:R-:W-:Y:S01]  /*17a00*/  LEA.HI.X.SX32 R247, R4, R2.reuse, 0x1, P2 ;  /* 0x0000000204f77211 */ /* 0x080fe200010f0eff */
[----:B------:R-:W-:Y:S01]  /*17a10*/  VIADD R86, R0, 0x5 ;  /* 0x0000000500567836 */ /* 0x000fe20000000000 */
[-C--:B------:R-:W-:Y:S01]  /*17a20*/  LEA.HI.X.SX32 R89, R5, R2.reuse, 0x1, P4 ;  /* 0x0000000205597211 */ /* 0x080fe200020f0eff */
[----:B------:R-:W-:Y:S01]  /*17a30*/  VIADD R80, R79, UR5 ;  /* 0x000000054f507c36 */ /* 0x000fe20008000000 */
[-C--:B------:R-:W-:Y:S01]  /*17a40*/  IADD3 R10, P4, PT, R6, R3.reuse, RZ ;  /* 0x00000003060a7210 */ /* 0x080fe20007f9e0ff */
[----:B------:R-:W0:Y:S01]  /*17a50*/  LDCU UR4, c[0x0][0x39c] ;  /* 0x00007380ff0477ac */ /* 0x000e220008000800 */
[----:B-1----:R-:W-:Y:S01]  /*17a60*/  ISETP.LT.AND P2, PT, R9, UR6, !P1 ;  /* 0x0000000609007c0c */ /* 0x002fe2000cf41270 */
[----:B------:R-:W-:Y:S01]  /*17a70*/  VIADD R81, R80, UR5 ;  /* 0x0000000550517c36 */ /* 0x000fe20008000000 */
[-C--:B------:R-:W-:Y:S01]  /*17a80*/  LEA.HI.X.SX32 R11, R6, R2.reuse, 0x1, P4 ;  /* 0x00000002060b7211 */ /* 0x080fe200020f0eff */
[----:B------:R-:W1:Y:S01]  /*17a90*/  LDCU UR6, c[0x0][0x39c] ;  /* 0x00007380ff0677ac */ /* 0x000e620008000800 */
[CC--:B------:R-:W-:Y:S01]  /*17aa0*/  IADD3 R4, P4, PT, R8.reuse, R3.reuse, RZ ;  /* 0x0000000308047210 */ /* 0x0c0fe20007f9e0ff */
[----:B------:R-:W-:Y:S01]  /*17ab0*/  VIADD R82, R81, UR5 ;  /* 0x0000000551527c36 */ /* 0x000fe20008000000 */
[----:B------:R-:W-:Y:S01]  /*17ac0*/  P2R R87, PR, RZ, 0x20 ;  /* 0x00000020ff577803 */ /* 0x000fe20000000000 */
[----:B------:R2:W-:Y:S01]  /*17ad0*/  STL.64 [R1+0x100], R10 ;  /* 0x0001000a01007387 */ /* 0x0005e20000100a00 */
[-C--:B------:R-:W-:Y:S01]  /*17ae0*/  LEA.HI.X.SX32 R5, R8, R2.reuse, 0x1, P4 ;  /* 0x0000000208057211 */ /* 0x080fe200020f0eff */
[----:B------:R-:W-:Y:S01]  /*17af0*/  VIADD R83, R82, UR5 ;  /* 0x0000000552537c36 */ /* 0x000fe20008000000 */
[C---:B------:R-:W-:Y:S01]  /*17b00*/  IADD3 R92, P4, PT, R68.reuse, R3, RZ ;  /* 0x00000003445c7210 */ /* 0x040fe20007f9e0ff */
[----:B------:R-:W3:Y:S02]  /*17b10*/  LDCU UR7, c[0x0][0x39c] ;  /* 0x00007380ff0777ac */ /* 0x000ee40008000800 */
[----:B------:R-:W-:Y:S01]  /*17b20*/  VIADD R84, R83, UR5 ;  /* 0x0000000553547c36 */ /* 0x000fe20008000000 */
[----:B------:R-:W-:Y:S01]  /*17b30*/  LEA.HI.X.SX32 R93, R68, R2, 0x1, P4 ;  /* 0x00000002445d7211 */ /* 0x000fe200020f0eff */
[----:B------:R-:W4:Y:S02]  /*17b40*/  @!P0 SYNCS.CCTL.IV [UR13+0xc000] ;  /* 0x00c00000ff0089b1 */ /* 0x000f24000800000d */
[----:B----4-:R-:W-:Y:S01]  /*17b50*/  BAR.SYNC.DEFER_BLOCKING 0x0 ;  /* 0x0000000000007b1d */ /* 0x010fe20000010000 */
[----:B------:R-:W-:-:S04]  /*17b60*/  VIADD R85, R84, UR5 ;  /* 0x0000000554557c36 */ /* 0x000fc80008000000 */
[----:B------:R-:W-:Y:S01]  /*17b70*/  VIADD R68, R85, UR5 ;  /* 0x0000000555447c36 */ /* 0x000fe20008000000 */
[----:B------:R-:W4:Y:S01]  /*17b80*/  LDCU UR8, c[0x0][0x39c] ;  /* 0x00007380ff0877ac */ /* 0x000f220008000800 */
[----:B------:R-:W5:Y:S01]  /*17b90*/  @!P0 SYNCS.CCTL.IV [UR13+0xc008] ;  /* 0x00c00800ff0089b1 */ /* 0x000f62000800000d */
[----:B--2---:R-:W-:-:S04]  /*17ba0*/  IADD3 R10, P0, PT, R7, R3, RZ ;  /* 0x00000003070a7210 */ /* 0x004fc80007f1e0ff */
[----:B------:R-:W-:Y:S02]  /*17bb0*/  LEA.HI.X.SX32 R11, R7, R2, 0x1, P0 ;  /* 0x00000002070b7211 */ /* 0x000fe400000f0eff */
[----:B------:R-:W-:-:S03]  /*17bc0*/  IADD3 R90, P0, PT, R69, R3, RZ ;  /* 0x00000003455a7210 */ /* 0x000fc60007f1e0ff */
[----:B------:R-:W-:Y:S01]  /*17bd0*/  STL.64 [R1+0xf8], R10 ;  /* 0x0000f80a01007387 */ /* 0x000fe20000100a00 */
[----:B------:R-:W-:Y:S01]  /*17be0*/  LEA.HI.X.SX32 R91, R69, R2, 0x1, P0 ;  /* 0x00000002455b7211 */ /* 0x000fe200000f0eff */
[----:B------:R-:W-:Y:S02]  /*17bf0*/  VIADD R69, R68, UR5 ;  /* 0x0000000544457c36 */ /* 0x000fe40008000000 */
[----:B------:R2:W-:Y:S04]  /*17c00*/  STL.64 [R1+0xf0], R4 ;  /* 0x0000f00401007387 */ /* 0x0005e80000100a00 */
[----:B------:R0:W-:Y:S04]  /*17c10*/  STL.64 [R1+0xe8], R92 ;  /* 0x0000e85c01007387 */ /* 0x0001e80000100a00 */
[----:B------:R1:W-:Y:S01]  /*17c20*/  STL.64 [R1+0xe0], R90 ;  /* 0x0000e05a01007387 */ /* 0x0003e20000100a00 */
[----:B--2---:R-:W2:Y:S01]  /*17c30*/  LDTM.x64 R4, tmem[UR14] ;  /* 0x0000000e000479ee */ /* 0x004ea20008340000 */
[----:B------:R-:W2:Y:S01]  /*17c40*/  LDTM.x64 R132, tmem[UR14+0x40] ;  /* 0x0000400e008479ee */ /* 0x000ea20008340000 */
[----:B0-----:R-:W-:-:S02]  /*17c50*/  IADD3 R92, P4, PT, R70, R3, RZ ;  /* 0x00000003465c7210 */ /* 0x001fc40007f9e0ff */
[----:B-1----:R-:W-:Y:S02]  /*17c60*/  IADD3 R90, P0, PT, R71, R3, RZ ;  /* 0x00000003475a7210 */ /* 0x002fe40007f1e0ff */
[-C--:B------:R-:W-:Y:S01]  /*17c70*/  LEA.HI.X.SX32 R93, R70, R2.reuse, 0x1, P4 ;  /* 0x00000002465d7211 */ /* 0x080fe200020f0eff */
[----:B------:R-:W-:Y:S01]  /*17c80*/  VIADD R70, R69, UR5 ;  /* 0x0000000545467c36 */ /* 0x000fe20008000000 */
[----:B------:R-:W-:-:S03]  /*17c90*/  LEA.HI.X.SX32 R91, R71, R2, 0x1, P0 ;  /* 0x00000002475b7211 */ /* 0x000fc600000f0eff */
[----:B------:R0:W-:Y:S01]  /*17ca0*/  STL.64 [R1+0xd8], R92 ;  /* 0x0000d85c01007387 */ /* 0x0001e20000100a00 */
[----:B------:R-:W-:-:S03]  /*17cb0*/  VIADD R71, R70, UR5 ;  /* 0x0000000546477c36 */ /* 0x000fc60008000000 */
[----:B------:R1:W-:Y:S01]  /*17cc0*/  STL.64 [R1+0xd0], R90 ;  /* 0x0000d05a01007387 */ /* 0x0003e20000100a00 */
[CC--:B0-----:R-:W-:Y:S02]  /*17cd0*/  IADD3 R92, P4, PT, R72.reuse, R3.reuse, RZ ;  /* 0x00000003485c7210 */ /* 0x0c1fe40007f9e0ff */
        /* <DEDUP_REMOVED lines=16> */
[C---:B-1----:R-:W-:Y:S02]  /*17de0*/  IADD3 R90, P0, PT, R77.reuse, R3, RZ ;  /* 0x000000034d5a7210 */ /* 0x042fe40007f1e0ff */
[-C--:B------:R-:W-:Y:S02]  /*17df0*/  LEA.HI.X.SX32 R93, R76, R2.reuse, 0x1, P4 ;  /* 0x000000024c5d7211 */ /* 0x080fe400020f0eff */
[----:B------:R-:W-:-:S03]  /*17e00*/  LEA.HI.X.SX32 R91, R77, R2, 0x1, P0 ;  /* 0x000000024d5b7211 */ /* 0x000fc600000f0eff */
[----:B------:R0:W-:Y:S04]  /*17e10*/  STL.64 [R1+0xa8], R92 ;  /* 0x0000a85c01007387 */ /* 0x0001e80000100a00 */
[----:B------:R1:W-:Y:S01]  /*17e20*/  STL.64 [R1+0xa0], R90 ;  /* 0x0000a05a01007387 */ /* 0x0003e20000100a00 */
[CC--:B0-----:R-:W-:Y:S02]  /*17e30*/  IADD3 R92, P4, PT, R78.reuse, R3.reuse, RZ ;  /* 0x000000034e5c7210 */ /* 0x0c1fe40007f9e0ff */
[C---:B-1----:R-:W-:Y:S02]  /*17e40*/  IADD3 R90, P0, PT, R79.reuse, R3, RZ ;  /* 0x000000034f5a7210 */ /* 0x042fe40007f1e0ff */
[-C--:B------:R-:W-:Y:S02]  /*17e50*/  LEA.HI.X.SX32 R93, R78, R2.reuse, 0x1, P4 ;  /* 0x000000024e5d7211 */ /* 0x080fe400020f0eff */
[----:B------:R-:W-:-:S02]  /*17e60*/  LEA.HI.X.SX32 R91, R79, R2, 0x1, P0 ;  /* 0x000000024f5b7211 */ /* 0x000fc400000f0eff */
[CC--:B------:R-:W-:Y:S01]  /*17e70*/  IADD3 R76, P4, PT, R80.reuse, R3.reuse, RZ ;  /* 0x00000003504c7210 */ /* 0x0c0fe20007f9e0ff */
[----:B------:R0:W-:Y:S03]  /*17e80*/  STL.64 [R1+0x98], R92 ;  /* 0x0000985c01007387 */ /* 0x0001e60000100a00 */
[----:B------:R-:W-:Y:S01]  /*17e90*/  LEA.HI.X.SX32 R77, R80, R2, 0x1, P4 ;  /* 0x00000002504d7211 */ /* 0x000fe200020f0eff */
[----:B------:R1:W-:Y:S04]  /*17ea0*/  STL.64 [R1+0x90], R90 ;  /* 0x0000905a01007387 */ /* 0x0003e80000100a00 */
[----:B------:R2:W-:Y:S01]  /*17eb0*/  STL.64 [R1+0x88], R76 ;  /* 0x0000884c01007387 */ /* 0x0005e20000100a00 */
[----:B0-----:R-:W-:-:S02]  /*17ec0*/  IADD3 R92, P0, PT, R81, R3, RZ ;  /* 0x00000003515c7210 */ /* 0x001fc40007f1e0ff */
[CC--:B-1----:R-:W-:Y:S02]  /*17ed0*/  IADD3 R90, P4, PT, R82.reuse, R3.reuse, RZ ;  /* 0x00000003525a7210 */ /* 0x0c2fe40007f9e0ff */
[-C--:B------:R-:W-:Y:S02]  /*17ee0*/  LEA.HI.X.SX32 R93, R81, R2.reuse, 0x1, P0 ;  /* 0x00000002515d7211 */ /* 0x080fe400000f0eff */
[-C--:B------:R-:W-:Y:S01]  /*17ef0*/  LEA.HI.X.SX32 R91, R82, R2.reuse, 0x1, P4 ;  /* 0x00000002525b7211 */ /* 0x080fe200020f0eff */
[----:B--2---:R-:W-:Y:S01]  /*17f00*/  VIADD R76, R75, UR5 ;  /* 0x000000054b4c7c36 */ /* 0x004fe20008000000 */
[CC--:B------:R-:W-:Y:S01]  /*17f10*/  IADD3 R78, P0, PT, R83.reuse, R3.reuse, RZ ;  /* 0x00000003534e7210 */ /* 0x0c0fe20007f1e0ff */
[----:B------:R-:W-:Y:S02]  /*17f20*/  STL.64 [R1+0x80], R92 ;  /* 0x0000805c01007387 */ /* 0x000fe40000100a00 */
[----:B------:R-:W-:Y:S01]  /*17f30*/  VIADD R77, R76, UR5 ;  /* 0x000000054c4d7c36 */ /* 0x000fe20008000000 */
[----:B------:R-:W-:Y:S01]  /*17f40*/  LEA.HI.X.SX32 R79, R83, R2, 0x1, P0 ;  /* 0x00000002534f7211 */ /* 0x000fe200000f0eff */
[----:B------:R0:W-:Y:S01]  /*17f50*/  STL.64 [R1+0x78], R90 ;  /* 0x0000785a01007387 */ /* 0x0001e20000100a00 */
[----:B------:R-:W-:-:S03]  /*17f60*/  IADD3 R80, P0, PT, R85, R3, RZ ;  /* 0x0000000355507210 */ /* 0x000fc60007f1e0ff */
[----:B------:R1:W-:Y:S01]  /*17f70*/  STL.64 [R1+0x70], R78 ;  /* 0x0000704e01007387 */ /* 0x0003e20000100a00 */
[----:B------:R-:W-:Y:S02]  /*17f80*/  LEA.HI.X.SX32 R81, R85, R2, 0x1, P0 ;  /* 0x0000000255517211 */ /* 0x000fe400000f0eff */
[----:B0-----:R-:W-:-:S04]  /*17f90*/  IADD3 R90, P4, PT, R84, R3, RZ ;  /* 0x00000003545a7210 */ /* 0x001fc80007f9e0ff */
[----:B------:R-:W-:Y:S01]  /*17fa0*/  LEA.HI.X.SX32 R91, R84, R2, 0x1, P4 ;  /* 0x00000002545b7211 */ /* 0x000fe200020f0eff */
[----:B-1----:R-:W-:Y:S01]  /*17fb0*/  VIADD R78, R77, UR5 ;  /* 0x000000054d4e7c36 */ /* 0x002fe20008000000 */
[----:B------:R-:W-:-:S03]  /*17fc0*/  IADD3 R82, P4, PT, R68, R3, RZ ;  /* 0x0000000344527210 */ /* 0x000fc60007f9e0ff */
[----:B------:R-:W-:Y:S01]  /*17fd0*/  STL.64 [R1+0x68], R90 ;  /* 0x0000685a01007387 */ /* 0x000fe20000100a00 */
[----:B------:R-:W-:Y:S01]  /*17fe0*/  LEA.HI.X.SX32 R83, R68, R2, 0x1, P4 ;  /* 0x0000000244537211 */ /* 0x000fe200020f0eff */
[----:B------:R-:W-:Y:S02]  /*17ff0*/  VIADD R79, R78, UR5 ;  /* 0x000000054e4f7c36 */ /* 0x000fe40008000000 */
[----:B------:R0:W-:Y:S02]  /*18000*/  STL.64 [R1+0x60], R80 ;  /* 0x0000605001007387 */ /* 0x0001e40000100a00 */
[----:B------:R-:W-:Y:S02]  /*18010*/  VIADD R68, R79, UR5 ;  /* 0x000000054f447c36 */ /* 0x000fe40008000000 */
[----:B------:R1:W-:Y:S01]  /*18020*/  STL.64 [R1+0x58], R82 ;  /* 0x0000585201007387 */ /* 0x0003e20000100a00 */
[----:B0-----:R-:W-:-:S04]  /*18030*/  IADD3 R80, P0, PT, R69, R3, RZ ;  /* 0x0000000345507210 */ /* 0x001fc80007f1e0ff */
[----:B------:R-:W-:Y:S01]  /*18040*/  LEA.HI.X.SX32 R81, R69, R2, 0x1, P0 ;  /* 0x0000000245517211 */ /* 0x000fe200000f0eff */
[----:B------:R-:W-:Y:S01]  /*18050*/  VIADD R69, R68, UR5 ;  /* 0x0000000544457c36 */ /* 0x000fe20008000000 */
[----:B-1----:R-:W-:-:S03]  /*18060*/  IADD3 R82, P4, PT, R70, R3, RZ ;  /* 0x0000000346527210 */ /* 0x002fc60007f9e0ff */
[----:B------:R0:W-:Y:S01]  /*18070*/  STL.64 [R1+0x50], R80 ;  /* 0x0000505001007387 */ /* 0x0001e20000100a00 */
[----:B------:R-:W-:Y:S01]  /*18080*/  LEA.HI.X.SX32 R83, R70, R2, 0x1, P4 ;  /* 0x0000000246537211 */ /* 0x000fe200020f0eff */
[----:B------:R-:W-:-:S04]  /*18090*/  VIADD R70, R69, UR5 ;  /* 0x0000000545467c36 */ /* 0x000fc80008000000 */
        /* <DEDUP_REMOVED lines=22> */
[----:B------:R-:W-:-:S05]  /*18200*/  LEA.HI.X.SX32 R83, R76, R2, 0x1, P4 ;  /* 0x000000024c537211 */ /* 0x000fca00020f0eff */
[----:B------:R1:W-:Y:S01]  /*18210*/  STL.64 [R1+0x18], R82 ;  /* 0x0000185201007387 */ /* 0x0003e20000100a00 */
[----:B0-----:R-:W-:-:S04]  /*18220*/  IADD3 R80, P0, PT, R77, R3, RZ ;  /* 0x000000034d507210 */ /* 0x001fc80007f1e0ff */
[----:B------:R-:W-:Y:S02]  /*18230*/  LEA.HI.X.SX32 R81, R77, R2, 0x1, P0 ;  /* 0x000000024d517211 */ /* 0x000fe400000f0eff */
[----:B-1----:R-:W-:-:S03]  /*18240*/  IADD3 R82, P4, PT, R78, R3, RZ ;  /* 0x000000034e527210 */ /* 0x002fc60007f9e0ff */
[----:B------:R0:W-:Y:S01]  /*18250*/  STL.64 [R1+0x10], R80 ;  /* 0x0000105001007387 */ /* 0x0001e20000100a00 */
[----:B------:R-:W-:Y:S02]  /*18260*/  LEA.HI.X.SX32 R83, R78, R2, 0x1, P4 ;  /* 0x000000024e537211 */ /* 0x000fe400020f0eff */
[----:B------:R-:W-:-:S03]  /*18270*/  IADD3 R250, P4, PT, R68, R3, RZ ;  /* 0x0000000344fa7210 */ /* 0x000fc60007f9e0ff */
[----:B------:R-:W-:Y:S01]  /*18280*/  STL.64 [R1+0x8], R82 ;  /* 0x0000085201007387 */ /* 0x000fe20000100a00 */
[-C--:B------:R-:W-:Y:S01]  /*18290*/  LEA.HI.X.SX32 R251, R68, R2.reuse, 0x1, P4 ;  /* 0x0000000244fb7211 */ /* 0x080fe200020f0eff */
[----:B------:R-:W-:Y:S01]  /*182a0*/  VIADD R68, R75, UR5 ;  /* 0x000000054b447c36 */ /* 0x000fe20008000000 */
[CC--:B------:R-:W-:Y:S02]  /*182b0*/  IADD3 R244, P4, PT, R70.reuse, R3.reuse, RZ ;  /* 0x0000000346f47210 */ /* 0x0c0fe40007f9e0ff */
[CC--:B0-----:R-:W-:Y:S02]  /*182c0*/  IADD3 R80, P0, PT, R79.reuse, R3.reuse, RZ ;  /* 0x000000034f507210 */ /* 0x0c1fe40007f1e0ff */
[-C--:B------:R-:W-:Y:S02]  /*182d0*/  LEA.HI.X.SX32 R245, R70, R2.reuse, 0x1, P4 ;  /* 0x0000000246f57211 */ /* 0x080fe400020f0eff */
[----:B------:R-:W-:Y:S02]  /*182e0*/  LEA.HI.X.SX32 R81, R79, R2, 0x1, P0 ;  /* 0x000000024f517211 */ /* 0x000fe400000f0eff */
[----:B------:R-:W-:-:S02]  /*182f0*/  IADD3 R248, P0, PT, R69, R3, RZ ;  /* 0x0000000345f87210 */ /* 0x000fc40007f1e0ff */
[-C--:B------:R-:W-:Y:S01]  /*18300*/  IADD3 R240, P4, PT, R72, R3.reuse, RZ ;  /* 0x0000000348f07210 */ /* 0x080fe20007f9e0ff */
[----:B------:R-:W-:Y:S01]  /*18310*/  STL.64 [R1], R80 ;  /* 0x0000005001007387 */ /* 0x000fe20000100a00 */
[-C--:B------:R-:W-:Y:S01]  /*18320*/  LEA.HI.X.SX32 R249, R69, R2.reuse, 0x1, P0 ;  /* 0x0000000245f97211 */ /* 0x080fe200000f0eff */
[----:B------:R-:W-:Y:S01]  /*18330*/  VIADD R69, R68, UR5 ;  /* 0x0000000544457c36 */ /* 0x000fe20008000000 */
[-C--:B------:R-:W-:Y:S01]  /*18340*/  IADD3 R242, P0, PT, R71, R3.reuse, RZ ;  /* 0x0000000347f27210 */ /* 0x080fe20007f1e0ff */
[----:B------:R-:W-:Y:S01]  /*18350*/  STL [R1+0x3a8], R250 ;  /* 0x0003a8fa01007387 */ /* 0x000fe20000100800 */
[-C--:B------:R-:W-:Y:S01]  /*18360*/  LEA.HI.X.SX32 R241, R72, R2.reuse, 0x1, P4 ;  /* 0x0000000248f17211 */ /* 0x080fe200020f0eff */
[----:B------:R-:W-:Y:S01]  /*18370*/  VIADD R70, R69, UR5 ;  /* 0x0000000545467c36 */ /* 0x000fe20008000000 */
[-C--:B------:R-:W-:Y:S01]  /*18380*/  LEA.HI.X.SX32 R243, R71, R2.reuse, 0x1, P0 ;  /* 0x0000000247f37211 */ /* 0x080fe200000f0eff */
[----:B------:R-:W-:Y:S01]  /*18390*/  STL [R1+0x39c], R251 ;  /* 0x00039cfb01007387 */ /* 0x000fe20000100800 */
[CC--:B------:R-:W-:Y:S01]  /*183a0*/  IADD3 R238, P0, PT, R73.reuse, R3.reuse, RZ ;  /* 0x0000000349ee7210 */ /* 0x0c0fe20007f1e0ff */
[----:B------:R-:W-:Y:S01]  /*183b0*/  VIADD R71, R70, UR5 ;  /* 0x0000000546477c36 */ /* 0x000fe20008000000 */
[CC--:B------:R-:W-:Y:S01]  /*183c0*/  IADD3 R236, P4, PT, R74.reuse, R3.reuse, RZ ;  /* 0x000000034aec7210 */ /* 0x0c0fe20007f9e0ff */
[----:B------:R-:W-:Y:S01]  /*183d0*/  STL [R1+0x3c0], R248 ;  /* 0x0003c0f801007387 */ /* 0x000fe20000100800 */
[-C--:B------:R-:W-:Y:S01]  /*183e0*/  LEA.HI.X.SX32 R239, R73, R2.reuse, 0x1, P0 ;  /* 0x0000000249ef7211 */ /* 0x080fe200000f0eff */
[----:B------:R-:W-:Y:S01]  /*183f0*/  VIADD R72, R71, UR5 ;  /* 0x0000000547487c36 */ /* 0x000fe20008000000 */
[----:B------:R-:W-:Y:S01]  /*18400*/  IADD3 R234, P0, PT, R75, R3, RZ ;  /* 0x000000034bea7210 */ /* 0x000fe20007f1e0ff */
[----:B------:R-:W-:Y:S01]  /*18410*/  STL [R1+0x398], R249 ;  /* 0x000398f901007387 */ /* 0x000fe20000100800 */
[----:B------:R-:W-:-:S02]  /*18420*/  LEA.HI.X.SX32 R237, R74, R2, 0x1, P4 ;  /* 0x000000024aed7211 */ /* 0x000fc400020f0eff */
[----:B------:R-:W-:Y:S01]  /*18430*/  LEA.HI.X.SX32 R235, R75, R2, 0x1, P0 ;  /* 0x000000024beb7211 */ /* 0x000fe200000f0eff */
[----:B------:R-:W-:Y:S01]  /*18440*/  STL.64 [R1+0x3a0], R244 ;  /* 0x0003a0f401007387 */ /* 0x000fe20000100a00 */
[----:B------:R-:W-:-:S03]  /*18450*/  IADD3 R232, P4, PT, R68, R3, RZ ;  /* 0x0000000344e87210 */ /* 0x000fc60007f9e0ff */
[----:B------:R-:W-:Y:S04]  /*18460*/  STL.64 [R1+0x3b0], R242 ;  /* 0x0003b0f201007387 */ /* 0x000fe80000100a00 */
[----:B------:R-:W-:Y:S04]  /*18470*/  STL [R1+0x3d8], R240 ;  /* 0x0003d8f001007387 */ /* 0x000fe80000100800 */
[----:B------:R-:W-:Y:S04]  /*18480*/  STL [R1+0x394], R241 ;  /* 0x000394f101007387 */ /* 0x000fe80000100800 */
[----:B------:R-:W-:Y:S04]  /*18490*/  STL.64 [R1+0x3b8], R238 ;  /* 0x0003b8ee01007387 */ /* 0x000fe80000100a00 */
[----:B------:R-:W-:Y:S04]  /*184a0*/  STL [R1+0x390], R237 ;  /* 0x000390ed01007387 */ /* 0x000fe80000100800 */
[----:B------:R0:W-:Y:S04]  /*184b0*/  STL.64 [R1+0x3c8], R234 ;  /* 0x0003c8ea01007387 */ /* 0x0001e80000100a00 */
[----:B0-----:R-:W2:Y:S01]  /*184c0*/  LDL.LU.64 R234, [R1+0x100] ;  /* 0x0001000001ea7983 */ /* 0x001ea20000300a00 */
[----:B------:R-:W-:-:S02]  /*184d0*/  IADD3 R230, P0, PT, R69, R3, RZ ;  /* 0x0000000345e67210 */ /* 0x000fc40007f1e0ff */
[-C--:B------:R-:W-:Y:S01]  /*184e0*/  LEA.HI.X.SX32 R233, R68, R2.reuse, 0x1, P4 ;  /* 0x0000000244e97211 */ /* 0x080fe200020f0eff */
[----:B------:R-:W-:Y:S01]  /*184f0*/  VIADD R68, R72, UR5 ;  /* 0x0000000548447c36 */ /* 0x000fe20008000000 */
[-C--:B------:R-:W-:Y:S02]  /*18500*/  IADD3 R228, P4, PT, R70, R3.reuse, RZ ;  /* 0x0000000346e47210 */ /* 0x080fe40007f9e0ff */
[-C--:B------:R-:W-:Y:S01]  /*18510*/  LEA.HI.X.SX32 R231, R69, R2.reuse, 0x1, P0 ;  /* 0x0000000245e77211 */ /* 0x080fe200000f0eff */
[----:B------:R-:W-:Y:S01]  /*18520*/  VIADD R69, R68, UR5 ;  /* 0x0000000544457c36 */ /* 0x000fe20008000000 */
[-C--:B------:R-:W-:Y:S02]  /*18530*/  IADD3 R226, P0, PT, R71, R3.reuse, RZ ;  /* 0x0000000347e27210 */ /* 0x080fe40007f1e0ff */
[----:B------:R-:W-:Y:S01]  /*18540*/  LEA.HI.X.SX32 R229, R70, R2, 0x1, P4 ;  /* 0x0000000246e57211 */ /* 0x000fe200020f0eff */
[----:B------:R-:W-:Y:S01]  /*18550*/  VIADD R70, R69, UR5 ;  /* 0x0000000545467c36 */ /* 0x000fe20008000000 */
[----:B------:R-:W-:-:S02]  /*18560*/  IADD3 R224, P4, PT, R72, R3, RZ ;  /* 0x0000000348e07210 */ /* 0x000fc40007f9e0ff */
[-C--:B------:R-:W-:Y:S01]  /*18570*/  LEA.HI.X.SX32 R227, R71, R2.reuse, 0x1, P0 ;  /* 0x0000000247e37211 */ /* 0x080fe200000f0eff */
[----:B------:R-:W-:Y:S01]  /*18580*/  VIADD R71, R70, UR5 ;  /* 0x0000000546477c36 */ /* 0x000fe20008000000 */
[-C--:B------:R-:W-:Y:S02]  /*18590*/  IADD3 R222, P0, PT, R68, R3.reuse, RZ ;  /* 0x0000000344de7210 */ /* 0x080fe40007f1e0ff */
[-C--:B------:R-:W-:Y:S02]  /*185a0*/  LEA.HI.X.SX32 R225, R72, R2.reuse, 0x1, P4 ;  /* 0x0000000248e17211 */ /* 0x080fe400020f0eff */
[-C--:B------:R-:W-:Y:S02]  /*185b0*/  IADD3 R220, P4, PT, R69, R3.reuse, RZ ;  /* 0x0000000345dc7210 */ /* 0x080fe40007f9e0ff */
[----:B------:R-:W-:Y:S01]  /*185c0*/  LEA.HI.X.SX32 R223, R68, R2, 0x1, P0 ;  /* 0x0000000244df7211 */ /* 0x000fe200000f0eff */
[----:B------:R-:W-:Y:S01]  /*185d0*/  VIADD R68, R71, UR5 ;  /* 0x0000000547447c36 */ /* 0x000fe20008000000 */
[----:B------:R-:W-:-:S02]  /*185e0*/  IADD3 R216, P0, PT, R70, R3, RZ ;  /* 0x0000000346d87210 */ /* 0x000fc40007f1e0ff */
[-C--:B------:R-:W-:Y:S01]  /*185f0*/  LEA.HI.X.SX32 R221, R69, R2.reuse, 0x1, P4 ;  /* 0x0000000245dd7211 */ /* 0x080fe200020f0eff */
[----:B------:R-:W-:Y:S01]  /*18600*/  VIADD R69, R68, UR5 ;  /* 0x0000000544457c36 */ /* 0x000fe20008000000 */
[CC--:B------:R-:W-:Y:S02]  /*18610*/  IADD3 R212, P4, PT, R71.reuse, R3.reuse, RZ ;  /* 0x0000000347d47210 */ /* 0x0c0fe40007f9e0ff */
[-C--:B------:R-:W-:Y:S02]  /*18620*/  LEA.HI.X.SX32 R217, R70, R2.reuse, 0x1, P0 ;  /* 0x0000000246d97211 */ /* 0x080fe400000f0eff */
[----:B------:R-:W-:Y:S02]  /*18630*/  LEA.HI.X.SX32 R213, R71, R2, 0x1, P4 ;  /* 0x0000000247d57211 */ /* 0x000fe400020f0eff */
[----:B------:R-:W-:Y:S02]  /*18640*/  IADD3 R208, P4, PT, R68, R3, RZ ;  /* 0x0000000344d07210 */ /* 0x000fe40007f9e0ff */
[----:B------:R-:W-:-:S02]  /*18650*/  F2FP.SATFINITE.E5M2.F32.PACK_AB_MERGE_C R245, R17, R16, RZ ;  /* 0x0000001011f5723e */ /* 0x000fc400048060ff */
[----:B------:R-:W-:Y:S02]  /*18660*/  LEA.HI.X.SX32 R209, R68, R2, 0x1, P4 ;  /* 0x0000000244d17211 */ /* 0x000fe400020f0eff */
[----:B------:R-:W-:Y:S02]  /*18670*/  IADD3 R204, P4, PT, R69, R3, RZ ;  /* 0x0000000345cc7210 */ /* 0x000fe40007f9e0ff */
[----:B------:R-:W-:Y:S02]  /*18680*/  F2FP.SATFINITE.E5M2.F32.PACK_AB_MERGE_C R244, R11, R10, RZ ;  /* 0x0000000a0bf4723e */ /* 0x000fe400048060ff */
[----:B------:R-:W-:Y:S02]  /*18690*/  LEA.HI.X.SX32 R205, R69, R2, 0x1, P4 ;  /* 0x0000000245cd7211 */ /* 0x000fe400020f0eff */
[----:B------:R-:W-:Y:S01]  /*186a0*/  ISETP.LT.AND P0, PT, R86, UR4, !P1 ;  /* 0x0000000456007c0c */ /* 0x000fe2000cf01270 */
[----:B------:R-:W0:Y:S01]  /*186b0*/  LDCU UR4, c[0x0][0x39c] ;  /* 0x00007380ff0477ac */ /* 0x000e220008000800 */
[----:B------:R-:W-:-:S02]  /*186c0*/  F2FP.SATFINITE.E5M2.F32.PACK_AB_MERGE_C R238, R23, R22, RZ ;  /* 0x0000001617ee723e */ /* 0x000fc400048060ff */
[----:B------:R-:W-:Y:S02]  /*186d0*/  F2FP.SATFINITE.E5M2.F32.PACK_AB_MERGE_C R239, R25, R24, RZ ;  /* 0x0000001819ef723e */ /* 0x000fe400048060ff */
[----:B------:R-:W-:Y:S02]  /*186e0*/  F2FP.SATFINITE.E5M2.F32.PACK_AB_MERGE_C R240, R27, R26, RZ ;  /* 0x0000001a1bf0723e */ /* 0x000fe400048060ff */
[----:B------:R-:W-:Y:S02]  /*186f0*/  F2FP.SATFINITE.E5M2.F32.PACK_AB_MERGE_C R242, R29, R28, RZ ;  /* 0x0000001c1df2723e */ /* 0x000fe400048060ff */
[----:B------:R-:W-:Y:S02]  /*18700*/  F2FP.SATFINITE.E5M2.F32.PACK_AB_MERGE_C R243, R31, R30, RZ ;  /* 0x0000001e1ff3723e */ /* 0x000fe400048060ff */
[----:B------:R-:W-:Y:S02]  /*18710*/  F2FP.SATFINITE.E5M2.F32.PACK_AB_MERGE_C R248, R33, R32, RZ ;  /* 0x0000002021f8723e */ /* 0x000fe400048060ff */
[----:B------:R-:W-:-:S02]  /*18720*/  F2FP.SATFINITE.E5M2.F32.PACK_AB_MERGE_C R251, R35, R34, RZ ;  /* 0x0000002223fb723e */ /* 0x000fc400048060ff */
[----:B------:R-:W-:Y:S02]  /*18730*/  F2FP.SATFINITE.E5M2.F32.PACK_AB_MERGE_C R250, R37, R36, RZ ;  /* 0x0000002425fa723e */ /* 0x000fe400048060ff */
[----:B------:R-:W-:Y:S02]  /*18740*/  F2FP.SATFINITE.E5M2.F32.PACK_AB_MERGE_C R249, R39, R38, RZ ;  /* 0x0000002627f9723e */ /* 0x000fe400048060ff */
[----:B------:R-:W-:Y:S02]  /*18750*/  F2FP.SATFINITE.E5M2.F32.PACK_AB_MERGE_C R241, R41, R40, RZ ;  /* 0x0000002829f1723e */ /* 0x000fe400048060ff */
[----:B------:R-:W-:Y:S01]  /*18760*/  F2FP.SATFINITE.E5M2.F32.PACK_AB_MERGE_C R237, R43, R42, RZ ;  /* 0x0000002a2bed723e */ /* 0x000fe200048060ff */
[----:B--2---:R1:W-:Y:S04]  /*18770*/  STL.64 [R1+0x428], R234 ;  /* 0x000428ea01007387 */ /* 0x0043e80000100a00 */
[----:B------:R2:W-:Y:S04]  /*18780*/  STL [R1+0x38c], R233 ;  /* 0x00038ce901007387 */ /* 0x0005e80000100800 */
[----:B------:R0:W-:Y:S04]  /*18790*/  STL.64 [R1+0x3d0], R230 ;  /* 0x0003d0e601007387 */ /* 0x0001e80000100a00 */
[----:B------:R3:W-:Y:S01]  /*187a0*/  STL [R1+0x388], R229 ;  /* 0x000388e501007387 */ /* 0x0007e20000100800 */
[----:B-1----:R-:W-:Y:S01]  /*187b0*/  IMAD.MOV.U32 R234, RZ, RZ, R88 ;  /* 0x000000ffffea7224 */ /* 0x002fe200078e0058 */
[----:B--2---:R-:W-:Y:S01]  /*187c0*/  F2FP.SATFINITE.E5M2.F32.PACK_AB_MERGE_C R233, R45, R44, RZ ;  /* 0x0000002c2de9723e */ /* 0x004fe200048060ff */
[----:B------:R-:W-:Y:S01]  /*187d0*/  IMAD.MOV.U32 R235, RZ, RZ, R89 ;  /* 0x000000ffffeb7224 */ /* 0x000fe200078e0059 */
[----:B------:R1:W-:Y:S04]  /*187e0*/  STL.64 [R1+0x3e0], R226 ;  /* 0x0003e0e201007387 */ /* 0x0003e80000100a00 */
[----:B------:R2:W-:Y:S01]  /*187f0*/  STL [R1+0x384], R225 ;  /* 0x000384e101007387 */ /* 0x0005e20000100800 */
[----:B0-----:R-:W-:-:S02]  /*18800*/  F2FP.SATFINITE.E5M2.F32.PACK_AB_MERGE_C R230, R19, R18, RZ ;  /* 0x0000001213e6723e */ /* 0x001fc400048060ff */
[----:B------:R-:W-:Y:S01]  /*18810*/  F2FP.SATFINITE.E5M2.F32.PACK_AB_MERGE_C R231, R21, R20, RZ ;  /* 0x0000001415e7723e */ /* 0x000fe200048060ff */
[----:B------:R-:W-:Y:S01]  /*18820*/  STL.64 [R1+0x3f0], R222 ;  /* 0x0003f0de01007387 */ /* 0x000fe20000100a00 */
[----:B---3--:R-:W-:-:S03]  /*18830*/  F2FP.SATFINITE.E5M2.F32.PACK_AB_MERGE_C R229, R47, R46, RZ ;  /* 0x0000002e2fe5723e */ /* 0x008fc600048060ff */
[----:B------:R0:W-:Y:S01]  /*18840*/  STL [R1+0x380], R221 ;  /* 0x000380dd01007387 */ /* 0x0001e20000100800 */
[----:B-1----:R-:W-:Y:S02]  /*18850*/  F2FP.SATFINITE.E5M2.F32.PACK_AB_MERGE_C R226, R13, R12, RZ ;  /* 0x0000000c0de2723e */ /* 0x002fe400048060ff */
[----:B------:R-:W-:Y:S01]  /*18860*/  F2FP.SATFINITE.E5M2.F32.PACK_AB_MERGE_C R227, R15, R14, RZ ;  /* 0x0000000e0fe3723e */ /* 0x000fe200048060ff */
[----:B------:R1:W-:Y:S01]  /*18870*/  STL.64 [R1+0x3f8], R216 ;  /* 0x0003f8d801007387 */ /* 0x0003e20000100a00 */
[----:B--2---:R-:W-:-:S03]  /*18880*/  F2FP.SATFINITE.E5M2.F32.PACK_AB_MERGE_C R225, R49, R48, RZ ;  /* 0x0000003031e1723e */ /* 0x004fc600048060ff */
[----:B------:R-:W-:Y:S01]  /*18890*/  STL [R1+0x37c], R213 ;  /* 0x00037cd501007387 */ /* 0x000fe20000100800 */
[----:B0-----:R-:W-:-:S03]  /*188a0*/  F2FP.SATFINITE.E5M2.F32.PACK_AB_MERGE_C R221, R51, R50, RZ ;  /* 0x0000003233dd723e */ /* 0x001fc600048060ff */
[----:B------:R0:W-:Y:S01]  /*188b0*/  STL.64 [R1+0x400], R208 ;  /* 0x000400d001007387 */ /* 0x0001e20000100a00 */
[----:B-1----:R-:W-:Y:S01]  /*188c0*/  F2FP.SATFINITE.E5M2.F32.PACK_AB_MERGE_C R216, R5, R4, RZ ;  /* 0x0000000405d8723e */ /* 0x002fe200048060ff */
[----:B------:R-:W-:Y:S02]  /*188d0*/  VIADD R4, R69, UR5 ;  /* 0x0000000545047c36 */ /* 0x000fe40008000000 */
[----:B------:R1:W-:Y:S01]  /*188e0*/  STL [R1+0x378], R205 ;  /* 0x000378cd01007387 */ /* 0x0003e20000100800 */
[----:B------:R-:W-:Y:S01]  /*188f0*/  F2FP.SATFINITE.E5M2.F32.PACK_AB_MERGE_C R217, R7, R6, RZ ;  /* 0x0000000607d9723e */ /* 0x000fe200048060ff */
[C---:B------:R-:W-:Y:S01]  /*18900*/  VIADD R5, R4.reuse, UR5 ;  /* 0x0000000504057c36 */ /* 0x040fe20008000000 */
[----:B------:R-:W-:Y:S01]  /*18910*/  IADD3 R200, P4, PT, R4, R3, RZ ;  /* 0x0000000304c87210 */ /* 0x000fe20007f9e0ff */
[----:B------:R-:W-:Y:S01]  /*18920*/  STL.64 [R1+0x418], R226 ;  /* 0x000418e201007387 */ /* 0x000fe20000100a00 */
[----:B0-----:R-:W-:Y:S01]  /*18930*/  IMAD.MOV.U32 R208, RZ, RZ, R87 ;  /* 0x000000ffffd07224 */ /* 0x001fe200078e0057 */
[----:B------:R-:W-:-:S02]  /*18940*/  F2FP.SATFINITE.E5M2.F32.PACK_AB_MERGE_C R209, R9, R8, RZ ;  /* 0x0000000809d1723e */ /* 0x000fc400048060ff */
[----:B------:R-:W-:Y:S01]  /*18950*/  LEA.HI.X.SX32 R201, R4, R2, 0x1, P4 ;  /* 0x0000000204c97211 */ /* 0x000fe200020f0eff */
[C---:B------:R-:W-:Y:S01]  /*18960*/  VIADD R4, R5.reuse, UR5 ;  /* 0x0000000505047c36 */ /* 0x040fe20008000000 */
[-C--:B------:R-:W-:Y:S01]  /*18970*/  IADD3 R196, P4, PT, R5, R3.reuse, RZ ;  /* 0x0000000305c47210 */ /* 0x080fe20007f9e0ff */
[----:B------:R-:W0:Y:S01]  /*18980*/  LDTM.x64 R68, tmem[UR14+0x80] ;  /* 0x0000800e004479ee */ /* 0x000e220008340000 */
[----:B------:R-:W-:Y:S01]  /*18990*/  F2FP.SATFINITE.E5M2.F32.PACK_AB_MERGE_C R213, R53, R52, RZ ;  /* 0x0000003435d5723e */ /* 0x000fe200048060ff */
[----:B------:R-:W-:Y:S01]  /*189a0*/  STL.64 [R1+0x408], R200 ;  /* 0x000408c801007387 */ /* 0x000fe20000100a00 */
[----:B------:R-:W-:Y:S01]  /*189b0*/  LEA.HI.X.SX32 R197, R5, R2, 0x1, P4 ;  /* 0x0000000205c57211 */ /* 0x000fe200020f0eff */
[C---:B------:R-:W-:Y:S01]  /*189c0*/  VIADD R5, R4.reuse, UR5 ;  /* 0x0000000504057c36 */ /* 0x040fe20008000000 */
[----:B------:R-:W-:Y:S01]  /*189d0*/  IADD3 R198, P4, PT, R4, R3, RZ ;  /* 0x0000000304c67210 */ /* 0x000fe20007f9e0ff */
[----:B------:R-:W-:Y:S01]  /*189e0*/  STL [R1+0x410], R245 ;  /* 0x000410f501007387 */ /* 0x000fe20000100800 */
[----:B-1----:R-:W-:-:S02]  /*189f0*/  F2FP.SATFINITE.E5M2.F32.PACK_AB_MERGE_C R205, R55, R54, RZ ;  /* 0x0000003637cd723e */ /* 0x002fc400048060ff */
[-C--:B------:R-:W-:Y:S01]  /*18a00*/  LEA.HI.X.SX32 R199, R4, R2.reuse, 0x1, P4 ;  /* 0x0000000204c77211 */ /* 0x080fe200020f0eff */
[C---:B------:R-:W-:Y:S01]  /*18a10*/  VIADD R4, R5.reuse, UR5 ;  /* 0x0000000505047c36 */ /* 0x040fe20008000000 */
[CC--:B------:R-:W-:Y:S01]  /*18a20*/  IADD3 R202, P4, PT, R5.reuse, R3.reuse, RZ ;  /* 0x0000000305ca7210 */ /* 0x0c0fe20007f9e0ff */
[----:B------:R-:W-:Y:S03]  /*18a30*/  STL [R1+0x420], R244 ;  /* 0x000420f401007387 */ /* 0x000fe60000100800 */
[-C--:B------:R-:W-:Y:S01]  /*18a40*/  LEA.HI.X.SX32 R203, R5, R2.reuse, 0x1, P4 ;  /* 0x0000000205cb7211 */ /* 0x080fe200020f0eff */
[C---:B------:R-:W-:Y:S01]  /*18a50*/  VIADD R5, R4.reuse, UR5 ;  /* 0x0000000504057c36 */ /* 0x040fe20008000000 */
[CC--:B------:R-:W-:Y:S01]  /*18a60*/  IADD3 R206, P4, PT, R4.reuse, R3.reuse, RZ ;  /* 0x0000000304ce7210 */ /* 0x0c0fe20007f9e0ff */
[----:B------:R1:W-:Y:S03]  /*18a70*/  STL [R1+0x374], R197 ;  /* 0x000374c501007387 */ /* 0x0003e60000100800 */
[-C--:B------:R-:W-:Y:S01]  /*18a80*/  LEA.HI.X.SX32 R207, R4, R2.reuse, 0x1, P4 ;  /* 0x0000000204cf7211 */ /* 0x080fe200020f0eff */
[C---:B------:R-:W-:Y:S01]  /*18a90*/  VIADD R4, R5.reuse, UR5 ;  /* 0x0000000505047c36 */ /* 0x040fe20008000000 */
[CC--:B------:R-:W-:Y:S01]  /*18aa0*/  IADD3 R210, P4, PT, R5.reuse, R3.reuse, RZ ;  /* 0x0000000305d27210 */ /* 0x0c0fe20007f9e0ff */
[----:B------:R2:W-:Y:S02]  /*18ab0*/  STL [R1+0x370], R203 ;  /* 0x000370cb01007387 */ /* 0x0005e40000100800 */
[C---:B------:R-:W-:Y:S01]  /*18ac0*/  VIADD R252, R4.reuse, UR5 ;  /* 0x0000000504fc7c36 */ /* 0x040fe20008000000 */
[----:B------:R-:W-:Y:S01]  /*18ad0*/  LEA.HI.X.SX32 R211, R5, R2, 0x1, P4 ;  /* 0x0000000205d37211 */ /* 0x000fe200020f0eff */
[----:B------:R3:W-:Y:S01]  /*18ae0*/  STL [R1+0x36c], R207 ;  /* 0x00036ccf01007387 */ /* 0x0007e20000100800 */
[----:B------:R-:W-:-:S02]  /*18af0*/  IADD3 R214, P4, PT, R4, R3, RZ ;  /* 0x0000000304d67210 */ /* 0x000fc40007f9e0ff */
[----:B------:R-:W-:Y:S02]  /*18b00*/  F2FP.SATFINITE.E5M2.F32.PACK_AB_MERGE_C R5, R65, R64, RZ ;  /* 0x000000404105723e */ /* 0x000fe400048060ff */
[----:B------:R-:W-:Y:S02]  /*18b10*/  LEA.HI.X.SX32 R215, R4, R2, 0x1, P4 ;  /* 0x0000000204d77211 */ /* 0x000fe400020f0eff */
[C---:B------:R-:W-:Y:S02]  /*18b20*/  IADD3 R218, P4, PT, R252.reuse, R3, RZ ;  /* 0x00000003fcda7210 */ /* 0x040fe40007f9e0ff */
[----:B------:R-:W-:Y:S02]  /*18b30*/  F2FP.SATFINITE.E5M2.F32.PACK_AB_MERGE_C R4, R67, R66, RZ ;  /* 0x000000424304723e */ /* 0x000fe400048060ff */
[----:B------:R-:W-:Y:S02]  /*18b40*/  LEA.HI.X.SX32 R219, R252, R2, 0x1, P4 ;  /* 0x00000002fcdb7211 */ /* 0x000fe400020f0eff */
[----:B------:R-:W-:-:S02]  /*18b50*/  ISETP.LT.AND P4, PT, R0, UR19, !P1 ;  /* 0x0000001300007c0c */ /* 0x000fc4000cf81270 */
[----:B-1----:R-:W-:Y:S01]  /*18b60*/  F2FP.SATFINITE.E5M2.F32.PACK_AB_MERGE_C R197, R57, R56, RZ ;  /* 0x0000003839c5723e */ /* 0x002fe200048060ff */
[----:B------:R1:W-:Y:S01]  /*18b70*/  STL [R1+0x368], R219 ;  /* 0x000368db01007387 */ /* 0x0003e20000100800 */
[----:B--2---:R-:W-:Y:S02]  /*18b80*/  F2FP.SATFINITE.E5M2.F32.PACK_AB_MERGE_C R203, R59, R58, RZ ;  /* 0x0000003a3bcb723e */ /* 0x004fe400048060ff */
[----:B---3--:R-:W-:Y:S01]  /*18b90*/  F2FP.SATFINITE.E5M2.F32.PACK_AB_MERGE_C R207, R61, R60, RZ ;  /* 0x0000003c3dcf723e */ /* 0x008fe200048060ff */
[----:B------:R-:W2:Y:S04]  /*18ba0*/  LDL.LU.64 R244, [R1+0xf8] ;  /* 0x0000f80001f47983 */ /* 0x000ea80000300a00 */
[----:B------:R-:W-:Y:S01]  /*18bb0*/  STL [R1+0x140], R5 ;  /* 0x0001400501007387 */ /* 0x000fe20000100800 */
[----:B-1----:R-:W-:-:S03]  /*18bc0*/  F2FP.SATFINITE.E5M2.F32.PACK_AB_MERGE_C R219, R63, R62, RZ ;  /* 0x0000003e3fdb723e */ /* 0x002fc600048060ff */
[----:B------:R-:W3:Y:S04]  /*18bd0*/  LDL.LU.64 R222, [R1+0xf0] ;  /* 0x0000f00001de7983 */ /* 0x000ee80000300a00 */
[----:B------:R1:W-:Y:S01]  /*18be0*/  STL [R1+0x138], R4 ;  /* 0x0001380401007387 */ /* 0x0003e20000100800 */
[----:B------:R-:W-:Y:S01]  /*18bf0*/  VIADD R252, R252, UR5 ;  /* 0x00000005fcfc7c36 */ /* 0x000fe20008000000 */
[----:B------:R-:W-:Y:S02]  /*18c00*/  PRMT R200, R216, 0x9910, RZ ;  /* 0x00009910d8c87816 */ /* 0x000fe400000000ff */
[----:B------:R-:W2:Y:S01]  /*18c10*/  LDL.LU.64 R226, [R1+0xe8] ;  /* 0x0000e80001e27983 */ /* 0x000ea20000300a00 */
[----:B-1----:R-:W1:Y:S01]  /*18c20*/  LDTM.x64 R4, tmem[UR14+0xc0] ;  /* 0x0000c00e000479ee */ /* 0x002e620008340000 */
[----:B------:R-:W-:-:S02]  /*18c30*/  NOP ;  /* 0x0000000000007918 */ /* 0x000fc40000000000 */
[----:B------:R0:W-:Y:S02]  /*18c40*/  @P4 STG.E.U8 desc[UR26][R246.64], R216 ;  /* 0x000000d8f6004986 */ /* 0x0001e4000c10111a */
[----:B0-----:R-:W-:-:S05]  /*18c50*/  VIADD R246, R0, 0x6 ;  /* 0x0000000600f67836 */ /* 0x001fca0000000000 */
[----:B------:R-:W-:Y:S01]  /*18c60*/  ISETP.LT.AND P4, PT, R246, UR4, !P1 ;  /* 0x00000004f6007c0c */ /* 0x000fe2000cf81270 */
[----:B------:R-:W0:Y:S01]  /*18c70*/  LDCU UR4, c[0x0][0x39c] ;  /* 0x00007380ff0477ac */ /* 0x000e220008000800 */
[----:B------:R-:W-:-:S04]  /*18c80*/  IADD3 R246, P5, PT, R252, R3, RZ ;  /* 0x00000003fcf67210 */ /* 0x000fc80007fbe0ff */
[----:B------:R-:W-:Y:S02]  /*18c90*/  LEA.HI.X.SX32 R247, R252, R2, 0x1, P5 ;  /* 0x00000002fcf77211 */ /* 0x000fe400028f0eff */
[----:B------:R-:W-:Y:S02]  /*18ca0*/  ISETP.NE.AND P5, PT, R208, RZ, PT ;  /* 0x000000ffd000720c */ /* 0x000fe40003fa5270 */
[----:B------:R-:W-:Y:S02]  /*18cb0*/  SHF.R.S32.HI R208, RZ, 0x8, R200 ;  /* 0x00000008ffd07819 */ /* 0x000fe400000114c8 */
[----:B------:R-:W2:Y:S04]  /*18cc0*/  LDL.LU.64 R200, [R1+0xe0] ;  /* 0x0000e00001c87983 */ /* 0x000ea80000300a00 */
[----:B------:R0:W-:Y:S04]  /*18cd0*/  @P6 STG.E.U8 desc[UR26][R234.64], R208 ;  /* 0x000000d0ea006986 */ /* 0x0001e8000c10111a */
[----:B0-----:R-:W2:Y:S01]  /*18ce0*/  LDL.LU.64 R234, [R1+0x428] ;  /* 0x0004280001ea7983 */ /* 0x001ea20000300a00 */
[----:B------:R-:W-:-:S05]  /*18cf0*/  VIADD R208, R0, 0x7 ;  /* 0x0000000700d07836 */ /* 0x000fca0000000000 */
[----:B------:R-:W-:Y:S01]  /*18d00*/  ISETP.LT.AND P6, PT, R208, UR4, !P1 ;  /* 0x00000004d0007c0c */ /* 0x000fe2000cfc1270 */
[----:B------:R-:W0:Y:S01]  /*18d10*/  LDCU UR4, c[0x0][0x39c] ;  /* 0x00007380ff0477ac */ /* 0x000e220008000800 */
[----:B------:R-:W-:Y:S01]  /*18d20*/  VIADD R208, R0, 0x8 ;  /* 0x0000000800d07836 */ /* 0x000fe20000000000 */
[----:B--2---:R2:W-:Y:S04]  /*18d30*/  @P3 STG.E.U8 desc[UR26][R234.64], R217 ;  /* 0x000000d9ea003986 */ /* 0x0045e8000c10111a */
[----:B0-----:R-:W-:Y:S01]  /*18d40*/  ISETP.LT.AND P3, PT, R208, UR4, !P1 ;  /* 0x00000004d0007c0c */ /* 0x001fe2000cf61270 */
[----:B------:R-:W0:Y:S01]  /*18d50*/  LDCU UR4, c[0x0][0x39c] ;  /* 0x00007380ff0477ac */ /* 0x000e220008000800 */
[----:B------:R-:W-:-:S04]  /*18d60*/  PRMT R208, R217, 0x9910, RZ ;  /* 0x00009910d9d07816 */ /* 0x000fc800000000ff */
[----:B------:R-:W-:Y:S01]  /*18d70*/  SHF.R.S32.HI R208, RZ, 0x8, R208 ;  /* 0x00000008ffd07819 */ /* 0x000fe200000114d0 */
[----:B--2---:R-:W2:Y:S04]  /*18d80*/  LDL.LU.64 R234, [R1+0xd8] ;  /* 0x0000d80001ea7983 */ /* 0x004ea80000300a00 */
[----:B------:R-:W2:Y:S04]  /*18d90*/  LDL.LU.64 R216, [R1+0xd0] ;  /* 0x0000d00001d87983 */ /* 0x000ea80000300a00 */
[----:B------:R0:W-:Y:S04]  /*18da0*/  @P5 STG.E.U8 desc[UR26][R244.64], R208 ;  /* 0x000000d0f4005986 */ /* 0x0001e8000c10111a */
[----:B0-----:R-:W2:Y:S01]  /*18db0*/  LDL.LU R244, [R1+0x420] ;  /* 0x0004200001f47983 */ /* 0x001ea20000300800 */
[----:B------:R-:W-:-:S05]  /*18dc0*/  VIADD R208, R0, 0x9 ;  /* 0x0000000900d07836 */ /* 0x000fca0000000000 */
[----:B------:R-:W-:Y:S01]  /*18dd0*/  ISETP.LT.AND P5, PT, R208, UR4, !P1 ;  /* 0x00000004d0007c0c */ /* 0x000fe2000cfa1270 */
[----:B------:R-:W0:Y:S01]  /*18de0*/  LDCU UR4, c[0x0][0x39c] ;  /* 0x00007380ff0477ac */ /* 0x000e220008000800 */
[----:B------:R-:W-:Y:S01]  /*18df0*/  VIADD R208, R0, 0xa ;  /* 0x0000000a00d07836 */ /* 0x000fe20000000000 */
[----:B---3--:R3:W-:Y:S04]  /*18e00*/  @P2 STG.E.U8 desc[UR26][R222.64], R209 ;  /* 0x000000d1de002986 */ /* 0x0087e8000c10111a */
[----:B---3--:R-:W3:Y:S01]  /*18e10*/  LDL.LU.64 R222, [R1+0xc8] ;  /* 0x0000c80001de7983 */ /* 0x008ee20000300a00 */
[----:B0-----:R-:W-:Y:S01]  /*18e20*/  ISETP.LT.AND P2, PT, R208, UR4, !P1 ;  /* 0x00000004d0007c0c */ /* 0x001fe2000cf41270 */
[----:B------:R-:W0:Y:S01]  /*18e30*/  LDCU UR4, c[0x0][0x39c] ;  /* 0x00007380ff0477ac */ /* 0x000e220008000800 */
[----:B------:R-:W-:-:S04]  /*18e40*/  PRMT R208, R209, 0x9910, RZ ;  /* 0x00009910d1d07816 */ /* 0x000fc800000000ff */
[----:B------:R-:W-:-:S05]  /*18e50*/  SHF.R.S32.HI R208, RZ, 0x8, R208 ;  /* 0x00000008ffd07819 */ /* 0x000fca00000114d0 */
[----:B------:R0:W-:Y:S04]  /*18e60*/  @P0 STG.E.U8 desc[UR26][R226.64], R208 ;  /* 0x000000d0e2000986 */ /* 0x0001e8000c10111a */
[----:B0-----:R-:W3:Y:S01]  /*18e70*/  LDL.LU.64 R226, [R1+0x418] ;  /* 0x0004180001e27983 */ /* 0x001ee20000300a00 */
[----:B------:R-:W-:-:S03]  /*18e80*/  VIADD R245, R0, 0xb ;  /* 0x0000000b00f57836 */ /* 0x000fc60000000000 */
[----:B------:R-:W4:Y:S02]  /*18e90*/  LDL.LU.64 R208, [R1+0xc0] ;  /* 0x0000c00001d07983 */ /* 0x000f240000300a00 */
[----:B------:R-:W-:Y:S01]  /*18ea0*/  ISETP.LT.AND P0, PT, R245, UR4, !P1 ;  /* 0x00000004f5007c0c */ /* 0x000fe2000cf01270 */
[----:B------:R-:W0:Y:S01]  /*18eb0*/  LDCU UR4, c[0x0][0x39c] ;  /* 0x00007380ff0477ac */ /* 0x000e220008000800 */
[----:B--2---:R2:W-:Y:S02]  /*18ec0*/  @P4 STG.E.U8 desc[UR26][R200.64], R244 ;  /* 0x000000f4c8004986 */ /* 0x0045e4000c10111a */
[----:B--2---:R-:W-:-:S05]  /*18ed0*/  VIADD R200, R0, 0xc ;  /* 0x0000000c00c87836 */ /* 0x004fca0000000000 */
[----:B0-----:R-:W-:Y:S01]  /*18ee0*/  ISETP.LT.AND P4, PT, R200, UR4, !P1 ;  /* 0x00000004c8007c0c */ /* 0x001fe2000cf81270 */
[----:B------:R-:W0:Y:S01]  /*18ef0*/  LDCU UR4, c[0x0][0x39c] ;  /* 0x00007380ff0477ac */ /* 0x000e220008000800 */
[----:B------:R-:W-:Y:S02]  /*18f00*/  PRMT R200, R244, 0x9910, RZ ;  /* 0x00009910f4c87816 */ /* 0x000fe400000000ff */
[----:B------:R-:W2:Y:S02]  /*18f10*/  LDL.LU.64 R244, [R1+0xb8] ;  /* 0x0000b80001f47983 */ /* 0x000ea40000300a00 */
[----:B------:R-:W-:-:S05]  /*18f20*/  SHF.R.S32.HI R200, RZ, 0x8, R200 ;  /* 0x00000008ffc87819 */ /* 0x000fca00000114c8 */
[----:B------:R0:W-:Y:S02]  /*18f30*/  @P6 STG.E.U8 desc[UR26][R234.64], R200 ;  /* 0x000000c8ea006986 */ /* 0x0001e4000c10111a */
[----:B0-----:R-:W-:Y:S02]  /*18f40*/  VIADD R200, R0, 0xd ;  /* 0x0000000d00c87836 */ /* 0x001fe40000000000 */
[----:B------:R-:W5:Y:S03]  /*18f50*/  LDL.LU.64 R234, [R1+0xb0] ;  /* 0x0000b00001ea7983 */ /* 0x000f660000300a00 */
        /* <DEDUP_REMOVED lines=9> */
[----:B------:R0:W-:Y:S02]  /*18ff0*/  @P5 STG.E.U8 desc[UR26][R222.64], R200 ;  /* 0x000000c8de005986 */ /* 0x0001e4000c10111a */
[----:B0-----:R-:W-:Y:S02]  /*19000*/  VIADD R200, R0, 0xf ;  /* 0x0000000f00c87836 */ /* 0x001fe40000000000 */
[----:B------:R-:W3:Y:S03]  /*19010*/  LDL.LU.64 R222, [R1+0xa0] ;  /* 0x0000a00001de7983 */ /* 0x000ee60000300a00 */
[----:B------:R-:W-:Y:S01]  /*19020*/  ISETP.LT.AND P5, PT, R200, UR4, !P1 ;  /* 0x00000004c8007c0c */ /* 0x000fe2000cfa1270 */
[----:B------:R-:W0:Y:S01]  /*19030*/  LDCU UR4, c[0x0][0x39c] ;  /* 0x00007380ff0477ac */ /* 0x000e220008000800 */
[----:B----4-:R4:W-:Y:S01]  /*19040*/  @P2 STG.E.U8 desc[UR26][R208.64], R227 ;  /* 0x000000e3d0002986 */ /* 0x0109e2000c10111a */
[----:B------:R-:W-:Y:S01]  /*19050*/  VIADD R200, R0, 0x10 ;  /* 0x0000001000c87836 */ /* 0x000fe20000000000 */
[----:B----4-:R-:W-:-:S04]  /*19060*/  PRMT R208, R227, 0x9910, RZ ;  /* 0x00009910e3d07816 */ /* 0x010fc800000000ff */
[----:B------:R-:W-:Y:S02]  /*19070*/  SHF.R.S32.HI R209, RZ, 0x8, R208 ;  /* 0x00000008ffd17819 */ /* 0x000fe400000114d0 */
[----:B0-----:R-:W-:Y:S01]  /*19080*/  ISETP.LT.AND P2, PT, R200, UR4, !P1 ;  /* 0x00000004c8007c0c */ /* 0x001fe2000cf41270 */
[----:B------:R-:W0:Y:S01]  /*19090*/  LDCU UR4, c[0x0][0x39c] ;  /* 0x00007380ff0477ac */ /* 0x000e220008000800 */
[----:B------:R-:W4:Y:S04]  /*190a0*/  LDL.LU.64 R200, [R1+0x98] ;  /* 0x0000980001c87983 */ /* 0x000f280000300a00 */
[----:B------:R-:W3:Y:S04]  /*190b0*/  LDL.LU.64 R226, [R1+0x90] ;  /* 0x0000900001e27983 */ /* 0x000ee80000300a00 */
[----:B--2---:R2:W-:Y:S04]  /*190c0*/  @P0 STG.E.U8 desc[UR26][R244.64], R209 ;  /* 0x000000d1f4000986 */ /* 0x0045e8000c10111a */
[----:B--2---:R-:W5:Y:S01]  /*190d0*/  LDL.LU R245, [R1+0x410] ;  /* 0x0004100001f57983 */ /* 0x004f620000300800 */
[----:B------:R-:W-:-:S05]  /*190e0*/  VIADD R208, R0, 0x11 ;  /* 0x0000001100d07836 */ /* 0x000fca0000000000 */
[----:B0-----:R-:W-:Y:S01]  /*190f0*/  ISETP.LT.AND P0, PT, R208, UR4, !P1 ;  /* 0x00000004d0007c0c */ /* 0x001fe2000cf01270 */
[----:B------:R-:W0:Y:S01]  /*19100*/  LDCU UR4, c[0x0][0x39c] ;  /* 0x00007380ff0477ac */ /* 0x000e220008000800 */
[----:B------:R-:W-:Y:S01]  /*19110*/  VIADD R208, R0, 0x12 ;  /* 0x0000001200d07836 */ /* 0x000fe20000000000 */
[----:B-----5:R2:W-:Y:S04]  /*19120*/  @P4 STG.E.U8 desc[UR26][R234.64], R245 ;  /* 0x000000f5ea004986 */ /* 0x0205e8000c10111a */
[----:B0-----:R-:W-:Y:S01]  /*19130*/  ISETP.LT.AND P4, PT, R208, UR4, !P1 ;  /* 0x00000004d0007c0c */ /* 0x001fe2000cf81270 */
[----:B------:R-:W0:Y:S01]  /*19140*/  LDCU UR4, c[0x0][0x39c] ;  /* 0x00007380ff0477ac */ /* 0x000e220008000800 */
[----:B------:R-:W-:Y:S01]  /*19150*/  PRMT R208, R245, 0x9910, RZ ;  /* 0x00009910f5d07816 */ /* 0x000fe200000000ff */
[----:B--2---:R-:W2:Y:S04]  /*19160*/  LDL.LU.64 R234, [R1+0x88] ;  /* 0x0000880001ea7983 */ /* 0x004ea80000300a00 */
[----:B------:R-:W5:Y:S01]  /*19170*/  LDL.LU.64 R244, [R1+0x80] ;  /* 0x0000800001f47983 */ /* 0x000f620000300a00 */
[----:B------:R-:W-:Y:S01]  /*19180*/  SHF.R.S32.HI R209, RZ, 0x8, R208 ;  /* 0x00000008ffd17819 */ /* 0x000fe200000114d0 */
[----:B------:R-:W-:-:S04]  /*19190*/  VIADD R208, R0, 0x13 ;  /* 0x0000001300d07836 */ /* 0x000fc80000000000 */
[----:B---3--:R3:W-:Y:S01]  /*191a0*/  @P6 STG.E.U8 desc[UR26][R216.64], R209 ;  /* 0x000000d1d8006986 */ /* 0x0087e2000c10111a */
[----:B0-----:R-:W-:Y:S01]  /*191b0*/  ISETP.LT.AND P6, PT, R208, UR4, !P1 ;  /* 0x00000004d0007c0c */ /* 0x001fe2000cfc1270 */
[----:B------:R-:W0:Y:S01]  /*191c0*/  LDCU UR4, c[0x0][0x39c] ;  /* 0x00007380ff0477ac */ /* 0x000e220008000800 */
[----:B------:R-:W-:Y:S01]  /*191d0*/  VIADD R208, R0, 0x14 ;  /* 0x0000001400d07836 */ /* 0x000fe20000000000 */
[----:B------:R0:W-:Y:S04]  /*191e0*/  @P3 STG.E.U8 desc[UR26][R222.64], R230 ;  /* 0x000000e6de003986 */ /* 0x0001e8000c10111a */
[----:B0-----:R-:W-:Y:S01]  /*191f0*/  ISETP.LT.AND P3, PT, R208, UR4, !P1 ;  /* 0x00000004d0007c0c */ /* 0x001fe2000cf61270 */
[----:B------:R-:W0:Y:S01]  /*19200*/  LDCU UR4, c[0x0][0x39c] ;  /* 0x00007380ff0477ac */ /* 0x000e220008000800 */
[----:B---3--:R-:W3:Y:S04]  /*19210*/  LDL.LU.64 R208, [R1+0x78] ;  /* 0x0000780001d07983 */ /* 0x008ee80000300a00 */
[----:B------:R-:W3:Y:S01]  /*19220*/  LDL.LU.64 R222, [R1+0x70] ;  /* 0x0000700001de7983 */ /* 0x000ee20000300a00 */
[----:B------:R-:W-:-:S04]  /*19230*/  PRMT R216, R230, 0x9910, RZ ;  /* 0x00009910e6d87816 */ /* 0x000fc800000000ff */
[----:B------:R-:W-:Y:S01]  /*19240*/  SHF.R.S32.HI R217, RZ, 0x8, R216 ;  /* 0x00000008ffd97819 */ /* 0x000fe200000114d8 */
[----:B------:R-:W-:-:S04]  /*19250*/  VIADD R216, R0, 0x15 ;  /* 0x0000001500d87836 */ /* 0x000fc80000000000 */
[----:B----4-:R4:W-:Y:S01]  /*19260*/  @P5 STG.E.U8 desc[UR26][R200.64], R217 ;  /* 0x000000d9c8005986 */ /* 0x0109e2000c10111a */
[----:B0-----:R-:W-:Y:S01]  /*19270*/  ISETP.LT.AND P5, PT, R216, UR4, !P1 ;  /* 0x00000004d8007c0c */ /* 0x001fe2000cfa1270 */
[----:B------:R-:W0:Y:S02]  /*19280*/  LDCU UR4, c[0x0][0x39c] ;  /* 0x00007380ff0477ac */ /* 0x000e240008000800 */
[----:B------:R1:W-:Y:S04]  /*19290*/  @P2 STG.E.U8 desc[UR26][R226.64], R231 ;  /* 0x000000e7e2002986 */ /* 0x0003e8000c10111a */
[----:B----4-:R-:W4:Y:S04]  /*192a0*/  LDL.LU.64 R200, [R1+0x408] ;  /* 0x0004080001c87983 */ /* 0x010f280000300a00 */
[----:B-1----:R-:W4:Y:S01]  /*192b0*/  LDL.LU.64 R226, [R1+0x68] ;  /* 0x0000680001e27983 */ /* 0x002f220000300a00 */
[----:B------:R-:W-:-:S05]  /*192c0*/  VIADD R216, R0, 0x16 ;  /* 0x0000001600d87836 */ /* 0x000fca0000000000 */
[----:B0-----:R-:W-:Y:S01]  /*192d0*/  ISETP.LT.AND P2, PT, R216, UR4, !P1 ;  /* 0x00000004d8007c0c */ /* 0x001fe2000cf41270 */
[----:B------:R-:W0:Y:S01]  /*192e0*/  LDCU UR4, c[0x0][0x39c] ;  /* 0x00007380ff0477ac */ /* 0x000e220008000800 */
[----:B------:R-:W-:Y:S02]  /*192f0*/  PRMT R216, R231, 0x9910, RZ ;  /* 0x00009910e7d87816 */ /* 0x000fe400000000ff */
[----:B------:R-:W4:Y:S02]  /*19300*/  LDL.LU.64 R230, [R1+0x60] ;  /* 0x0000600001e67983 */ /* 0x000f240000300a00 */
[----:B------:R-:W-:Y:S01]  /*19310*/  SHF.R.S32.HI R217, RZ, 0x8, R216 ;  /* 0x00000008ffd97819 */ /* 0x000fe200000114d8 */
[----:B------:R-:W-:-:S04]  /*19320*/  VIADD R216, R0, 0x17 ;  /* 0x0000001700d87836 */ /* 0x000fc80000000000 */
[----:B--2---:R-:W-:Y:S04]  /*19330*/  @P0 STG.E.U8 desc[UR26][R234.64], R217 ;  /* 0x000000d9ea000986 */ /* 0x004fe8000c10111a */
[----:B-----5:R1:W-:Y:S04]  /*19340*/  @P4 STG.E.U8 desc[UR26][R244.64], R238 ;  /* 0x000000eef4004986 */ /* 0x0203e8000c10111a */
[----:B-1----:R-:W2:Y:S01]  /*19350*/  LDL.LU.64 R244, [R1+0x58] ;  /* 0x0000580001f47983 */ /* 0x002ea20000300a00 */
[----:B0-----:R-:W-:Y:S01]  /*19360*/  ISETP.LT.AND P0, PT, R216, UR4, !P1 ;  /* 0x00000004d8007c0c */ /* 0x001fe2000cf01270 */
[----:B------:R-:W0:Y:S01]  /*19370*/  LDCU UR4, c[0x0][0x39c] ;  /* 0x00007380ff0477ac */ /* 0x000e220008000800 */
[----:B------:R-:W-:Y:S01]  /*19380*/  VIADD R216, R0, 0x18 ;  /* 0x0000001800d87836 */ /* 0x000fe20000000000 */
[----:B------:R-:W5:Y:S04]  /*19390*/  LDL.LU.64 R234, [R1+0x50] ;  /* 0x0000500001ea7983 */ /* 0x000f680000300a00 */
[----:B0-----:R-:W-:Y:S01]  /*193a0*/  ISETP.LT.AND P4, PT, R216, UR4, !P1 ;  /* 0x00000004d8007c0c */ /* 0x001fe2000cf81270 */
[----:B------:R-:W0:Y:S01]  /*193b0*/  LDCU UR4, c[0x0][0x39c] ;  /* 0x00007380ff0477ac */ /* 0x000e220008000800 */
[----:B------:R-:W-:-:S04]  /*193c0*/  PRMT R216, R238, 0x9910, RZ ;  /* 0x00009910eed87816 */ /* 0x000fc800000000ff */
[----:B------:R-:W-:Y:S01]  /*193d0*/  SHF.R.S32.HI R217, RZ, 0x8, R216 ;  /* 0x00000008ffd97819 */ /* 0x000fe200000114d8 */
[----:B------:R-:W-:-:S04]  /*193e0*/  VIADD R216, R0, 0x19 ;  /* 0x0000001900d87836 */ /* 0x000fc80000000000 */
[----:B---3--:R1:W-:Y:S01]  /*193f0*/  @P6 STG.E.U8 desc[UR26][R208.64], R217 ;  /* 0x000000d9d0006986 */ /* 0x0083e2000c10111a */
[----:B0-----:R-:W-:Y:S01]  /*19400*/  ISETP.LT.AND P6, PT, R216, UR4, !P1 ;  /* 0x00000004d8007c0c */ /* 0x001fe2000cfc1270 */
[----:B------:R-:W0:Y:S01]  /*19410*/  LDCU UR4, c[0x0][0x39c] ;  /* 0x00007380ff0477ac */ /* 0x000e220008000800 */
[----:B------:R-:W-:Y:S01]  /*19420*/  VIADD R216, R0, 0x1a ;  /* 0x0000001a00d87836 */ /* 0x000fe20000000000 */
[----:B------:R3:W-:Y:S04]  /*19430*/  @P3 STG.E.U8 desc[UR26][R222.64], R239 ;  /* 0x000000efde003986 */ /* 0x0007e8000c10111a */
[----:B-1----:R-:W5:Y:S01]  /*19440*/  LDL.LU.64 R208, [R1+0x400] ;  /* 0x0004000001d07983 */ /* 0x002f620000300a00 */
[----:B0-----:R-:W-:Y:S01]  /*19450*/  ISETP.LT.AND P3, PT, R216, UR4, !P1 ;  /* 0x00000004d8007c0c */ /* 0x001fe2000cf61270 */
[----:B------:R-:W0:Y:S02]  /*19460*/  LDCU UR4, c[0x0][0x39c] ;  /* 0x00007380ff0477ac */ /* 0x000e240008000800 */
[----:B------:R-:W5:Y:S01]  /*19470*/  LDL.LU.64 R216, [R1+0x48] ;  /* 0x0000480001d87983 */ /* 0x000f620000300a00 */
[----:B---3--:R-:W-:-:S03]  /*19480*/  PRMT R222, R239, 0x9910, RZ ;  /* 0x00009910efde7816 */ /* 0x008fc600000000ff */
[----:B------:R-:W3:Y:S01]  /*19490*/  LDL.LU.64 R238, [R1+0x40] ;  /* 0x0000400001ee7983 */ /* 0x000ee20000300a00 */
[----:B------:R-:W-:Y:S01]  /*194a0*/  SHF.R.S32.HI R223, RZ, 0x8, R222 ;  /* 0x00000008ffdf7819 */ /* 0x000fe200000114de */
[----:B------:R-:W-:-:S04]  /*194b0*/  VIADD R222, R0, 0x1b ;  /* 0x0000001b00de7836 */ /* 0x000fc80000000000 */
[----:B----4-:R1:W-:Y:S01]  /*194c0*/  @P5 STG.E.U8 desc[UR26][R226.64], R223 ;  /* 0x000000dfe2005986 */ /* 0x0103e2000c10111a */
[----:B0-----:R-:W-:Y:S01]  /*194d0*/  ISETP.LT.AND P5, PT, R222, UR4, !P1 ;  /* 0x00000004de007c0c */ /* 0x001fe2000cfa1270 */
[----:B------:R-:W0:Y:S01]  /*194e0*/  LDCU UR4, c[0x0][0x39c] ;  /* 0x00007380ff0477ac */ /* 0x000e220008000800 */
[----:B------:R-:W-:Y:S01]  /*194f0*/  VIADD R222, R0, 0x1c ;  /* 0x0000001c00de7836 */ /* 0x000fe20000000000 */
[----:B------:R-:W-:Y:S01]  /*19500*/  @P2 STG.E.U8 desc[UR26][R230.64], R240 ;  /* 0x000000f0e6002986 */ /* 0x000fe2000c10111a */
[----:B-1----:R-:W-:-:S03]  /*19510*/  PRMT R226, R240, 0x9910, RZ ;  /* 0x00009910f0e27816 */ /* 0x002fc600000000ff */
[----:B0-----:R-:W-:Y:S01]  /*19520*/  ISETP.LT.AND P2, PT, R222, UR4, !P1 ;  /* 0x00000004de007c0c */ /* 0x001fe2000cf41270 */
[----:B------:R-:W0:Y:S01]  /*19530*/  LDCU UR4, c[0x0][0x39c] ;  /* 0x00007380ff0477ac */ /* 0x000e220008000800 */
[----:B------:R-:W4:Y:S01]  /*19540*/  LDL.LU.64 R222, [R1+0x38] ;  /* 0x0000380001de7983 */ /* 0x000f220000300a00 */
[----:B------:R-:W-:Y:S01]  /*19550*/  SHF.R.S32.HI R227, RZ, 0x8, R226 ;  /* 0x00000008ffe37819 */ /* 0x000fe200000114e2 */
[----:B------:R-:W-:-:S04]  /*19560*/  VIADD R226, R0, 0x1d ;  /* 0x0000001d00e27836 */ /* 0x000fc80000000000 */
[----:B--2---:R1:W-:Y:S04]  /*19570*/  @P0 STG.E.U8 desc[UR26][R244.64], R227 ;  /* 0x000000e3f4000986 */ /* 0x0043e8000c10111a */
[----:B-1----:R-:W2:Y:S01]  /*19580*/  LDL.LU.64 R244, [R1+0x30] ;  /* 0x0000300001f47983 */ /* 0x002ea20000300a00 */
[----:B0-----:R-:W-:Y:S01]  /*19590*/  ISETP.LT.AND P0, PT, R226, UR4, !P1 ;  /* 0x00000004e2007c0c */ /* 0x001fe2000cf01270 */
[----:B------:R-:W0:Y:S01]  /*195a0*/  LDCU UR4, c[0x0][0x39c] ;  /* 0x00007380ff0477ac */ /* 0x000e220008000800 */
[----:B------:R-:W-:Y:S01]  /*195b0*/  VIADD R226, R0, 0x1e ;  /* 0x0000001e00e27836 */ /* 0x000fe20000000000 */
[----:B-----5:R1:W-:Y:S01]  /*195c0*/  @P4 STG.E.U8 desc[UR26][R234.64], R242 ;  /* 0x000000f2ea004986 */ /* 0x0203e2000c10111a */
[----:B------:R-:W-:-:S03]  /*195d0*/  PRMT R230, R242, 0x9910, RZ ;  /* 0x00009910f2e67816 */ /* 0x000fc600000000ff */
[----:B0-----:R-:W-:Y:S01]  /*195e0*/  ISETP.LT.AND P4, PT, R226, UR4, !P1 ;  /* 0x00000004e2007c0c */ /* 0x001fe2000cf81270 */
[----:B------:R-:W0:Y:S01]  /*195f0*/  LDCU UR4, c[0x0][0x39c] ;  /* 0x00007380ff0477ac */ /* 0x000e220008000800 */
[----:B------:R-:W5:Y:S01]  /*19600*/  LDL.LU.64 R226, [R1+0x28] ;  /* 0x0000280001e27983 */ /* 0x000f620000300a00 */
[----:B-1----:R-:W-:Y:S01]  /*19610*/  SHF.R.S32.HI R235, RZ, 0x8, R230 ;  /* 0x00000008ffeb7819 */ /* 0x002fe200000114e6 */
[----:B------:R-:W-:Y:S02]  /*19620*/  VIADD R234, R0, 0x1f ;  /* 0x0000001f00ea7836 */ /* 0x000fe40000000000 */
[----:B------:R-:W5:Y:S04]  /*19630*/  LDL.LU.64 R230, [R1+0x20] ;  /* 0x0000200001e67983 */ /* 0x000f680000300a00 */
[----:B------:R1:W-:Y:S01]  /*19640*/  @P6 STG.E.U8 desc[UR26][R216.64], R235 ;  /* 0x000000ebd8006986 */ /* 0x0003e2000c10111a */
[----:B0-----:R-:W-:Y:S01]  /*19650*/  ISETP.LT.AND P6, PT, R234, UR4, !P1 ;  /* 0x00000004ea007c0c */ /* 0x001fe2000cfc1270 */
[----:B------:R-:W0:Y:S01]  /*19660*/  LDCU UR4, c[0x0][0x39c] ;  /* 0x00007380ff0477ac */ /* 0x000e220008000800 */
[----:B------:R-:W-:Y:S01]  /*19670*/  VIADD R234, R0, 0x20 ;  /* 0x0000002000ea7836 */ /* 0x000fe20000000000 */
[----:B---3--:R3:W-:Y:S04]  /*19680*/  @P3 STG.E.U8 desc[UR26][R238.64], R243 ;  /* 0x000000f3ee003986 */ /* 0x0087e8000c10111a */
[----:B-1----:R-:W5:Y:S01]  /*19690*/  LDL.LU.64 R216, [R1+0x3f8] ;  /* 0x0003f80001d87983 */ /* 0x002f620000300a00 */
[----:B0-----:R-:W-:Y:S01]  /*196a0*/  ISETP.LT.AND P3, PT, R234, UR4, !P1 ;  /* 0x00000004ea007c0c */ /* 0x001fe2000cf61270 */
[----:B------:R-:W0:Y:S02]  /*196b0*/  LDCU UR4, c[0x0][0x39c] ;  /* 0x00007380ff0477ac */ /* 0x000e240008000800 */
[----:B------:R-:W5:Y:S01]  /*196c0*/  LDL.LU.64 R234, [R1+0x18] ;  /* 0x0000180001ea7983 */ /* 0x000f620000300a00 */
[----:B---3--:R-:W-:-:S05]  /*196d0*/  PRMT R238, R243, 0x9910, RZ ;  /* 0x00009910f3ee7816 */ /* 0x008fca00000000ff */
[----:B------:R-:W-:Y:S02]  /*196e0*/  IMAD.MOV.U32 R240, RZ, RZ, R238 ;  /* 0x000000fffff07224 */ /* 0x000fe400078e00ee */
[----:B------:R-:W3:Y:S03]  /*196f0*/  LDL.LU.64 R238, [R1+0x10] ;  /* 0x0000100001ee7983 */ /* 0x000ee60000300a00 */
[----:B------:R-:W-:-:S05]  /*19700*/  SHF.R.S32.HI R242, RZ, 0x8, R240 ;  /* 0x00000008fff27819 */ /* 0x000fca00000114f0 */
[----:B----4-:R1:W-:Y:S04]  /*19710*/  @P5 STG.E.U8 desc[UR26][R222.64], R242 ;  /* 0x000000f2de005986 */ /* 0x0103e8000c10111a */
[----:B-1----:R-:W4:Y:S04]  /*19720*/  LDL.LU.64 R222, [R1+0x3f0] ;  /* 0x0003f00001de7983 */ /* 0x002f280000300a00 */
[----:B------:R-:W4:Y:S01]  /*19730*/  LDL.LU.64 R242, [R1+0x8] ;  /* 0x0000080001f27983 */ /* 0x000f220000300a00 */
[----:B------:R-:W-:-:S05]  /*19740*/  VIADD R240, R0, 0x21 ;  /* 0x0000002100f07836 */ /* 0x000fca0000000000 */
[----:B0-----:R-:W-:Y:S01]  /*19750*/  ISETP.LT.AND P5, PT, R240, UR4, !P1 ;  /* 0x00000004f0007c0c */ /* 0x001fe2000cfa1270 */
[----:B------:R-:W0:Y:S01]  /*19760*/  LDCU UR4, c[0x0][0x39c] ;  /* 0x00007380ff0477ac */ /* 0x000e220008000800 */
[----:B------:R-:W-:Y:S01]  /*19770*/  VIADD R240, R0, 0x22 ;  /* 0x0000002200f07836 */ /* 0x000fe20000000000 */
[----:B--2---:R1:W-:Y:S04]  /*19780*/  @P2 STG.E.U8 desc[UR26][R244.64], R248 ;  /* 0x000000f8f4002986 */ /* 0x0043e8000c10111a */
[----:B-1----:R-:W2:Y:S01]  /*19790*/  LDL.LU.64 R244, [R1] ;  /* 0x0000000001f47983 */ /* 0x002ea20000300a00 */
[----:B0-----:R-:W-:Y:S01]  /*197a0*/  ISETP.LT.AND P2, PT, R240, UR4, !P1 ;  /* 0x00000004f0007c0c */ /* 0x001fe2000cf41270 */
[----:B------:R-:W0:Y:S01]  /*197b0*/  LDCU UR4, c[0x0][0x39c] ;  /* 0x00007380ff0477ac */ /* 0x000e220008000800 */
[----:B------:R-:W-:Y:S01]  /*197c0*/  PRMT R240, R248, 0x9910, RZ ;  /* 0x00009910f8f07816 */ /* 0x000fe200000000ff */
[----:B------:R-:W-:-:S03]  /*197d0*/  VIADD R248, R0, 0x23 ;  /* 0x0000002300f87836 */ /* 0x000fc60000000000 */
[----:B------:R-:W-:-:S05]  /*197e0*/  SHF.R.S32.HI R240, RZ, 0x8, R240 ;  /* 0x00000008fff07819 */ /* 0x000fca00000114f0 */
[----:B-----5:R1:W-:Y:S01]  /*197f0*/  @P0 STG.E.U8 desc[UR26][R226.64], R240 ;  /* 0x000000f0e2000986 */ /* 0x0203e2000c10111a */
[----:B0-----:R-:W-:Y:S01]  /*19800*/  ISETP.LT.AND P0, PT, R248, UR4, !P1 ;  /* 0x00000004f8007c0c */ /* 0x001fe2000cf01270 */
[----:B------:R-:W0:Y:S01]  /*19810*/  LDCU UR4, c[0x0][0x39c] ;  /* 0x00007380ff0477ac */ /* 0x000e220008000800 */
[----:B------:R-:W-:Y:S01]  /*19820*/  VIADD R248, R0, 0x24 ;  /* 0x0000002400f87836 */ /* 0x000fe20000000000 */
[----:B------:R5:W-:Y:S04]  /*19830*/  @P4 STG.E.U8 desc[UR26][R230.64], R251 ;  /* 0x000000fbe6004986 */ /* 0x000be8000c10111a */
[----:B-1----:R-:W2:Y:S04]  /*19840*/  LDL.LU.64 R226, [R1+0x3e0] ;  /* 0x0003e00001e27983 */ /* 0x002ea80000300a00 */
[----:B------:R-:W2:Y:S04]  /*19850*/  LDL.LU R240, [R1+0x3d8] ;  /* 0x0003d80001f07983 */ /* 0x000ea80000300800 */
[----:B-----5:R-:W5:Y:S01]  /*19860*/  LDL.LU.64 R230, [R1+0x3d0] ;  /* 0x0003d00001e67983 */ /* 0x020f620000300a00 */
[----:B0-----:R-:W-:Y:S01]  /*19870*/  ISETP.LT.AND P4, PT, R248, UR4, !P1 ;  /* 0x00000004f8007c0c */ /* 0x001fe2000cf81270 */
[----:B------:R-:W0:Y:S01]  /*19880*/  LDCU UR4, c[0x0][0x39c] ;  /* 0x00007380ff0477ac */ /* 0x000e220008000800 */
[----:B------:R-:W-:Y:S01]  /*19890*/  PRMT R248, R251, 0x9910, RZ ;  /* 0x00009910fbf87816 */ /* 0x000fe200000000ff */
[----:B------:R-:W-:-:S03]  /*198a0*/  VIADD R251, R0, 0x25 ;  /* 0x0000002500fb7836 */ /* 0x000fc60000000000 */
[----:B------:R-:W-:-:S05]  /*198b0*/  SHF.R.S32.HI R248, RZ, 0x8, R248 ;  /* 0x00000008fff87819 */ /* 0x000fca00000114f8 */
[----:B------:R1:W-:Y:S01]  /*198c0*/  @P6 STG.E.U8 desc[UR26][R234.64], R248 ;  /* 0x000000f8ea006986 */ /* 0x0003e2000c10111a */
[----:B0-----:R-:W-:Y:S01]  /*198d0*/  ISETP.LT.AND P6, PT, R251, UR4, !P1 ;  /* 0x00000004fb007c0c */ /* 0x001fe2000cfc1270 */
[----:B------:R-:W0:Y:S01]  /*198e0*/  LDCU UR4, c[0x0][0x39c] ;  /* 0x00007380ff0477ac */ /* 0x000e220008000800 */
[----:B------:R-:W-:Y:S01]  /*198f0*/  VIADD R251, R0, 0x26 ;  /* 0x0000002600fb7836 */ /* 0x000fe20000000000 */
[----:B---3--:R3:W-:Y:S04]  /*19900*/  @P3 STG.E.U8 desc[UR26][R238.64], R250 ;  /* 0x000000faee003986 */ /* 0x0087e8000c10111a */
[----:B-1----:R-:W5:Y:S04]  /*19910*/  LDL.LU.64 R234, [R1+0x3c8] ;  /* 0x0003c80001ea7983 */ /* 0x002f680000300a00 */
[----:B------:R-:W5:Y:S01]  /*19920*/  LDL.LU R248, [R1+0x3c0] ;  /* 0x0003c00001f87983 */ /* 0x000f620000300800 */
[----:B0-----:R-:W-:Y:S01]  /*19930*/  ISETP.LT.AND P3, PT, R251, UR4, !P1 ;  /* 0x00000004fb007c0c */ /* 0x001fe2000cf61270 */
[----:B------:R-:W0:Y:S01]  /*19940*/  LDCU UR4, c[0x0][0x39c] ;  /* 0x00007380ff0477ac */ /* 0x000e220008000800 */
[----:B---3--:R-:W-:Y:S01]  /*19950*/  PRMT R250, R250, 0x9910, RZ ;  /* 0x00009910fafa7816 */ /* 0x008fe200000000ff */
[----:B------:R-:W-:Y:S01]  /*19960*/  VIADD R251, R0, 0x27 ;  /* 0x0000002700fb7836 */ /* 0x000fe20000000000 */
[----:B------:R-:W3:Y:S02]  /*19970*/  LDL.LU.64 R238, [R1+0x3b8] ;  /* 0x0003b80001ee7983 */ /* 0x000ee40000300a00 */
[----:B------:R-:W-:-:S05]  /*19980*/  SHF.R.S32.HI R250, RZ, 0x8, R250 ;  /* 0x00000008fffa7819 */ /* 0x000fca00000114fa */
[----:B----4-:R1:W-:Y:S01]  /*19990*/  @P5 STG.E.U8 desc[UR26][R242.64], R250 ;  /* 0x000000faf2005986 */ /* 0x0103e2000c10111a */
[----:B0-----:R-:W-:Y:S01]  /*199a0*/  ISETP.LT.AND P5, PT, R251, UR4, !P1 ;  /* 0x00000004fb007c0c */ /* 0x001fe2000cfa1270 */
[----:B------:R-:W0:Y:S01]  /*199b0*/  LDCU UR4, c[0x0][0x39c] ;  /* 0x00007380ff0477ac */ /* 0x000e220008000800 */
[----:B------:R-:W-:Y:S01]  /*199c0*/  VIADD R251, R0, 0x28 ;  /* 0x0000002800fb7836 */ /* 0x000fe20000000000 */
[----:B-1----:R-:W4:Y:S04]  /*199d0*/  LDL.LU.64 R242, [R1+0x3b0] ;  /* 0x0003b00001f27983 */ /* 0x002f280000300a00 */
[----:B------:R-:W3:Y:S04]  /*199e0*/  LDL.LU R250, [R1+0x3a8] ;  /* 0x0003a80001fa7983 */ /* 0x000ee80000300800 */
[----:B--2---:R1:W-:Y:S01]  /*199f0*/  @P2 STG.E.U8 desc[UR26][R244.64], R249 ;  /* 0x000000f9f4002986 */ /* 0x0043e2000c10111a */
[----:B0-----:R-:W-:Y:S01]  /*19a00*/  ISETP.LT.AND P2, PT, R251, UR4, !P1 ;  /* 0x00000004fb007c0c */ /* 0x001fe2000cf41270 */
[----:B------:R-:W0:Y:S02]  /*19a10*/  LDCU UR4, c[0x0][0x39c] ;  /* 0x00007380ff0477ac */ /* 0x000e240008000800 */
[----:B-1----:R-:W2:Y:S04]  /*19a20*/  LDL.LU.64 R244, [R1+0x3a0] ;  /* 0x0003a00001f47983 */ /* 0x002ea80000300a00 */
[----:B------:R-:W3:Y:S01]  /*19a30*/  LDL.LU R251, [R1+0x39c] ;  /* 0x00039c0001fb7983 */ /* 0x000ee20000300800 */
[----:B------:R-:W-:-:S04]  /*19a40*/  PRMT R249, R249, 0x9910, RZ ;  /* 0x00009910f9f97816 */ /* 0x000fc800000000ff */
[----:B------:R-:W-:-:S05]  /*19a50*/  SHF.R.S32.HI R249, RZ, 0x8, R249 ;  /* 0x00000008fff97819 */ /* 0x000fca00000114f9 */
[----:B---3--:R1:W-:Y:S04]  /*19a60*/  @P0 STG.E.U8 desc[UR26][R250.64], R249 ;  /* 0x000000f9fa000986 */ /* 0x0083e8000c10111a */
[----:B-1----:R-:W5:Y:S01]  /*19a70*/  LDL.LU R249, [R1+0x398] ;  /* 0x0003980001f97983 */ /* 0x002f620000300800 */
[----:B------:R-:W-:-:S05]  /*19a80*/  VIADD R251, R0, 0x29 ;  /* 0x0000002900fb7836 */ /* 0x000fca0000000000 */
[----:B0-----:R-:W-:Y:S01]  /*19a90*/  ISETP.LT.AND P0, PT, R251, UR4, !P1 ;  /* 0x00000004fb007c0c */ /* 0x001fe2000cf01270 */
[----:B------:R-:W0:Y:S01]  /*19aa0*/  LDCU UR4, c[0x0][0x39c] ;  /* 0x00007380ff0477ac */ /* 0x000e220008000800 */
[----:B------:R-:W-:Y:S01]  /*19ab0*/  VIADD R250, R0, 0x2a ;  /* 0x0000002a00fa7836 */ /* 0x000fe20000000000 */
[----:B-----5:R1:W-:Y:S02]  /*19ac0*/  @P4 STG.E.U8 desc[UR26][R248.64], R241 ;  /* 0x000000f1f8004986 */ /* 0x0203e4000c10111a */
[----:B-1----:R-:W-:Y:S02]  /*19ad0*/  PRMT R248, R241, 0x9910, RZ ;  /* 0x00009910f1f87816 */ /* 0x002fe400000000ff */
[----:B------:R-:W3:Y:S01]  /*19ae0*/  LDL.LU R241, [R1+0x394] ;  /* 0x0003940001f17983 */ /* 0x000ee20000300800 */
[----:B0-----:R-:W-:Y:S01]  /*19af0*/  ISETP.LT.AND P4, PT, R250, UR4, !P1 ;  /* 0x00000004fa007c0c */ /* 0x001fe2000cf81270 */
[----:B------:R-:W0:Y:S01]  /*19b00*/  LDCU UR4, c[0x0][0x39c] ;  /* 0x00007380ff0477ac */ /* 0x000e220008000800 */
[----:B------:R-:W-:Y:S01]  /*19b10*/  SHF.R.S32.HI R248, RZ, 0x8, R248 ;  /* 0x00000008fff87819 */ /* 0x000fe200000114f8 */
[----:B------:R-:W-:-:S04]  /*19b20*/  VIADD R249, R0, 0x2b ;  /* 0x0000002b00f97836 */ /* 0x000fc80000000000 */
[----:B--2---:R1:W-:Y:S01]  /*19b30*/  @P6 STG.E.U8 desc[UR26][R244.64], R248 ;  /* 0x000000f8f4006986 */ /* 0x0043e2000c10111a */
[----:B0-----:R-:W-:Y:S01]  /*19b40*/  ISETP.LT.AND P6, PT, R249, UR4, !P1 ;  /* 0x00000004f9007c0c */ /* 0x001fe2000cfc1270 */
[----:B------:R-:W0:Y:S01]  /*19b50*/  LDCU UR4, c[0x0][0x39c] ;  /* 0x00007380ff0477ac */ /* 0x000e220008000800 */
[----:B-1----:R-:W-:Y:S01]  /*19b60*/  VIADD R244, R0, 0x2c ;  /* 0x0000002c00f47836 */ /* 0x002fe20000000000 */
[----:B----4-:R1:W-:Y:S04]  /*19b70*/  @P3 STG.E.U8 desc[UR26][R242.64], R237 ;  /* 0x000000edf2003986 */ /* 0x0103e8000c10111a */
[----:B0-----:R-:W-:Y:S01]  /*19b80*/  ISETP.LT.AND P3, PT, R244, UR4, !P1 ;  /* 0x00000004f4007c0c */ /* 0x001fe2000cf61270 */
[----:B------:R-:W0:Y:S01]  /*19b90*/  LDCU UR4, c[0x0][0x39c] ;  /* 0x00007380ff0477ac */ /* 0x000e220008000800 */
[----:B-1----:R-:W-:-:S02]  /*19ba0*/  PRMT R242, R237, 0x9910, RZ ;  /* 0x00009910edf27816 */ /* 0x002fc400000000ff */
[----:B------:R-:W2:Y:S01]  /*19bb0*/  LDL.LU R237, [R1+0x390] ;  /* 0x0003900001ed7983 */ /* 0x000ea20000300800 */
[----:B------:R-:W-:Y:S01]  /*19bc0*/  VIADD R243, R0, 0x2d ;  /* 0x0000002d00f37836 */ /* 0x000fe20000000000 */
[----:B------:R-:W-:-:S05]  /*19bd0*/  SHF.R.S32.HI R242, RZ, 0x8, R242 ;  /* 0x00000008fff27819 */ /* 0x000fca00000114f2 */
[----:B---3--:R-:W-:Y:S01]  /*19be0*/  @P5 STG.E.U8 desc[UR26][R240.64], R242 ;  /* 0x000000f2f0005986 */ /* 0x008fe2000c10111a */
[----:B0-----:R-:W-:Y:S01]  /*19bf0*/  ISETP.LT.AND P5, PT, R243, UR4, !P1 ;  /* 0x00000004f3007c0c */ /* 0x001fe2000cfa1270 */
[----:B------:R-:W0:Y:S01]  /*19c00*/  LDCU UR4, c[0x0][0x39c] ;  /* 0x00007380ff0477ac */ /* 0x000e220008000800 */
[----:B------:R-:W-:Y:S01]  /*19c10*/  PRMT R243, R233, 0x9910, RZ ;  /* 0x00009910e9f37816 */ /* 0x000fe200000000ff */
[----:B------:R1:W-:Y:S04]  /*19c20*/  @P2 STG.E.U8 desc[UR26][R238.64], R233 ;  /* 0x000000e9ee002986 */ /* 0x0003e8000c10111a */
[----:B-1----:R-:W3:Y:S01]  /*19c30*/  LDL.LU R233, [R1+0x38c] ;  /* 0x00038c0001e97983 */ /* 0x002ee20000300800 */
[----:B------:R-:W-:-:S05]  /*19c40*/  VIADD R240, R0, 0x2e ;  /* 0x0000002e00f07836 */ /* 0x000fca0000000000 */
[----:B0-----:R-:W-:Y:S01]  /*19c50*/  ISETP.LT.AND P2, PT, R240, UR4, !P1 ;  /* 0x00000004f0007c0c */ /* 0x001fe2000cf41270 */
[----:B------:R-:W0:Y:S01]  /*19c60*/  LDCU UR4, c[0x0][0x39c] ;  /* 0x00007380ff0477ac */ /* 0x000e220008000800 */
[----:B------:R-:W-:Y:S01]  /*19c70*/  SHF.R.S32.HI R238, RZ, 0x8, R243 ;  /* 0x00000008ffee7819 */ /* 0x000fe200000114f3 */
[----:B------:R-:W-:-:S04]  /*19c80*/  VIADD R239, R0, 0x2f ;  /* 0x0000002f00ef7836 */ /* 0x000fc80000000000 */
[----:B--2---:R-:W-:Y:S01]  /*19c90*/  @P0 STG.E.U8 desc[UR26][R236.64], R238 ;  /* 0x000000eeec000986 */ /* 0x004fe2000c10111a */
[----:B0-----:R-:W-:Y:S01]  /*19ca0*/  ISETP.LT.AND P0, PT, R239, UR4, !P1 ;  /* 0x00000004ef007c0c */ /* 0x001fe2000cf01270 */
[----:B------:R-:W0:Y:S01]  /*19cb0*/  LDCU UR4, c[0x0][0x39c] ;  /* 0x00007380ff0477ac */ /* 0x000e220008000800 */
[----:B------:R-:W-:-:S04]  /*19cc0*/  PRMT R239, R229, 0x9910, RZ ;  /* 0x00009910e5ef7816 */ /* 0x000fc800000000ff */
[----:B------:R-:W-:Y:S01]  /*19cd0*/  SHF.R.S32.HI R239, RZ, 0x8, R239 ;  /* 0x00000008ffef7819 */ /* 0x000fe200000114ef */
[----:B------:R1:W-:Y:S04]  /*19ce0*/  @P4 STG.E.U8 desc[UR26][R234.64], R229 ;  /* 0x000000e5ea004986 */ /* 0x0003e8000c10111a */
[----:B-1----:R-:W2:Y:S01]  /*19cf0*/  LDL.LU R229, [R1+0x388] ;  /* 0x0003880001e57983 */ /* 0x002ea20000300800 */
[----:B------:R-:W-:-:S03]  /*19d00*/  PRMT R235, R225, 0x9910, RZ ;  /* 0x00009910e1eb7816 */ /* 0x000fc600000000ff */
[----:B---3--:R-:W-:Y:S04]  /*19d10*/  @P6 STG.E.U8 desc[UR26][R232.64], R239 ;  /* 0x000000efe8006986 */ /* 0x008fe8000c10111a */
[----:B------:R1:W-:Y:S04]  /*19d20*/  @P3 STG.E.U8 desc[UR26][R230.64], R225 ;  /* 0x000000e1e6003986 */ /* 0x0003e8000c10111a */
[----:B-1----:R-:W3:Y:S01]  /*19d30*/  LDL.LU R225, [R1+0x384] ;  /* 0x0003840001e17983 */ /* 0x002ee20000300800 */
[----:B------:R-:W-:Y:S01]  /*19d40*/  VIADD R240, R0, 0x30 ;  /* 0x0000003000f07836 */ /* 0x000fe20000000000 */
[----:B------:R-:W-:-:S04]  /*19d50*/  PRMT R231, R221, 0x9910, RZ ;  /* 0x00009910dde77816 */ /* 0x000fc800000000ff */
[----:B0-----:R-:W-:Y:S01]  /*19d60*/  ISETP.LT.AND P4, PT, R240, UR4, !P1 ;  /* 0x00000004f0007c0c */ /* 0x001fe2000cf81270 */
[----:B------:R-:W0:Y:S01]  /*19d70*/  LDCU UR4, c[0x0][0x39c] ;  /* 0x00007380ff0477ac */ /* 0x000e220008000800 */
[----:B------:R-:W-:Y:S02]  /*19d80*/  SHF.R.S32.HI R235, RZ, 0x8, R235 ;  /* 0x00000008ffeb7819 */ /* 0x000fe400000114eb */
[----:B------:R-:W-:-:S03]  /*19d90*/  SHF.R.S32.HI R231, RZ, 0x8, R231 ;  /* 0x00000008ffe77819 */ /* 0x000fc600000114e7 */
[----:B--2---:R-:W-:Y:S04]  /*19da0*/  @P5 STG.E.U8 desc[UR26][R228.64], R235 ;  /* 0x000000ebe4005986 */ /* 0x004fe8000c10111a */
[----:B------:R1:W-:Y:S04]  /*19db0*/  @P2 STG.E.U8 desc[UR26][R226.64], R221 ;  /* 0x000000dde2002986 */ /* 0x0003e8000c10111a */
[----:B-1----:R-:W2:Y:S01]  /*19dc0*/  LDL.LU R221, [R1+0x380] ;  /* 0x0003800001dd7983 */ /* 0x002ea20000300800 */
[----:B------:R-:W-:Y:S01]  /*19dd0*/  PRMT R227, R213, 0x9910, RZ ;  /* 0x00009910d5e37816 */ /* 0x000fe200000000ff */
[----:B------:R-:W-:-:S05]  /*19de0*/  VIADD R240, R0, 0x31 ;  /* 0x0000003100f07836 */ /* 0x000fca0000000000 */
[----:B0-----:R-:W-:Y:S01]  /*19df0*/  ISETP.LT.AND P6, PT, R240, UR4, !P1 ;  /* 0x00000004f0007c0c */ /* 0x001fe2000cfc1270 */
[----:B------:R-:W0:Y:S01]  /*19e00*/  LDCU UR4, c[0x0][0x39c] ;  /* 0x00007380ff0477ac */ /* 0x000e220008000800 */
[----:B---3--:R-:W-:Y:S04]  /*19e10*/  @P0 STG.E.U8 desc[UR26][R224.64], R231 ;  /* 0x000000e7e0000986 */ /* 0x008fe8000c10111a */
[----:B------:R1:W-:Y:S04]  /*19e20*/  @P4 STG.E.U8 desc[UR26][R222.64], R213 ;  /* 0x000000d5de004986 */ /* 0x0003e8000c10111a */
[----:B-1----:R-:W3:Y:S01]  /*19e30*/  LDL.LU R213, [R1+0x37c] ;  /* 0x00037c0001d57983 */ /* 0x002ee20000300800 */
[----:B------:R-:W-:-:S05]  /*19e40*/  VIADD R236, R0, 0x32 ;  /* 0x0000003200ec7836 */ /* 0x000fca0000000000 */
[----:B0-----:R-:W-:Y:S01]  /*19e50*/  ISETP.LT.AND P3, PT, R236, UR4, !P1 ;  /* 0x00000004ec007c0c */ /* 0x001fe2000cf61270 */
[----:B------:R-:W0:Y:S01]  /*19e60*/  LDCU UR4, c[0x0][0x39c] ;  /* 0x00007380ff0477ac */ /* 0x000e220008000800 */
[C---:B------:R-:W-:Y:S02]  /*19e70*/  VIADD R234, R0.reuse, 0x33 ;  /* 0x0000003300ea7836 */ /* 0x040fe40000000000 */
[----:B------:R-:W-:-:S03]  /*19e80*/  VIADD R232, R0, 0x34 ;  /* 0x0000003400e87836 */ /* 0x000fc60000000000 */
[----:B0-----:R-:W-:Y:S01]  /*19e90*/  ISETP.LT.AND P5, PT, R234, UR4, !P1 ;  /* 0x00000004ea007c0c */ /* 0x001fe2000cfa1270 */
[----:B------:R-:W0:Y:S01]  /*19ea0*/  LDCU UR4, c[0x0][0x39c] ;  /* 0x00007380ff0477ac */ /* 0x000e220008000800 */
[----:B------:R-:W-:Y:S02]  /*19eb0*/  PRMT R223, R205, 0x9910, RZ ;  /* 0x00009910cddf7816 */ /* 0x000fe400000000ff */
[----:B------:R-:W-:Y:S02]  /*19ec0*/  SHF.R.S32.HI R227, RZ, 0x8, R227 ;  /* 0x00000008ffe37819 */ /* 0x000fe400000114e3 */
[----:B------:R-:W-:-:S03]  /*19ed0*/  SHF.R.S32.HI R223, RZ, 0x8, R223 ;  /* 0x00000008ffdf7819 */ /* 0x000fc600000114df */
[----:B--2---:R-:W-:Y:S01]  /*19ee0*/  @P6 STG.E.U8 desc[UR26][R220.64], R227 ;  /* 0x000000e3dc006986 */ /* 0x004fe2000c10111a */
[----:B0-----:R-:W-:-:S03]  /*19ef0*/  ISETP.LT.AND P2, PT, R232, UR4, !P1 ;  /* 0x00000004e8007c0c */ /* 0x001fc6000cf41270 */
[----:B------:R0:W-:Y:S01]  /*19f00*/  @P3 STG.E.U8 desc[UR26][R216.64], R205 ;  /* 0x000000cdd8003986 */ /* 0x0001e2000c10111a */
[----:B------:R-:W1:Y:S03]  /*19f10*/  LDCU UR4, c[0x0][0x39c] ;  /* 0x00007380ff0477ac */ /* 0x000e660008000800 */
[----:B0-----:R-:W2:Y:S01]  /*19f20*/  LDL.LU R205, [R1+0x378] ;  /* 0x0003780001cd7983 */ /* 0x001ea20000300800 */
[----:B------:R-:W-:Y:S01]  /*19f30*/  PRMT R217, R197, 0x9910, RZ ;  /* 0x00009910c5d97816 */ /* 0x000fe200000000ff */
[----:B------:R-:W-:-:S05]  /*19f40*/  VIADD R230, R0, 0x35 ;  /* 0x0000003500e67836 */ /* 0x000fca0000000000 */
[----:B-1----:R-:W-:Y:S01]  /*19f50*/  ISETP.LT.AND P0, PT, R230, UR4, !P1 ;  /* 0x00000004e6007c0c */ /* 0x002fe2000cf01270 */
[----:B------:R-:W0:Y:S01]  /*19f60*/  LDCU UR4, c[0x0][0x39c] ;  /* 0x00007380ff0477ac */ /* 0x000e220008000800 */
[----:B---3--:R-:W-:Y:S04]  /*19f70*/  @P5 STG.E.U8 desc[UR26][R212.64], R223 ;  /* 0x000000dfd4005986 */ /* 0x008fe8000c10111a */
[----:B------:R1:W-:Y:S04]  /*19f80*/  @P2 STG.E.U8 desc[UR26][R208.64], R197 ;  /* 0x000000c5d0002986 */ /* 0x0003e8000c10111a */
[----:B-1----:R-:W3:Y:S01]  /*19f90*/  LDL.LU R197, [R1+0x374] ;  /* 0x0003740001c57983 */ /* 0x002ee20000300800 */
[----:B------:R-:W-:-:S02]  /*19fa0*/  VIADD R228, R0, 0x36 ;  /* 0x0000003600e47836 */ /* 0x000fc40000000000 */
[C---:B------:R-:W-:Y:S02]  /*19fb0*/  VIADD R226, R0.reuse, 0x37 ;  /* 0x0000003700e27836 */ /* 0x040fe40000000000 */
[----:B------:R-:W-:Y:S01]  /*19fc0*/  VIADD R224, R0, 0x38 ;  /* 0x0000003800e07836 */ /* 0x000fe20000000000 */
[----:B0-----:R-:W-:Y:S01]  /*19fd0*/  ISETP.LT.AND P4, PT, R228, UR4, !P1 ;  /* 0x00000004e4007c0c */ /* 0x001fe2000cf81270 */
[----:B------:R-:W0:Y:S01]  /*19fe0*/  LDCU UR4, c[0x0][0x39c] ;  /* 0x00007380ff0477ac */ /* 0x000e220008000800 */
[----:B------:R-:W-:Y:S01]  /*19ff0*/  PRMT R209, R203, 0x9910, RZ ;  /* 0x00009910cbd17816 */ /* 0x000fe200000000ff */
[----:B------:R-:W4:Y:S01]  /*1a000*/  LDL.LU R250, [R1+0x140] ;  /* 0x0001400001fa7983 */ /* 0x000f220000300800 */
[----:B0-----:R-:W-:Y:S01]  /*1a010*/  ISETP.LT.AND P6, PT, R226, UR4, !P1 ;  /* 0x00000004e2007c0c */ /* 0x001fe2000cfc1270 */
[----:B------:R-:W0:Y:S01]  /*1a020*/  LDCU UR4, c[0x0][0x39c] ;  /* 0x00007380ff0477ac */ /* 0x000e220008000800 */
[----:B------:R-:W-:Y:S02]  /*1a030*/  SHF.R.S32.HI R217, RZ, 0x8, R217 ;  /* 0x00000008ffd97819 */ /* 0x000fe400000114d9 */
[----:B------:R-:W-:-:S02]  /*1a040*/  SHF.R.S32.HI R209, RZ, 0x8, R209 ;  /* 0x00000008ffd17819 */ /* 0x000fc400000114d1 */
[----:B0-----:R-:W-:Y:S01]  /*1a050*/  ISETP.LT.AND P3, PT, R224, UR4, !P1 ;  /* 0x00000004e0007c0c */ /* 0x001fe2000cf61270 */
[----:B--2---:R-:W-:Y:S01]  /*1a060*/  @P0 STG.E.U8 desc[UR26][R204.64], R217 ;  /* 0x000000d9cc000986 */ /* 0x004fe2000c10111a */
[----:B------:R-:W0:Y:S03]  /*1a070*/  LDCU UR4, c[0x0][0x39c] ;  /* 0x00007380ff0477ac */ /* 0x000e260008000800 */
[----:B------:R1:W-:Y:S04]  /*1a080*/  @P4 STG.E.U8 desc[UR26][R200.64], R203 ;  /* 0x000000cbc8004986 */ /* 0x0003e8000c10111a */
[----:B-1----:R-:W2:Y:S01]  /*1a090*/  LDL.LU R203, [R1+0x370] ;  /* 0x0003700001cb7983 */ /* 0x002ea20000300800 */
[----:B------:R-:W-:-:S03]  /*1a0a0*/  PRMT R200, R207, 0x9910, RZ ;  /* 0x00009910cfc87816 */ /* 0x000fc600000000ff */
[----:B---3--:R-:W-:Y:S04]  /*1a0b0*/  @P6 STG.E.U8 desc[UR26][R196.64], R209 ;  /* 0x000000d1c4006986 */ /* 0x008fe8000c10111a */
[----:B------:R1:W-:Y:S04]  /*1a0c0*/  @P3 STG.E.U8 desc[UR26][R198.64], R207 ;  /* 0x000000cfc6003986 */ /* 0x0003e8000c10111a */
[----:B-1----:R-:W3:Y:S01]  /*1a0d0*/  LDL.LU R207, [R1+0x36c] ;  /* 0x00036c0001cf7983 */ /* 0x002ee20000300800 */
[C---:B------:R-:W-:Y:S02]  /*1a0e0*/  VIADD R222, R0.reuse, 0x39 ;  /* 0x0000003900de7836 */ /* 0x040fe40000000000 */
[----:B------:R-:W-:Y:S01]  /*1a0f0*/  VIADD R220, R0, 0x3a ;  /* 0x0000003a00dc7836 */ /* 0x000fe20000000000 */
[----:B------:R-:W-:Y:S01]  /*1a100*/  SHF.R.S32.HI R197, RZ, 0x8, R200 ;  /* 0x00000008ffc57819 */ /* 0x000fe200000114c8 */
[----:B------:R-:W5:Y:S01]  /*1a110*/  LDL.LU R251, [R1+0x138] ;  /* 0x0001380001fb7983 */ /* 0x000f620000300800 */
[----:B0-----:R-:W-:Y:S01]  /*1a120*/  ISETP.LT.AND P5, PT, R222, UR4, !P1 ;  /* 0x00000004de007c0c */ /* 0x001fe2000cfa1270 */
[----:B------:R-:W0:Y:S01]  /*1a130*/  LDCU UR4, c[0x0][0x39c] ;  /* 0x00007380ff0477ac */ /* 0x000e220008000800 */
[----:B------:R-:W-:-:S02]  /*1a140*/  PRMT R199, R219, 0x9910, RZ ;  /* 0x00009910dbc77816 */ /* 0x000fc400000000ff */
[----:B0-----:R-:W-:Y:S01]  /*1a150*/  ISETP.LT.AND P2, PT, R220, UR4, !P1 ;  /* 0x00000004dc007c0c */ /* 0x001fe2000cf41270 */
[----:B------:R-:W0:Y:S08]  /*1a160*/  LDCU UR4, c[0x0][0x39c] ;  /* 0x00007380ff0477ac */ /* 0x000e300008000800 */
[----:B--2---:R-:W-:Y:S01]  /*1a170*/  @P5 STG.E.U8 desc[UR26][R202.64], R197 ;  /* 0x000000c5ca005986 */ /* 0x004fe2000c10111a */
[----:B------:R-:W-:-:S05]  /*1a180*/  VIADD R216, R0, 0x3b ;  /* 0x0000003b00d87836 */ /* 0x000fca0000000000 */
[----:B0-----:R-:W-:Y:S01]  /*1a190*/  ISETP.LT.AND P0, PT, R216, UR4, !P1 ;  /* 0x00000004d8007c0c */ /* 0x001fe2000cf01270 */
[----:B------:R-:W0:Y:S01]  /*1a1a0*/  LDCU UR4, c[0x0][0x39c] ;  /* 0x00007380ff0477ac */ /* 0x000e220008000800 */
[C---:B------:R-:W-:Y:S02]  /*1a1b0*/  VIADD R212, R0.reuse, 0x3c ;  /* 0x0000003c00d47836 */ /* 0x040fe40000000000 */
[----:B------:R-:W-:-:S03]  /*1a1c0*/  VIADD R208, R0, 0x3d ;  /* 0x0000003d00d07836 */ /* 0x000fc60000000000 */
[----:B0-----:R-:W-:Y:S01]  /*1a1d0*/  ISETP.LT.AND P4, PT, R212, UR4, !P1 ;  /* 0x00000004d4007c0c */ /* 0x001fe2000cf81270 */
[----:B------:R-:W0:Y:S01]  /*1a1e0*/  LDCU UR4, c[0x0][0x39c] ;  /* 0x00007380ff0477ac */ /* 0x000e220008000800 */
[----:B---3--:R1:W-:Y:S04]  /*1a1f0*/  @P2 STG.E.U8 desc[UR26][R206.64], R219 ;  /* 0x000000dbce002986 */ /* 0x0083e8000c10111a */
[----:B-1----:R-:W2:Y:S01]  /*1a200*/  LDL.LU R219, [R1+0x368] ;  /* 0x0003680001db7983 */ /* 0x002ea20000300800 */
[----:B0-----:R-:W-:Y:S01]  /*1a210*/  ISETP.LT.AND P6, PT, R208, UR4, !P1 ;  /* 0x00000004d0007c0c */ /* 0x001fe2000cfc1270 */
[----:B------:R-:W0:Y:S01]  /*1a220*/  LDCU UR4, c[0x0][0x39c] ;  /* 0x00007380ff0477ac */ /* 0x000e220008000800 */
[C---:B------:R-:W-:Y:S02]  /*1a230*/  VIADD R204, R0.reuse, 0x3e ;  /* 0x0000003e00cc7836 */ /* 0x040fe40000000000 */
[----:B------:R-:W-:-:S03]  /*1a240*/  VIADD R196, R0, 0x3f ;  /* 0x0000003f00c47836 */ /* 0x000fc60000000000 */
[----:B0-----:R-:W-:Y:S01]  /*1a250*/  ISETP.LT.AND P3, PT, R204, UR4, !P1 ;  /* 0x00000004cc007c0c */ /* 0x001fe2000cf61270 */
[----:B------:R-:W0:Y:S01]  /*1a260*/  LDCU UR4, c[0x0][0x39c] ;  /* 0x00007380ff0477ac */ /* 0x000e220008000800 */
[----:B----4-:R-:W-:Y:S02]  /*1a270*/  PRMT R198, R250, 0x9910, RZ ;  /* 0x00009910fac67816 */ /* 0x010fe400000000ff */
[----:B------:R-:W-:-:S03]  /*1a280*/  SHF.R.S32.HI R199, RZ, 0x8, R199 ;  /* 0x00000008ffc77819 */ /* 0x000fc600000114c7 */
[----:B------:R-:W-:Y:S01]  /*1a290*/  IMAD.MOV.U32 R197, RZ, RZ, R198 ;  /* 0x000000ffffc57224 */ /* 0x000fe200078e00c6 */
[----:B0-----:R-:W-:Y:S01]  /*1a2a0*/  ISETP.LT.AND P5, PT, R196, UR4, !P1 ;  /* 0x00000004c4007c0c */ /* 0x001fe2000cfa1270 */
[----:B------:R-:W0:Y:S01]  /*1a2b0*/  LDCU UR4, c[0x0][0x39c] ;  /* 0x00007380ff0477ac */ /* 0x000e220008000800 */
[----:B------:R-:W-:-:S05]  /*1a2c0*/  VIADD R196, R0, 0x40 ;  /* 0x0000004000c47836 */ /* 0x000fca0000000000 */
[----:B------:R-:W-:Y:S01]  /*1a2d0*/  ISETP.LT.AND P2, PT, R196, UR6, !P1 ;  /* 0x00000006c4007c0c */ /* 0x000fe2000cf41270 */
[C---:B------:R-:W-:Y:S01]  /*1a2e0*/  VIADD R196, R0.reuse, 0x41 ;  /* 0x0000004100c47836 */ /* 0x040fe20000000000 */
[----:B------:R1:W-:Y:S01]  /*1a2f0*/  @P0 STG.E.U8 desc[UR26][R210.64], R199 ;  /* 0x000000c7d2000986 */ /* 0x0003e2000c10111a */
[----:B------:R-:W-:Y:S01]  /*1a300*/  SHF.R.S32.HI R197, RZ, 0x8, R197 ;  /* 0x00000008ffc57819 */ /* 0x000fe200000114c5 */
[----:B------:R-:W-:Y:S02]  /*1a310*/  VIADD R198, R0, 0x42 ;  /* 0x0000004200c67836 */ /* 0x000fe40000000000 */
[----:B------:R-:W-:Y:S01]  /*1a320*/  VIADD R252, R252, UR5 ;  /* 0x00000005fcfc7c36 */ /* 0x000fe20008000000 */
[----:B------:R-:W-:Y:S01]  /*1a330*/  ISETP.LT.AND P0, PT, R196, UR7, !P1 ;  /* 0x00000007c4007c0c */ /* 0x000fe2000cf01270 */
[----:B------:R-:W-:Y:S01]  /*1a340*/  VIADD R196, R0, 0x43 ;  /* 0x0000004300c47836 */ /* 0x000fe20000000000 */
[----:B------:R-:W-:Y:S01]  /*1a350*/  @P4 STG.E.U8 desc[UR26][R214.64], R250 ;  /* 0x000000fad6004986 */ /* 0x000fe2000c10111a */
[----:B------:R-:W-:Y:S01]  /*1a360*/  ISETP.LT.AND P4, PT, R198, UR8, !P1 ;  /* 0x00000008c6007c0c */ /* 0x000fe2000cf81270 */
[----:B------:R-:W-:Y:S01]  /*1a370*/  VIADD R198, R252, UR5 ;  /* 0x00000005fcc67c36 */ /* 0x000fe20008000000 */
[----:B------:R-:W-:Y:S01]  /*1a380*/  F2FP.SATFINITE.E5M2.F32.PACK_AB_MERGE_C R203, R133, R132, RZ ;  /* 0x0000008485cb723e */ /* 0x000fe200048060ff */
[----:B------:R-:W3:Y:S01]  /*1a390*/  LDCU UR7, c[0x0][0x39c] ;  /* 0x00007380ff0777ac */ /* 0x000ee20008000800 */
[----:B-1----:R-:W-:Y:S01]  /*1a3a0*/  VIADD R199, R0, 0x44 ;  /* 0x0000004400c77836 */ /* 0x002fe20000000000 */
[----:B-----5:R-:W-:Y:S01]  /*1a3b0*/  PRMT R201, R251, 0x9910, RZ ;  /* 0x00009910fbc97816 */ /* 0x020fe200000000ff */
[----:B------:R-:W1:Y:S03]  /*1a3c0*/  LDCU UR6, c[0x0][0x39c] ;  /* 0x00007380ff0677ac */ /* 0x000e660008000800 */
[----:B------:R-:W-:-:S02]  /*1a3d0*/  SHF.R.S32.HI R201, RZ, 0x8, R201 ;  /* 0x00000008ffc97819 */ /* 0x000fc400000114c9 */
[----:B------:R-:W-:Y:S01]  /*1a3e0*/  PRMT R202, R203, 0x9910, RZ ;  /* 0x00009910cbca7816 */ /* 0x000fe200000000ff */
[----:B------:R-:W-:Y:S01]  /*1a3f0*/  VIADD R204, R0, 0x45 ;  /* 0x0000004500cc7836 */ /* 0x000fe20000000000 */
[----:B------:R-:W-:-:S04]  /*1a400*/  F2FP.SATFINITE.E5M2.F32.PACK_AB_MERGE_C R137, R137, R136, RZ ;  /* 0x000000888989723e */ /* 0x000fc800048060ff */
[----:B------:R-:W-:Y:S02]  /*1a410*/  PRMT R136, R137, 0x9910, RZ ;  /* 0x0000991089887816 */ /* 0x000fe400000000ff */
[----:B------:R-:W-:Y:S02]  /*1a420*/  F2FP.SATFINITE.E5M2.F32.PACK_AB_MERGE_C R143, R143, R142, RZ ;  /* 0x0000008e8f8f723e */ /* 0x000fe400048060ff */
[----:B------:R-:W-:Y:S02]  /*1a430*/  F2FP.SATFINITE.E5M2.F32.PACK_AB_MERGE_C R145, R145, R144, RZ ;  /* 0x000000909191723e */ /* 0x000fe400048060ff */
[----:B------:R-:W-:Y:S02]  /*1a440*/  F2FP.SATFINITE.E5M2.F32.PACK_AB_MERGE_C R147, R147, R146, RZ ;  /* 0x000000929393723e */ /* 0x000fe400048060ff */
[----:B------:R-:W-:Y:S02]  /*1a450*/  F2FP.SATFINITE.E5M2.F32.PACK_AB_MERGE_C R149, R149, R148, RZ ;  /* 0x000000949595723e */ /* 0x000fe400048060ff */
[----:B------:R-:W-:Y:S01]  /*1a460*/  F2FP.SATFINITE.E5M2.F32.PACK_AB_MERGE_C R151, R151, R150, RZ ;  /* 0x000000969797723e */ /* 0x000fe200048060ff */
[----:B------:R-:W-:Y:S01]  /*1a470*/  VIADD R142, R0, 0x57 ;  /* 0x00000057008e7836 */ /* 0x000fe20000000000 */
[----:B------:R-:W-:-:S02]  /*1a480*/  F2FP.SATFINITE.E5M2.F32.PACK_AB_MERGE_C R153, R153, R152, RZ ;  /* 0x000000989999723e */ /* 0x000fc400048060ff */
[----:B------:R-:W-:Y:S01]  /*1a490*/  F2FP.SATFINITE.E5M2.F32.PACK_AB_MERGE_C R155, R155, R154, RZ ;  /* 0x0000009a9b9b723e */ /* 0x000fe200048060ff */
[----:B--2---:R2:W-:Y:S01]  /*1a4a0*/  @P6 STG.E.U8 desc[UR26][R218.64], R197 ;  /* 0x000000c5da006986 */ /* 0x0045e2000c10111a */
[----:B0-----:R-:W-:Y:S01]  /*1a4b0*/  ISETP.LT.AND P6, PT, R196, UR4, !P1 ;  /* 0x00000004c4007c0c */ /* 0x001fe2000cfc1270 */
[----:B------:R-:W0:Y:S02]  /*1a4c0*/  LDCU UR4, c[0x0][0x39c] ;  /* 0x00007380ff0477ac */ /* 0x000e240008000800 */
[----:B------:R-:W-:Y:S01]  /*1a4d0*/  @P3 STG.E.U8 desc[UR26][R246.64], R251 ;  /* 0x000000fbf6003986 */ /* 0x000fe2000c10111a */
[----:B------:R-:W-:-:S04]  /*1a4e0*/  IADD3 R132, P3, PT, R252, R3, RZ ;  /* 0x00000003fc847210 */ /* 0x000fc80007f7e0ff */
[----:B------:R-:W-:Y:S02]  /*1a4f0*/  LEA.HI.X.SX32 R133, R252, R2, 0x1, P3 ;  /* 0x00000002fc857211 */ /* 0x000fe400018f0eff */
[----:B------:R-:W-:-:S04]  /*1a500*/  IADD3 R196, P3, PT, R198, R3, RZ ;  /* 0x00000003c6c47210 */ /* 0x000fc80007f7e0ff */
[C---:B--2---:R-:W-:Y:S02]  /*1a510*/  LEA.HI.X.SX32 R197, R198.reuse, R2, 0x1, P3 ;  /* 0x00000002c6c57211 */ /* 0x044fe400018f0eff */
[----:B0-----:R-:W-:Y:S01]  /*1a520*/  ISETP.LT.AND P3, PT, R199, UR4, !P1 ;  /* 0x00000004c7007c0c */ /* 0x001fe2000cf61270 */
[----:B------:R-:W0:Y:S01]  /*1a530*/  LDCU UR4, c[0x0][0x39c] ;  /* 0x00007380ff0477ac */ /* 0x000e220008000800 */
[----:B------:R-:W-:Y:S01]  /*1a540*/  VIADD R199, R198, UR5 ;  /* 0x00000005c6c77c36 */ /* 0x000fe20008000000 */
[----:B------:R2:W-:Y:S04]  /*1a550*/  @P5 STG.E.U8 desc[UR26][R132.64], R201 ;  /* 0x000000c984005986 */ /* 0x0005e8000c10111a */
[----:B------:R4:W-:Y:S01]  /*1a560*/  @P2 STG.E.U8 desc[UR26][R196.64], R203 ;  /* 0x000000cbc4002986 */ /* 0x0009e2000c10111a */
[C---:B------:R-:W-:Y:S01]  /*1a570*/  IADD3 R198, P2, PT, R199.reuse, R3, RZ ;  /* 0x00000003c7c67210 */ /* 0x040fe20007f5e0ff */
[----:B------:R-:W-:-:S03]  /*1a580*/  VIADD R200, R199, UR5 ;  /* 0x00000005c7c87c36 */ /* 0x000fc60008000000 */
[-C--:B------:R-:W-:Y:S02]  /*1a590*/  LEA.HI.X.SX32 R199, R199, R2.reuse, 0x1, P2 ;  /* 0x00000002c7c77211 */ /* 0x080fe400010f0eff */
[----:B--2---:R-:W-:Y:S01]  /*1a5a0*/  SHF.R.S32.HI R201, RZ, 0x8, R202 ;  /* 0x00000008ffc97819 */ /* 0x004fe200000114ca */
[----:B------:R-:W-:Y:S01]  /*1a5b0*/  VIADD R133, R0, 0x46 ;  /* 0x0000004600857836 */ /* 0x000fe20000000000 */
[----:B------:R-:W-:Y:S01]  /*1a5c0*/  IADD3 R132, P5, PT, R200, R3, RZ ;  /* 0x00000003c8847210 */ /* 0x000fe20007fbe0ff */
[----:B----4-:R-:W-:Y:S02]  /*1a5d0*/  VIADD R196, R0, 0x47 ;  /* 0x0000004700c47836 */ /* 0x010fe40000000000 */
[----:B------:R2:W-:Y:S01]  /*1a5e0*/  @P0 STG.E.U8 desc[UR26][R198.64], R201 ;  /* 0x000000c9c6000986 */ /* 0x0005e2000c10111a */
[----:B---3--:R-:W-:Y:S01]  /*1a5f0*/  ISETP.LT.AND P0, PT, R133, UR7, !P1 ;  /* 0x0000000785007c0c */ /* 0x008fe2000cf01270 */
[----:B------:R-:W3:Y:S01]  /*1a600*/  LDCU UR7, c[0x0][0x39c] ;  /* 0x00007380ff0777ac */ /* 0x000ee20008000800 */
[C---:B------:R-:W-:Y:S01]  /*1a610*/  LEA.HI.X.SX32 R133, R200.reuse, R2, 0x1, P5 ;  /* 0x00000002c8857211 */ /* 0x040fe200028f0eff */
[----:B------:R-:W-:Y:S01]  /*1a620*/  VIADD R200, R200, UR5 ;  /* 0x00000005c8c87c36 */ /* 0x000fe20008000000 */
[----:B------:R-:W-:-:S02]  /*1a630*/  F2FP.SATFINITE.E5M2.F32.PACK_AB_MERGE_C R203, R135, R134, RZ ;  /* 0x0000008687cb723e */ /* 0x000fc400048060ff */
[----:B0-----:R-:W-:Y:S01]  /*1a640*/  ISETP.LT.AND P5, PT, R196, UR4, !P1 ;  /* 0x00000004c4007c0c */ /* 0x001fe2000cfa1270 */
[----:B------:R-:W0:Y:S01]  /*1a650*/  LDCU UR4, c[0x0][0x39c] ;  /* 0x00007380ff0477ac */ /* 0x000e220008000800 */
[----:B------:R-:W-:Y:S01]  /*1a660*/  PRMT R135, R203, 0x9910, RZ ;  /* 0x00009910cb877816 */ /* 0x000fe200000000ff */
[----:B------:R4:W-:Y:S01]  /*1a670*/  @P4 STG.E.U8 desc[UR26][R132.64], R203 ;  /* 0x000000cb84004986 */ /* 0x0009e2000c10111a */
[----:B-1----:R-:W-:Y:S01]  /*1a680*/  ISETP.LT.AND P2, PT, R204, UR6, !P1 ;  /* 0x00000006cc007c0c */ /* 0x002fe2000cf41270 */
[----:B------:R-:W1:Y:S01]  /*1a690*/  LDCU UR6, c[0x0][0x39c] ;  /* 0x00007380ff0677ac */ /* 0x000e620008000800 */
[C---:B------:R-:W-:Y:S01]  /*1a6a0*/  IADD3 R134, P4, PT, R200.reuse, R3, RZ ;  /* 0x00000003c8867210 */ /* 0x040fe20007f9e0ff */
[C---:B--2---:R-:W-:Y:S02]  /*1a6b0*/  VIADD R198, R200.reuse, UR5 ;  /* 0x00000005c8c67c36 */ /* 0x044fe40008000000 */
[----:B------:R-:W-:Y:S01]  /*1a6c0*/  IMAD.MOV.U32 R199, RZ, RZ, R135 ;  /* 0x000000ffffc77224 */ /* 0x000fe200078e0087 */
[----:B------:R-:W-:-:S02]  /*1a6d0*/  LEA.HI.X.SX32 R135, R200, R2, 0x1, P4 ;  /* 0x00000002c8877211 */ /* 0x000fc400020f0eff */
[-C--:B------:R-:W-:Y:S02]  /*1a6e0*/  IADD3 R196, P4, PT, R198, R3.reuse, RZ ;  /* 0x00000003c6c47210 */ /* 0x080fe40007f9e0ff */
[----:B------:R-:W-:Y:S01]  /*1a6f0*/  SHF.R.S32.HI R199, RZ, 0x8, R199 ;  /* 0x00000008ffc77819 */ /* 0x000fe200000114c7 */
[----:B----4-:R-:W-:Y:S01]  /*1a700*/  VIADD R132, R0, 0x48 ;  /* 0x0000004800847836 */ /* 0x010fe20000000000 */
[CC--:B------:R-:W-:Y:S01]  /*1a710*/  LEA.HI.X.SX32 R197, R198.reuse, R2.reuse, 0x1, P4 ;  /* 0x00000002c6c57211 */ /* 0x0c0fe200020f0eff */
[----:B------:R-:W-:Y:S02]  /*1a720*/  VIADD R198, R198, UR5 ;  /* 0x00000005c6c67c36 */ /* 0x000fe40008000000 */
[----:B------:R-:W-:Y:S01]  /*1a730*/  VIADD R133, R0, 0x49 ;  /* 0x0000004900857836 */ /* 0x000fe20000000000 */
[----:B------:R2:W-:Y:S01]  /*1a740*/  @P6 STG.E.U8 desc[UR26][R134.64], R199 ;  /* 0x000000c786006986 */ /* 0x0005e2000c10111a */
[----:B0-----:R-:W-:Y:S01]  /*1a750*/  ISETP.LT.AND P4, PT, R132, UR4, !P1 ;  /* 0x0000000484007c0c */ /* 0x001fe2000cf81270 */
[----:B------:R-:W0:Y:S01]  /*1a760*/  LDCU UR4, c[0x0][0x39c] ;  /* 0x00007380ff0477ac */ /* 0x000e220008000800 */
[C---:B------:R-:W-:Y:S01]  /*1a770*/  IADD3 R132, P6, PT, R198.reuse, R3, RZ ;  /* 0x00000003c6847210 */ /* 0x040fe20007fde0ff */
[----:B------:R4:W-:Y:S01]  /*1a780*/  @P3 STG.E.U8 desc[UR26][R196.64], R137 ;  /* 0x00000089c4003986 */ /* 0x0009e2000c10111a */
[----:B-1----:R-:W-:Y:S01]  /*1a790*/  ISETP.LT.AND P3, PT, R133, UR6, !P1 ;  /* 0x0000000685007c0c */ /* 0x002fe2000cf61270 */
[----:B------:R-:W1:Y:S01]  /*1a7a0*/  LDCU UR6, c[0x0][0x39c] ;  /* 0x00007380ff0677ac */ /* 0x000e620008000800 */
[C---:B------:R-:W-:Y:S01]  /*1a7b0*/  LEA.HI.X.SX32 R133, R198.reuse, R2, 0x1, P6 ;  /* 0x00000002c6857211 */ /* 0x040fe200030f0eff */
[----:B------:R-:W-:Y:S01]  /*1a7c0*/  VIADD R198, R198, UR5 ;  /* 0x00000005c6c67c36 */ /* 0x000fe20008000000 */
[----:B--2---:R-:W-:-:S02]  /*1a7d0*/  SHF.R.S32.HI R199, RZ, 0x8, R136 ;  /* 0x00000008ffc77819 */ /* 0x004fc40000011488 */
[----:B----4-:R-:W-:-:S03]  /*1a7e0*/  F2FP.SATFINITE.E5M2.F32.PACK_AB_MERGE_C R197, R139, R138, RZ ;  /* 0x0000008a8bc5723e */ /* 0x010fc600048060ff */
[----:B------:R2:W-:Y:S01]  /*1a7f0*/  @P2 STG.E.U8 desc[UR26][R132.64], R199 ;  /* 0x000000c784002986 */ /* 0x0005e2000c10111a */
[CC--:B------:R-:W-:Y:S01]  /*1a800*/  IADD3 R134, P2, PT, R198.reuse, R3.reuse, RZ ;  /* 0x00000003c6867210 */ /* 0x0c0fe20007f5e0ff */
[C---:B------:R-:W-:Y:S01]  /*1a810*/  VIADD R138, R198.reuse, UR5 ;  /* 0x00000005c68a7c36 */ /* 0x040fe20008000000 */
[----:B------:R-:W-:Y:S02]  /*1a820*/  PRMT R139, R197, 0x9910, RZ ;  /* 0x00009910c58b7816 */ /* 0x000fe400000000ff */
[-C--:B------:R-:W-:Y:S02]  /*1a830*/  LEA.HI.X.SX32 R135, R198, R2.reuse, 0x1, P2 ;  /* 0x00000002c6877211 */ /* 0x080fe400010f0eff */
[C---:B------:R-:W-:Y:S02]  /*1a840*/  IADD3 R136, P2, PT, R138.reuse, R3, RZ ;  /* 0x000000038a887210 */ /* 0x040fe40007f5e0ff */
[----:B------:R-:W-:Y:S02]  /*1a850*/  SHF.R.S32.HI R139, RZ, 0x8, R139 ;  /* 0x00000008ff8b7819 */ /* 0x000fe4000001148b */
[C---:B------:R-:W-:Y:S01]  /*1a860*/  LEA.HI.X.SX32 R137, R138.reuse, R2, 0x1, P2 ;  /* 0x000000028a897211 */ /* 0x040fe200010f0eff */
[----:B------:R-:W-:Y:S01]  /*1a870*/  VIADD R138, R138, UR5 ;  /* 0x000000058a8a7c36 */ /* 0x000fe20008000000 */
[----:B------:R4:W-:Y:S01]  /*1a880*/  @P0 STG.E.U8 desc[UR26][R134.64], R197 ;  /* 0x000000c586000986 */ /* 0x0009e2000c10111a */
[----:B------:R-:W-:-:S02]  /*1a890*/  VIADD R196, R0, 0x4b ;  /* 0x0000004b00c47836 */ /* 0x000fc40000000000 */
[----:B--2---:R-:W-:Y:S01]  /*1a8a0*/  VIADD R133, R0, 0x4c ;  /* 0x0000004c00857836 */ /* 0x004fe20000000000 */
[----:B------:R2:W-:Y:S01]  /*1a8b0*/  @P5 STG.E.U8 desc[UR26][R136.64], R139 ;  /* 0x0000008b88005986 */ /* 0x0005e2000c10111a */
[-C--:B------:R-:W-:Y:S01]  /*1a8c0*/  IADD3 R132, P5, PT, R138, R3.reuse, RZ ;  /* 0x000000038a847210 */ /* 0x080fe20007fbe0ff */
[----:B------:R-:W-:Y:S01]  /*1a8d0*/  VIADD R200, R0, 0x4a ;  /* 0x0000004a00c87836 */ /* 0x000fe20000000000 */
[----:B0-----:R-:W-:Y:S01]  /*1a8e0*/  ISETP.LT.AND P0, PT, R196, UR4, !P1 ;  /* 0x00000004c4007c0c */ /* 0x001fe2000cf01270 */
[----:B------:R-:W0:Y:S01]  /*1a8f0*/  LDCU UR4, c[0x0][0x39c] ;  /* 0x00007380ff0477ac */ /* 0x000e220008000800 */
[----:B-1----:R-:W-:Y:S02]  /*1a900*/  ISETP.LT.AND P2, PT, R133, UR6, !P1 ;  /* 0x0000000685007c0c */ /* 0x002fe4000cf41270 */
[----:B------:R-:W-:Y:S01]  /*1a910*/  F2FP.SATFINITE.E5M2.F32.PACK_AB_MERGE_C R199, R141, R140, RZ ;  /* 0x0000008c8dc7723e */ /* 0x000fe200048060ff */
[----:B------:R-:W1:Y:S01]  /*1a920*/  LDCU UR6, c[0x0][0x39c] ;  /* 0x00007380ff0677ac */ /* 0x000e620008000800 */
[C---:B------:R-:W-:Y:S01]  /*1a930*/  LEA.HI.X.SX32 R133, R138.reuse, R2, 0x1, P5 ;  /* 0x000000028a857211 */ /* 0x040fe200028f0eff */
[----:B------:R-:W-:Y:S01]  /*1a940*/  VIADD R138, R138, UR5 ;  /* 0x000000058a8a7c36 */ /* 0x000fe20008000000 */
[----:B---3--:R-:W-:Y:S01]  /*1a950*/  ISETP.LT.AND P6, PT, R200, UR7, !P1 ;  /* 0x00000007c8007c0c */ /* 0x008fe2000cfc1270 */
[----:B------:R-:W3:Y:S02]  /*1a960*/  LDCU UR7, c[0x0][0x39c] ;  /* 0x00007380ff0777ac */ /* 0x000ee40008000800 */
[----:B------:R5:W-:Y:S01]  /*1a970*/  @P4 STG.E.U8 desc[UR26][R132.64], R199 ;  /* 0x000000c784004986 */ /* 0x000be2000c10111a */
[C---:B----4-:R-:W-:Y:S01]  /*1a980*/  IADD3 R134, P4, PT, R138.reuse, R3, RZ ;  /* 0x000000038a867210 */ /* 0x050fe20007f9e0ff */
[----:B--2---:R-:W-:Y:S01]  /*1a990*/  VIADD R139, R138, UR5 ;  /* 0x000000058a8b7c36 */ /* 0x004fe20008000000 */
[----:B------:R-:W-:-:S02]  /*1a9a0*/  PRMT R141, R199, 0x9910, RZ ;  /* 0x00009910c78d7816 */ /* 0x000fc400000000ff */
[-C--:B------:R-:W-:Y:S02]  /*1a9b0*/  LEA.HI.X.SX32 R135, R138, R2.reuse, 0x1, P4 ;  /* 0x000000028a877211 */ /* 0x080fe400020f0eff */
[C---:B------:R-:W-:Y:S01]  /*1a9c0*/  IADD3 R136, P4, PT, R139.reuse, R3, RZ ;  /* 0x000000038b887210 */ /* 0x040fe20007f9e0ff */
[C---:B------:R-:W-:Y:S01]  /*1a9d0*/  VIADD R138, R0.reuse, 0x4e ;  /* 0x0000004e008a7836 */ /* 0x040fe20000000000 */
[----:B------:R-:W-:Y:S02]  /*1a9e0*/  SHF.R.S32.HI R141, RZ, 0x8, R141 ;  /* 0x00000008ff8d7819 */ /* 0x000fe4000001148d */
[C---:B------:R-:W-:Y:S01]  /*1a9f0*/  LEA.HI.X.SX32 R137, R139.reuse, R2, 0x1, P4 ;  /* 0x000000028b897211 */ /* 0x040fe200020f0eff */
[----:B------:R-:W-:Y:S02]  /*1aa00*/  VIADD R139, R139, UR5 ;  /* 0x000000058b8b7c36 */ /* 0x000fe40008000000 */
[----:B------:R-:W-:Y:S01]  /*1aa10*/  VIADD R196, R0, 0x4d ;  /* 0x0000004d00c47836 */ /* 0x000fe20000000000 */
[----:B------:R2:W-:Y:S01]  /*1aa20*/  @P3 STG.E.U8 desc[UR26][R134.64], R141 ;  /* 0x0000008d86003986 */ /* 0x0005e2000c10111a */
[----:B0-----:R-:W-:Y:S01]  /*1aa30*/  ISETP.LT.AND P3, PT, R138, UR4, !P1 ;  /* 0x000000048a007c0c */ /* 0x001fe2000cf61270 */
[----:B------:R-:W0:Y:S01]  /*1aa40*/  LDCU UR4, c[0x0][0x39c] ;  /* 0x00007380ff0477ac */ /* 0x000e220008000800 */
[----:B------:R-:W-:-:S02]  /*1aa50*/  PRMT R138, R143, 0x9910, RZ ;  /* 0x000099108f8a7816 */ /* 0x000fc400000000ff */
[C---:B-----5:R-:W-:Y:S02]  /*1aa60*/  IADD3 R132, P4, PT, R139.reuse, R3, RZ ;  /* 0x000000038b847210 */ /* 0x060fe40007f9e0ff */
[----:B---3--:R-:W-:Y:S01]  /*1aa70*/  ISETP.LT.AND P5, PT, R196, UR7, !P1 ;  /* 0x00000007c4007c0c */ /* 0x008fe2000cfa1270 */
[----:B------:R-:W3:Y:S01]  /*1aa80*/  LDCU UR7, c[0x0][0x39c] ;  /* 0x00007380ff0777ac */ /* 0x000ee20008000800 */
[C---:B------:R-:W-:Y:S01]  /*1aa90*/  LEA.HI.X.SX32 R133, R139.reuse, R2, 0x1, P4 ;  /* 0x000000028b857211 */ /* 0x040fe200020f0eff */
[----:B------:R-:W-:Y:S01]  /*1aaa0*/  VIADD R139, R139, UR5 ;  /* 0x000000058b8b7c36 */ /* 0x000fe20008000000 */
[----:B--2---:R-:W-:Y:S01]  /*1aab0*/  SHF.R.S32.HI R141, RZ, 0x8, R138 ;  /* 0x00000008ff8d7819 */ /* 0x004fe2000001148a */
[----:B------:R-:W-:Y:S01]  /*1aac0*/  VIADD R140, R0, 0x4f ;  /* 0x0000004f008c7836 */ /* 0x000fe20000000000 */
[----:B------:R2:W-:Y:S01]  /*1aad0*/  @P6 STG.E.U8 desc[UR26][R136.64], R143 ;  /* 0x0000008f88006986 */ /* 0x0005e2000c10111a */
[----:B------:R-:W-:-:S03]  /*1aae0*/  VIADD R138, R139, UR5 ;  /* 0x000000058b8a7c36 */ /* 0x000fc60008000000 */
[----:B------:R4:W-:Y:S01]  /*1aaf0*/  @P0 STG.E.U8 desc[UR26][R132.64], R141 ;  /* 0x0000008d84000986 */ /* 0x0009e2000c10111a */
[----:B------:R-:W-:Y:S02]  /*1ab00*/  IADD3 R134, P0, PT, R139, R3, RZ ;  /* 0x000000038b867210 */ /* 0x000fe40007f1e0ff */
[----:B-1----:R-:W-:Y:S01]  /*1ab10*/  ISETP.LT.AND P4, PT, R140, UR6, !P1 ;  /* 0x000000068c007c0c */ /* 0x002fe2000cf81270 */
[----:B------:R-:W1:Y:S01]  /*1ab20*/  LDCU UR6, c[0x0][0x39c] ;  /* 0x00007380ff0677ac */ /* 0x000e620008000800 */
[----:B------:R-:W-:Y:S01]  /*1ab30*/  PRMT R140, R145, 0x9910, RZ ;  /* 0x00009910918c7816 */ /* 0x000fe200000000ff */
[C---:B--2---:R-:W-:Y:S01]  /*1ab40*/  VIADD R136, R0.reuse, 0x50 ;  /* 0x0000005000887836 */ /* 0x044fe20000000000 */
[----:B------:R-:W-:Y:S01]  /*1ab50*/  LEA.HI.X.SX32 R135, R139, R2, 0x1, P0 ;  /* 0x000000028b877211 */ /* 0x000fe200000f0eff */
[----:B------:R-:W-:-:S03]  /*1ab60*/  VIADD R137, R0, 0x51 ;  /* 0x0000005100897836 */ /* 0x000fc60000000000 */
[----:B0-----:R-:W-:Y:S01]  /*1ab70*/  ISETP.LT.AND P0, PT, R136, UR4, !P1 ;  /* 0x0000000488007c0c */ /* 0x001fe2000cf01270 */
[----:B------:R-:W-:Y:S01]  /*1ab80*/  IMAD.MOV.U32 R139, RZ, RZ, R140 ;  /* 0x000000ffff8b7224 */ /* 0x000fe200078e008c */
[CC--:B------:R-:W-:Y:S01]  /*1ab90*/  IADD3 R136, P6, PT, R138.reuse, R3.reuse, RZ ;  /* 0x000000038a887210 */ /* 0x0c0fe20007fde0ff */
[----:B------:R0:W-:Y:S01]  /*1aba0*/  @P2 STG.E.U8 desc[UR26][R134.64], R145 ;  /* 0x0000009186002986 */ /* 0x0001e2000c10111a */
[----:B---3--:R-:W-:Y:S01]  /*1abb0*/  ISETP.LT.AND P2, PT, R137, UR7, !P1 ;  /* 0x0000000789007c0c */ /* 0x008fe2000cf41270 */
[----:B------:R-:W2:Y:S01]  /*1abc0*/  LDCU UR4, c[0x0][0x39c] ;  /* 0x00007380ff0477ac */ /* 0x000ea20008000800 */
[CC--:B------:R-:W-:Y:S01]  /*1abd0*/  LEA.HI.X.SX32 R137, R138.reuse, R2.reuse, 0x1, P6 ;  /* 0x000000028a897211 */ /* 0x0c0fe200030f0eff */
[----:B------:R-:W-:Y:S01]  /*1abe0*/  VIADD R138, R138, UR5 ;  /* 0x000000058a8a7c36 */ /* 0x000fe20008000000 */
[----:B------:R-:W-:Y:S01]  /*1abf0*/  SHF.R.S32.HI R139, RZ, 0x8, R139 ;  /* 0x00000008ff8b7819 */ /* 0x000fe2000001148b */
[----:B----4-:R-:W-:Y:S01]  /*1ac00*/  VIADD R133, R0, 0x52 ;  /* 0x0000005200857836 */ /* 0x010fe20000000000 */
[----:B------:R-:W3:Y:S02]  /*1ac10*/  LDCU UR7, c[0x0][0x39c] ;  /* 0x00007380ff0777ac */ /* 0x000ee40008000800 */
[C---:B------:R-:W-:Y:S01]  /*1ac20*/  IADD3 R132, P6, PT, R138.reuse, R3, RZ ;  /* 0x000000038a847210 */ /* 0x040fe20007fde0ff */
[----:B------:R4:W-:Y:S01]  /*1ac30*/  @P5 STG.E.U8 desc[UR26][R136.64], R139 ;  /* 0x0000008b88005986 */ /* 0x0009e2000c10111a */
[----:B-1----:R-:W-:Y:S01]  /*1ac40*/  ISETP.LT.AND P5, PT, R133, UR6, !P1 ;  /* 0x0000000685007c0c */ /* 0x002fe2000cfa1270 */
[----:B------:R-:W1:Y:S01]  /*1ac50*/  LDCU UR6, c[0x0][0x39c] ;  /* 0x00007380ff0677ac */ /* 0x000e620008000800 */
[C---:B------:R-:W-:Y:S01]  /*1ac60*/  LEA.HI.X.SX32 R133, R138.reuse, R2, 0x1, P6 ;  /* 0x000000028a857211 */ /* 0x040fe200030f0eff */
[----:B------:R-:W-:-:S02]  /*1ac70*/  VIADD R138, R138, UR5 ;  /* 0x000000058a8a7c36 */ /* 0x000fc40008000000 */
[----:B0-----:R-:W-:Y:S01]  /*1ac80*/  VIADD R135, R0, 0x53 ;  /* 0x0000005300877836 */ /* 0x001fe20000000000 */
[----:B------:R-:W-:Y:S02]  /*1ac90*/  PRMT R141, R147, 0x9910, RZ ;  /* 0x00009910938d7816 */ /* 0x000fe400000000ff */
[CC--:B------:R-:W-:Y:S01]  /*1aca0*/  IADD3 R134, P6, PT, R138.reuse, R3.reuse, RZ ;  /* 0x000000038a867210 */ /* 0x0c0fe20007fde0ff */
[----:B------:R0:W-:Y:S01]  /*1acb0*/  @P3 STG.E.U8 desc[UR26][R132.64], R147 ;  /* 0x0000009384003986 */ /* 0x0001e2000c10111a */
[----:B--2---:R-:W-:Y:S01]  /*1acc0*/  ISETP.LT.AND P3, PT, R135, UR4, !P1 ;  /* 0x0000000487007c0c */ /* 0x004fe2000cf61270 */
[C---:B----4-:R-:W-:Y:S01]  /*1acd0*/  VIADD R139, R138.reuse, UR5 ;  /* 0x000000058a8b7c36 */ /* 0x050fe20008000000 */
[----:B------:R-:W-:Y:S01]  /*1ace0*/  LEA.HI.X.SX32 R135, R138, R2, 0x1, P6 ;  /* 0x000000028a877211 */ /* 0x000fe200030f0eff */
[C---:B------:R-:W-:Y:S01]  /*1acf0*/  VIADD R137, R0.reuse, 0x54 ;  /* 0x0000005400897836 */ /* 0x040fe20000000000 */
[----:B------:R-:W-:Y:S01]  /*1ad00*/  SHF.R.S32.HI R141, RZ, 0x8, R141 ;  /* 0x00000008ff8d7819 */ /* 0x000fe2000001148d */
[----:B------:R-:W2:Y:S01]  /*1ad10*/  LDCU UR4, c[0x0][0x39c] ;  /* 0x00007380ff0477ac */ /* 0x000ea20008000800 */
[----:B------:R-:W-:Y:S01]  /*1ad20*/  IADD3 R136, P6, PT, R139, R3, RZ ;  /* 0x000000038b887210 */ /* 0x000fe20007fde0ff */
[----:B------:R-:W-:-:S02]  /*1ad30*/  VIADD R138, R0, 0x55 ;  /* 0x00000055008a7836 */ /* 0x000fc40000000000 */
[----:B------:R4:W-:Y:S01]  /*1ad40*/  @P4 STG.E.U8 desc[UR26][R134.64], R141 ;  /* 0x0000008d86004986 */ /* 0x0009e2000c10111a */
[----:B---3--:R-:W-:Y:S01]  /*1ad50*/  ISETP.LT.AND P4, PT, R137, UR7, !P1 ;  /* 0x0000000789007c0c */ /* 0x008fe2000cf81270 */
[----:B------:R-:W3:Y:S01]  /*1ad60*/  LDCU UR7, c[0x0][0x39c] ;  /* 0x00007380ff0777ac */ /* 0x000ee20008000800 */
[CC--:B------:R-:W-:Y:S01]  /*1ad70*/  LEA.HI.X.SX32 R137, R139.reuse, R2.reuse, 0x1, P6 ;  /* 0x000000028b897211 */ /* 0x0c0fe200030f0eff */
[----:B------:R-:W-:Y:S01]  /*1ad80*/  VIADD R139, R139, UR5 ;  /* 0x000000058b8b7c36 */ /* 0x000fe20008000000 */
[----:B0-----:R-:W-:Y:S02]  /*1ad90*/  PRMT R133, R149, 0x9910, RZ ;  /* 0x0000991095857816 */ /* 0x001fe400000000ff */
[----:B-1----:R-:W-:Y:S01]  /*1ada0*/  ISETP.LT.AND P6, PT, R138, UR6, !P1 ;  /* 0x000000068a007c0c */ /* 0x002fe2000cfc1270 */
[----:B------:R0:W-:Y:S01]  /*1adb0*/  @P0 STG.E.U8 desc[UR26][R136.64], R149 ;  /* 0x0000009588000986 */ /* 0x0001e2000c10111a */
[CC--:B------:R-:W-:Y:S01]  /*1adc0*/  IADD3 R132, P0, PT, R139.reuse, R3.reuse, RZ ;  /* 0x000000038b847210 */ /* 0x0c0fe20007f1e0ff */
[C---:B------:R-:W-:Y:S01]  /*1add0*/  VIADD R138, R139.reuse, UR5 ;  /* 0x000000058b8a7c36 */ /* 0x040fe20008000000 */
[----:B------:R-:W1:Y:S01]  /*1ade0*/  LDCU UR6, c[0x0][0x39c] ;  /* 0x00007380ff0677ac */ /* 0x000e620008000800 */
[----:B----4-:R-:W-:Y:S01]  /*1adf0*/  IMAD.MOV.U32 R141, RZ, RZ, R133 ;  /* 0x000000ffff8d7224 */ /* 0x010fe200078e0085 */
[----:B------:R-:W-:Y:S01]  /*1ae00*/  LEA.HI.X.SX32 R133, R139, R2, 0x1, P0 ;  /* 0x000000028b857211 */ /* 0x000fe200000f0eff */
[----:B------:R-:W-:Y:S01]  /*1ae10*/  VIADD R139, R0, 0x56 ;  /* 0x00000056008b7836 */ /* 0x000fe20000000000 */
[----:B------:R-:W-:-:S02]  /*1ae20*/  IADD3 R134, P0, PT, R138, R3, RZ ;  /* 0x000000038a867210 */ /* 0x000fc40007f1e0ff */
[----:B------:R-:W-:Y:S02]  /*1ae30*/  SHF.R.S32.HI R141, RZ, 0x8, R141 ;  /* 0x00000008ff8d7819 */ /* 0x000fe4000001148d */
[C---:B------:R-:W-:Y:S02]  /*1ae40*/  LEA.HI.X.SX32 R135, R138.reuse, R2, 0x1, P0 ;  /* 0x000000028a877211 */ /* 0x040fe400000f0eff */
[----:B--2---:R-:W-:Y:S01]  /*1ae50*/  ISETP.LT.AND P0, PT, R139, UR4, !P1 ;  /* 0x000000048b007c0c */ /* 0x004fe2000cf01270 */
[----:B------:R-:W2:Y:S01]  /*1ae60*/  LDCU UR4, c[0x0][0x39c] ;  /* 0x00007380ff0477ac */ /* 0x000ea20008000800 */
[----:B------:R-:W-:Y:S01]  /*1ae70*/  VIADD R138, R138, UR5 ;  /* 0x000000058a8a7c36 */ /* 0x000fe20008000000 */
[----:B------:R4:W-:Y:S01]  /*1ae80*/  @P2 STG.E.U8 desc[UR26][R132.64], R141 ;  /* 0x0000008d84002986 */ /* 0x0009e2000c10111a */
[----:B------:R-:W-:-:S03]  /*1ae90*/  PRMT R140, R151, 0x9910, RZ ;  /* 0x00009910978c7816 */ /* 0x000fc600000000ff */
[CC--:B0-----:R-:W-:Y:S01]  /*1aea0*/  IADD3 R136, P2, PT, R138.reuse, R3.reuse, RZ ;  /* 0x000000038a887210 */ /* 0x0c1fe20007f5e0ff */
[C---:B------:R-:W-:Y:S01]  /*1aeb0*/  VIADD R139, R138.reuse, UR5 ;  /* 0x000000058a8b7c36 */ /* 0x040fe20008000000 */
[----:B------:R0:W-:Y:S02]  /*1aec0*/  @P5 STG.E.U8 desc[UR26][R134.64], R151 ;  /* 0x0000009786005986 */ /* 0x0001e4000c10111a */
[-C--:B------:R-:W-:Y:S02]  /*1aed0*/  LEA.HI.X.SX32 R137, R138, R2.reuse, 0x1, P2 ;  /* 0x000000028a897211 */ /* 0x080fe400010f0eff */
[----:B----4-:R-:W-:Y:S01]  /*1aee0*/  SHF.R.S32.HI R141, RZ, 0x8, R140 ;  /* 0x00000008ff8d7819 */ /* 0x010fe2000001148c */
[C---:B------:R-:W-:Y:S01]  /*1aef0*/  VIADD R133, R0.reuse, 0x58 ;  /* 0x0000005800857836 */ /* 0x040fe20000000000 */
[-C--:B------:R-:W-:Y:S01]  /*1af00*/  IADD3 R132, P5, PT, R139, R3.reuse, RZ ;  /* 0x000000038b847210 */ /* 0x080fe20007fbe0ff */
[----:B0-----:R-:W-:Y:S02]  /*1af10*/  VIADD R134, R0, 0x59 ;  /* 0x0000005900867836 */ /* 0x001fe40000000000 */
[----:B------:R0:W-:Y:S01]  /*1af20*/  @P3 STG.E.U8 desc[UR26][R136.64], R141 ;  /* 0x0000008d88003986 */ /* 0x0001e2000c10111a */
[----:B---3--:R-:W-:Y:S01]  /*1af30*/  ISETP.LT.AND P3, PT, R133, UR7, !P1 ;  /* 0x0000000785007c0c */ /* 0x008fe2000cf61270 */
[----:B------:R-:W3:Y:S01]  /*1af40*/  LDCU UR7, c[0x0][0x39c] ;  /* 0x00007380ff0777ac */ /* 0x000ee20008000800 */
[C---:B------:R-:W-:Y:S01]  /*1af50*/  LEA.HI.X.SX32 R133, R139.reuse, R2, 0x1, P5 ;  /* 0x000000028b857211 */ /* 0x040fe200028f0eff */
[----:B------:R-:W-:Y:S01]  /*1af60*/  VIADD R139, R139, UR5 ;  /* 0x000000058b8b7c36 */ /* 0x000fe20008000000 */
[----:B--2---:R-:W-:Y:S01]  /*1af70*/  ISETP.LT.AND P5, PT, R134, UR4, !P1 ;  /* 0x0000000486007c0c */ /* 0x004fe2000cfa1270 */
[----:B------:R-:W2:Y:S01]  /*1af80*/  LDCU UR4, c[0x0][0x39c] ;  /* 0x00007380ff0477ac */ /* 0x000ea20008000800 */
[----:B------:R-:W-:Y:S01]  /*1af90*/  PRMT R135, R153, 0x9910, RZ ;  /* 0x0000991099877816 */ /* 0x000fe200000000ff */
[----:B------:R4:W-:Y:S01]  /*1afa0*/  @P4 STG.E.U8 desc[UR26][R132.64], R153 ;  /* 0x0000009984004986 */ /* 0x0009e2000c10111a */
[----:B-1----:R-:W-:Y:S01]  /*1afb0*/  ISETP.LT.AND P2, PT, R142, UR6, !P1 ;  /* 0x000000068e007c0c */ /* 0x002fe2000cf41270 */
[----:B------:R-:W1:Y:S01]  /*1afc0*/  LDCU UR6, c[0x0][0x39c] ;  /* 0x00007380ff0677ac */ /* 0x000e620008000800 */
[C---:B------:R-:W-:Y:S01]  /*1afd0*/  IADD3 R134, P4, PT, R139.reuse, R3, RZ ;  /* 0x000000038b867210 */ /* 0x040fe20007f9e0ff */
[----:B------:R-:W-:-:S02]  /*1afe0*/  VIADD R138, R139, UR5 ;  /* 0x000000058b8a7c36 */ /* 0x000fc40008000000 */
[----:B0-----:R-:W-:Y:S01]  /*1aff0*/  IMAD.MOV.U32 R137, RZ, RZ, R135 ;  /* 0x000000ffff897224 */ /* 0x001fe200078e0087 */
[-C--:B------:R-:W-:Y:S02]  /*1b000*/  LEA.HI.X.SX32 R135, R139, R2.reuse, 0x1, P4 ;  /* 0x000000028b877211 */ /* 0x080fe400020f0eff */
[----:B------:R-:W-:Y:S02]  /*1b010*/  IADD3 R136, P4, PT, R138, R3, RZ ;  /* 0x000000038a887210 */ /* 0x000fe40007f9e0ff */
[----:B------:R-:W-:Y:S01]  /*1b020*/  SHF.R.S32.HI R139, RZ, 0x8, R137 ;  /* 0x00000008ff8b7819 */ /* 0x000fe20000011489 */
[----:B----4-:R-:W-:Y:S01]  /*1b030*/  VIADD R132, R0, 0x5a ;  /* 0x0000005a00847836 */ /* 0x010fe20000000000 */
[C---:B------:R-:W-:Y:S01]  /*1b040*/  LEA.HI.X.SX32 R137, R138.reuse, R2, 0x1, P4 ;  /* 0x000000028a897211 */ /* 0x040fe200020f0eff */
[----:B------:R-:W-:Y:S02]  /*1b050*/  VIADD R138, R138, UR5 ;  /* 0x000000058a8a7c36 */ /* 0x000fe40008000000 */
[----:B------:R-:W-:Y:S01]  /*1b060*/  VIADD R133, R0, 0x5b ;  /* 0x0000005b00857836 */ /* 0x000fe20000000000 */
[----:B------:R0:W-:Y:S01]  /*1b070*/  @P6 STG.E.U8 desc[UR26][R134.64], R139 ;  /* 0x0000008b86006986 */ /* 0x0001e2000c10111a */
[----:B--2---:R-:W-:-:S02]  /*1b080*/  ISETP.LT.AND P4, PT, R132, UR4, !P1 ;  /* 0x0000000484007c0c */ /* 0x004fc4000cf81270 */
[----:B------:R-:W-:Y:S02]  /*1b090*/  F2FP.SATFINITE.E5M2.F32.PACK_AB_MERGE_C R157, R157, R156, RZ ;  /* 0x0000009c9d9d723e */ /* 0x000fe400048060ff */
[----:B------:R-:W-:Y:S01]  /*1b0a0*/  PRMT R141, R155, 0x9910, RZ ;  /* 0x000099109b8d7816 */ /* 0x000fe200000000ff */
[----:B------:R2:W-:Y:S01]  /*1b0b0*/  @P0 STG.E.U8 desc[UR26][R136.64], R155 ;  /* 0x0000009b88000986 */ /* 0x0005e2000c10111a */
[----:B------:R-:W-:Y:S01]  /*1b0c0*/  IADD3 R132, P6, PT, R138, R3, RZ ;  /* 0x000000038a847210 */ /* 0x000fe20007fde0ff */
[----:B------:R-:W-:Y:S01]  /*1b0d0*/  VIADD R140, R0, 0x5c ;  /* 0x0000005c008c7836 */ /* 0x000fe20000000000 */
[----:B-1----:R-:W-:Y:S01]  /*1b0e0*/  ISETP.LT.AND P0, PT, R133, UR6, !P1 ;  /* 0x0000000685007c0c */ /* 0x002fe2000cf01270 */
[----:B------:R-:W1:Y:S01]  /*1b0f0*/  LDCU UR6, c[0x0][0x39c] ;  /* 0x00007380ff0677ac */ /* 0x000e620008000800 */
[C---:B------:R-:W-:Y:S01]  /*1b100*/  LEA.HI.X.SX32 R133, R138.reuse, R2, 0x1, P6 ;  /* 0x000000028a857211 */ /* 0x040fe200030f0eff */
[----:B------:R-:W-:Y:S01]  /*1b110*/  VIADD R138, R138, UR5 ;  /* 0x000000058a8a7c36 */ /* 0x000fe20008000000 */
[----:B------:R-:W-:Y:S01]  /*1b120*/  SHF.R.S32.HI R141, RZ, 0x8, R141 ;  /* 0x00000008ff8d7819 */ /* 0x000fe2000001148d */
[----:B------:R-:W4:Y:S02]  /*1b130*/  LDCU UR4, c[0x0][0x39c] ;  /* 0x00007380ff0477ac */ /* 0x000f240008000800 */
[----:B0-----:R-:W-:-:S02]  /*1b140*/  VIADD R139, R138, UR5 ;  /* 0x000000058a8b7c36 */ /* 0x001fc40008000000 */
[----:B------:R0:W-:Y:S01]  /*1b150*/  @P2 STG.E.U8 desc[UR26][R132.64], R141 ;  /* 0x0000008d84002986 */ /* 0x0001e2000c10111a */
[CC--:B------:R-:W-:Y:S02]  /*1b160*/  IADD3 R134, P2, PT, R138.reuse, R3.reuse, RZ ;  /* 0x000000038a867210 */ /* 0x0c0fe40007f5e0ff */
[----:B--2---:R-:W-:Y:S02]  /*1b170*/  PRMT R137, R157, 0x9910, RZ ;  /* 0x000099109d897816 */ /* 0x004fe400000000ff */
[-C--:B------:R-:W-:Y:S02]  /*1b180*/  LEA.HI.X.SX32 R135, R138, R2.reuse, 0x1, P2 ;  /* 0x000000028a877211 */ /* 0x080fe400010f0eff */
[C---:B------:R-:W-:Y:S01]  /*1b190*/  IADD3 R136, P2, PT, R139.reuse, R3, RZ ;  /* 0x000000038b887210 */ /* 0x040fe20007f5e0ff */
[----:B------:R-:W-:Y:S01]  /*1b1a0*/  IMAD.MOV.U32 R138, RZ, RZ, R137 ;  /* 0x000000ffff8a7224 */ /* 0x000fe200078e0089 */
[----:B---3--:R-:W-:Y:S01]  /*1b1b0*/  ISETP.LT.AND P6, PT, R140, UR7, !P1 ;  /* 0x000000078c007c0c */ /* 0x008fe2000cfc1270 */
[----:B------:R-:W2:Y:S01]  /*1b1c0*/  LDCU UR7, c[0x0][0x39c] ;  /* 0x00007380ff0777ac */ /* 0x000ea20008000800 */
[C---:B------:R-:W-:Y:S01]  /*1b1d0*/  LEA.HI.X.SX32 R137, R139.reuse, R2, 0x1, P2 ;  /* 0x000000028b897211 */ /* 0x040fe200010f0eff */
[----:B------:R-:W-:Y:S01]  /*1b1e0*/  VIADD R139, R139, UR5 ;  /* 0x000000058b8b7c36 */ /* 0x000fe20008000000 */
[----:B0-----:R-:W-:Y:S01]  /*1b1f0*/  SHF.R.S32.HI R141, RZ, 0x8, R138 ;  /* 0x00000008ff8d7819 */ /* 0x001fe2000001148a */
[----:B------:R0:W-:Y:S01]  /*1b200*/  @P3 STG.E.U8 desc[UR26][R134.64], R157 ;  /* 0x0000009d86003986 */ /* 0x0001e2000c10111a */
[----:B------:R-:W-:-:S02]  /*1b210*/  VIADD R133, R0, 0x5e ;  /* 0x0000005e00857836 */ /* 0x000fc40000000000 */
[C---:B------:R-:W-:Y:S01]  /*1b220*/  VIADD R140, R0.reuse, 0x5d ;  /* 0x0000005d008c7836 */ /* 0x040fe20000000000 */
[----:B------:R3:W-:Y:S01]  /*1b230*/  @P5 STG.E.U8 desc[UR26][R136.64], R141 ;  /* 0x0000008d88005986 */ /* 0x0007e2000c10111a */
[-C--:B------:R-:W-:Y:S02]  /*1b240*/  IADD3 R132, P5, PT, R139, R3.reuse, RZ ;  /* 0x000000038b847210 */ /* 0x080fe40007fbe0ff */
[----:B------:R-:W-:Y:S02]  /*1b250*/  F2FP.SATFINITE.E5M2.F32.PACK_AB_MERGE_C R159, R159, R158, RZ ;  /* 0x0000009e9f9f723e */ /* 0x000fe400048060ff */
[----:B-1----:R-:W-:Y:S01]  /*1b260*/  ISETP.LT.AND P3, PT, R133, UR6, !P1 ;  /* 0x0000000685007c0c */ /* 0x002fe2000cf61270 */
[----:B------:R-:W-:Y:S01]  /*1b270*/  VIADD R138, R0, 0x5f ;  /* 0x0000005f008a7836 */ /* 0x000fe20000000000 */
[----:B----4-:R-:W-:Y:S01]  /*1b280*/  ISETP.LT.AND P2, PT, R140, UR4, !P1 ;  /* 0x000000048c007c0c */ /* 0x010fe2000cf41270 */
[----:B------:R-:W1:Y:S01]  /*1b290*/  LDCU UR4, c[0x0][0x39c] ;  /* 0x00007380ff0477ac */ /* 0x000e620008000800 */
[C---:B------:R-:W-:Y:S01]  /*1b2a0*/  LEA.HI.X.SX32 R133, R139.reuse, R2, 0x1, P5 ;  /* 0x000000028b857211 */ /* 0x040fe200028f0eff */
[----:B------:R-:W-:Y:S01]  /*1b2b0*/  VIADD R139, R139, UR5 ;  /* 0x000000058b8b7c36 */ /* 0x000fe20008000000 */
[----:B0-----:R-:W-:Y:S01]  /*1b2c0*/  PRMT R135, R159, 0x9910, RZ ;  /* 0x000099109f877816 */ /* 0x001fe200000000ff */
[----:B------:R-:W0:Y:S01]  /*1b2d0*/  LDCU UR6, c[0x0][0x39c] ;  /* 0x00007380ff0677ac */ /* 0x000e220008000800 */
[----:B--2---:R-:W-:Y:S01]  /*1b2e0*/  ISETP.LT.AND P5, PT, R138, UR7, !P1 ;  /* 0x000000078a007c0c */ /* 0x004fe2000cfa1270 */
[----:B------:R2:W-:Y:S01]  /*1b2f0*/  @P4 STG.E.U8 desc[UR26][R132.64], R159 ;  /* 0x0000009f84004986 */ /* 0x0005e2000c10111a */
[-C--:B------:R-:W-:Y:S01]  /*1b300*/  IADD3 R134, P4, PT, R139, R3.reuse, RZ ;  /* 0x000000038b867210 */ /* 0x080fe20007f9e0ff */
[----:B---3--:R-:W-:Y:S01]  /*1b310*/  IMAD.MOV.U32 R136, RZ, RZ, R135 ;  /* 0x000000ffff887224 */ /* 0x008fe200078e0087 */
[----:B------:R-:W-:Y:S01]  /*1b320*/  F2FP.SATFINITE.E5M2.F32.PACK_AB_MERGE_C R161, R161, R160, RZ ;  /* 0x000000a0a1a1723e */ /* 0x000fe200048060ff */
[C---:B------:R-:W-:Y:S01]  /*1b330*/  VIADD R138, R139.reuse, UR5 ;  /* 0x000000058b8a7c36 */ /* 0x040fe20008000000 */
[----:B------:R-:W-:Y:S01]  /*1b340*/  LEA.HI.X.SX32 R135, R139, R2, 0x1, P4 ;  /* 0x000000028b877211 */ /* 0x000fe200020f0eff */
[----:B------:R-:W-:Y:S01]  /*1b350*/  VIADD R140, R0, 0x60 ;  /* 0x00000060008c7836 */ /* 0x000fe20000000000 */
[----:B------:R-:W-:Y:S01]  /*1b360*/  SHF.R.S32.HI R139, RZ, 0x8, R136 ;  /* 0x00000008ff8b7819 */ /* 0x000fe20000011488 */
[----:B------:R-:W3:Y:S01]  /*1b370*/  LDCU UR7, c[0x0][0x39c] ;  /* 0x00007380ff0777ac */ /* 0x000ee20008000800 */
[----:B------:R-:W-:-:S04]  /*1b380*/  IADD3 R136, P4, PT, R138, R3, RZ ;  /* 0x000000038a887210 */ /* 0x000fc80007f9e0ff */
[CC--:B------:R-:W-:Y:S01]  /*1b390*/  LEA.HI.X.SX32 R137, R138.reuse, R2.reuse, 0x1, P4 ;  /* 0x000000028a897211 */ /* 0x0c0fe200020f0eff */
[----:B------:R-:W-:Y:S01]  /*1b3a0*/  VIADD R138, R138, UR5 ;  /* 0x000000058a8a7c36 */ /* 0x000fe20008000000 */
[----:B------:R4:W-:Y:S01]  /*1b3b0*/  @P0 STG.E.U8 desc[UR26][R134.64], R139 ;  /* 0x0000008b86000986 */ /* 0x0009e2000c10111a */
[----:B-1----:R-:W-:Y:S01]  /*1b3c0*/  ISETP.LT.AND P0, PT, R140, UR4, !P1 ;  /* 0x000000048c007c0c */ /* 0x002fe2000cf01270 */
[----:B------:R-:W1:Y:S01]  /*1b3d0*/  LDCU UR4, c[0x0][0x39c] ;  /* 0x00007380ff0477ac */ /* 0x000e620008000800 */
[----:B------:R-:W-:Y:S02]  /*1b3e0*/  PRMT R141, R161, 0x9910, RZ ;  /* 0x00009910a18d7816 */ /* 0x000fe400000000ff */
[C---:B--2---:R-:W-:Y:S02]  /*1b3f0*/  IADD3 R132, P4, PT, R138.reuse, R3, RZ ;  /* 0x000000038a847210 */ /* 0x044fe40007f9e0ff */
[----:B------:R-:W-:Y:S02]  /*1b400*/  SHF.R.S32.HI R141, RZ, 0x8, R141 ;  /* 0x00000008ff8d7819 */ /* 0x000fe4000001148d */
[C---:B------:R-:W-:Y:S01]  /*1b410*/  LEA.HI.X.SX32 R133, R138.reuse, R2, 0x1, P4 ;  /* 0x000000028a857211 */ /* 0x040fe200020f0eff */
[----:B------:R-:W-:-:S02]  /*1b420*/  VIADD R138, R138, UR5 ;  /* 0x000000058a8a7c36 */ /* 0x000fc40008000000 */
[----:B------:R-:W-:Y:S01]  /*1b430*/  VIADD R140, R0, 0x61 ;  /* 0x00000061008c7836 */ /* 0x000fe20000000000 */
[----:B------:R2:W-:Y:S01]  /*1b440*/  @P6 STG.E.U8 desc[UR26][R136.64], R161 ;  /* 0x000000a188006986 */ /* 0x0005e2000c10111a */
[----:B------:R-:W-:-:S03]  /*1b450*/  F2FP.SATFINITE.E5M2.F32.PACK_AB_MERGE_C R163, R163, R162, RZ ;  /* 0x000000a2a3a3723e */ /* 0x000fc600048060ff */
[----:B------:R5:W-:Y:S01]  /*1b460*/  @P2 STG.E.U8 desc[UR26][R132.64], R141 ;  /* 0x0000008d84002986 */ /* 0x000be2000c10111a */
[C---:B----4-:R-:W-:Y:S01]  /*1b470*/  IADD3 R134, P2, PT, R138.reuse, R3, RZ ;  /* 0x000000038a867210 */ /* 0x050fe20007f5e0ff */
[----:B------:R-:W-:Y:S01]  /*1b480*/  VIADD R139, R138, UR5 ;  /* 0x000000058a8b7c36 */ /* 0x000fe20008000000 */
[----:B0-----:R-:W-:Y:S01]  /*1b490*/  ISETP.LT.AND P4, PT, R140, UR6, !P1 ;  /* 0x000000068c007c0c */ /* 0x001fe2000cf81270 */
[----:B------:R-:W0:Y:S01]  /*1b4a0*/  LDCU UR6, c[0x0][0x39c] ;  /* 0x00007380ff0677ac */ /* 0x000e220008000800 */
[----:B------:R-:W-:Y:S01]  /*1b4b0*/  PRMT R140, R163, 0x9910, RZ ;  /* 0x00009910a38c7816 */ /* 0x000fe200000000ff */
[----:B--2---:R-:W-:Y:S01]  /*1b4c0*/  VIADD R136, R0, 0x62 ;  /* 0x0000006200887836 */ /* 0x004fe20000000000 */
[----:B------:R-:W-:Y:S01]  /*1b4d0*/  LEA.HI.X.SX32 R135, R138, R2, 0x1, P2 ;  /* 0x000000028a877211 */ /* 0x000fe200010f0eff */
[----:B------:R-:W-:-:S03]  /*1b4e0*/  VIADD R137, R0, 0x63 ;  /* 0x0000006300897836 */ /* 0x000fc60000000000 */
[----:B-1----:R-:W-:Y:S01]  /*1b4f0*/  ISETP.LT.AND P2, PT, R136, UR4, !P1 ;  /* 0x0000000488007c0c */ /* 0x002fe2000cf41270 */
[----:B------:R-:W-:Y:S01]  /*1b500*/  IMAD.MOV.U32 R138, RZ, RZ, R140 ;  /* 0x000000ffff8a7224 */ /* 0x000fe200078e008c */
[-C--:B------:R-:W-:Y:S01]  /*1b510*/  IADD3 R136, P6, PT, R139, R3.reuse, RZ ;  /* 0x000000038b887210 */ /* 0x080fe20007fde0ff */
[----:B------:R1:W-:Y:S01]  /*1b520*/  @P3 STG.E.U8 desc[UR26][R134.64], R163 ;  /* 0x000000a386003986 */ /* 0x0003e2000c10111a */
[----:B---3--:R-:W-:Y:S01]  /*1b530*/  ISETP.LT.AND P3, PT, R137, UR7, !P1 ;  /* 0x0000000789007c0c */ /* 0x008fe2000cf61270 */
[----:B------:R-:W2:Y:S01]  /*1b540*/  LDCU UR4, c[0x0][0x39c] ;  /* 0x00007380ff0477ac */ /* 0x000ea20008000800 */
[C---:B------:R-:W-:Y:S01]  /*1b550*/  LEA.HI.X.SX32 R137, R139.reuse, R2, 0x1, P6 ;  /* 0x000000028b897211 */ /* 0x040fe200030f0eff */
[----:B------:R-:W-:Y:S01]  /*1b560*/  VIADD R139, R139, UR5 ;  /* 0x000000058b8b7c36 */ /* 0x000fe20008000000 */
[----:B-----5:R-:W-:Y:S01]  /*1b570*/  SHF.R.S32.HI R141, RZ, 0x8, R138 ;  /* 0x00000008ff8d7819 */ /* 0x020fe2000001148a */
[C---:B------:R-:W-:Y:S01]  /*1b580*/  VIADD R133, R0.reuse, 0x64 ;  /* 0x0000006400857836 */ /* 0x040fe20000000000 */
[----:B------:R-:W-:Y:S01]  /*1b590*/  F2FP.SATFINITE.E5M2.F32.PACK_AB_MERGE_C R165, R165, R164, RZ ;  /* 0x000000a4a5a5723e */ /* 0x000fe200048060ff */
[----:B------:R-:W3:Y:S01]  /*1b5a0*/  LDCU UR7, c[0x0][0x39c] ;  /* 0x00007380ff0777ac */ /* 0x000ee20008000800 */
[-C--:B------:R-:W-:Y:S01]  /*1b5b0*/  IADD3 R132, P6, PT, R139, R3.reuse, RZ ;  /* 0x000000038b847210 */ /* 0x080fe20007fde0ff */
[----:B------:R4:W-:Y:S01]  /*1b5c0*/  @P5 STG.E.U8 desc[UR26][R136.64], R141 ;  /* 0x0000008d88005986 */ /* 0x0009e2000c10111a */
[----:B0-----:R-:W-:Y:S01]  /*1b5d0*/  ISETP.LT.AND P5, PT, R133, UR6, !P1 ;  /* 0x0000000685007c0c */ /* 0x001fe2000cfa1270 */
[C---:B-1----:R-:W-:Y:S01]  /*1b5e0*/  VIADD R135, R0.reuse, 0x65 ;  /* 0x0000006500877836 */ /* 0x042fe20000000000 */
[CC--:B------:R-:W-:Y:S01]  /*1b5f0*/  LEA.HI.X.SX32 R133, R139.reuse, R2.reuse, 0x1, P6 ;  /* 0x000000028b857211 */ /* 0x0c0fe200030f0eff */
[----:B------:R-:W-:Y:S01]  /*1b600*/  VIADD R139, R139, UR5 ;  /* 0x000000058b8b7c36 */ /* 0x000fe20008000000 */
[----:B------:R-:W-:Y:S01]  /*1b610*/  PRMT R138, R165, 0x9910, RZ ;  /* 0x00009910a58a7816 */ /* 0x000fe200000000ff */
[----:B------:R-:W0:Y:S03]  /*1b620*/  LDCU UR6, c[0x0][0x39c] ;  /* 0x00007380ff0677ac */ /* 0x000e260008000800 */
[-C--:B------:R-:W-:Y:S01]  /*1b630*/  IADD3 R134, P6, PT, R139, R3.reuse, RZ ;  /* 0x000000038b867210 */ /* 0x080fe20007fde0ff */
[----:B------:R1:W-:Y:S01]  /*1b640*/  @P0 STG.E.U8 desc[UR26][R132.64], R165 ;  /* 0x000000a584000986 */ /* 0x0003e2000c10111a */
[----:B----4-:R-:W-:Y:S01]  /*1b650*/  IMAD.MOV.U32 R136, RZ, RZ, R138 ;  /* 0x000000ffff887224 */ /* 0x010fe200078e008a */
[----:B--2---:R-:W-:Y:S01]  /*1b660*/  ISETP.LT.AND P0, PT, R135, UR4, !P1 ;  /* 0x0000000487007c0c */ /* 0x004fe2000cf01270 */
[C---:B------:R-:W-:Y:S01]  /*1b670*/  VIADD R138, R139.reuse, UR5 ;  /* 0x000000058b8a7c36 */ /* 0x040fe20008000000 */
[----:B------:R-:W-:Y:S01]  /*1b680*/  LEA.HI.X.SX32 R135, R139, R2, 0x1, P6 ;  /* 0x000000028b877211 */ /* 0x000fe200030f0eff */
[----:B------:R-:W-:Y:S01]  /*1b690*/  VIADD R137, R0, 0x66 ;  /* 0x0000006600897836 */ /* 0x000fe20000000000 */
[----:B------:R-:W-:Y:S01]  /*1b6a0*/  SHF.R.S32.HI R139, RZ, 0x8, R136 ;  /* 0x00000008ff8b7819 */ /* 0x000fe20000011488 */
[----:B------:R-:W2:Y:S01]  /*1b6b0*/  LDCU UR4, c[0x0][0x39c] ;  /* 0x00007380ff0477ac */ /* 0x000ea20008000800 */
[----:B------:R-:W-:-:S03]  /*1b6c0*/  IADD3 R136, P6, PT, R138, R3, RZ ;  /* 0x000000038a887210 */ /* 0x000fc60007fde0ff */
[----:B------:R4:W-:Y:S01]  /*1b6d0*/  @P4 STG.E.U8 desc[UR26][R134.64], R139 ;  /* 0x0000008b86004986 */ /* 0x0009e2000c10111a */
[----:B---3--:R-:W-:Y:S02]  /*1b6e0*/  ISETP.LT.AND P4, PT, R137, UR7, !P1 ;  /* 0x0000000789007c0c */ /* 0x008fe4000cf81270 */
[----:B------:R-:W-:Y:S01]  /*1b6f0*/  F2FP.SATFINITE.E5M2.F32.PACK_AB_MERGE_C R167, R167, R166, RZ ;  /* 0x000000a6a7a7723e */ /* 0x000fe200048060ff */
[----:B------:R-:W-:Y:S01]  /*1b700*/  VIADD R140, R0, 0x67 ;  /* 0x00000067008c7836 */ /* 0x000fe20000000000 */
[C---:B------:R-:W-:Y:S01]  /*1b710*/  LEA.HI.X.SX32 R137, R138.reuse, R2, 0x1, P6 ;  /* 0x000000028a897211 */ /* 0x040fe200030f0eff */
[----:B------:R-:W-:Y:S01]  /*1b720*/  VIADD R138, R138, UR5 ;  /* 0x000000058a8a7c36 */ /* 0x000fe20008000000 */
[----:B------:R-:W3:Y:S03]  /*1b730*/  LDCU UR7, c[0x0][0x39c] ;  /* 0x00007380ff0777ac */ /* 0x000ee60008000800 */
[----:B------:R5:W-:Y:S01]  /*1b740*/  @P2 STG.E.U8 desc[UR26][R136.64], R167 ;  /* 0x000000a788002986 */ /* 0x000be2000c10111a */
[C---:B-1----:R-:W-:Y:S01]  /*1b750*/  IADD3 R132, P2, PT, R138.reuse, R3, RZ ;  /* 0x000000038a847210 */ /* 0x042fe20007f5e0ff */
[----:B----4-:R-:W-:Y:S01]  /*1b760*/  VIADD R139, R138, UR5 ;  /* 0x000000058a8b7c36 */ /* 0x010fe20008000000 */
[----:B------:R-:W-:-:S02]  /*1b770*/  PRMT R141, R167, 0x9910, RZ ;  /* 0x00009910a78d7816 */ /* 0x000fc400000000ff */
[-C--:B------:R-:W-:Y:S01]  /*1b780*/  LEA.HI.X.SX32 R133, R138, R2.reuse, 0x1, P2 ;  /* 0x000000028a857211 */ /* 0x080fe200010f0eff */
[----:B------:R-:W-:Y:S01]  /*1b790*/  VIADD R138, R0, 0x68 ;  /* 0x00000068008a7836 */ /* 0x000fe20000000000 */
[CC--:B------:R-:W-:Y:S02]  /*1b7a0*/  IADD3 R134, P2, PT, R139.reuse, R3.reuse, RZ ;  /* 0x000000038b867210 */ /* 0x0c0fe40007f5e0ff */
[----:B------:R-:W-:Y:S02]  /*1b7b0*/  SHF.R.S32.HI R141, RZ, 0x8, R141 ;  /* 0x00000008ff8d7819 */ /* 0x000fe4000001148d */
[C---:B------:R-:W-:Y:S01]  /*1b7c0*/  LEA.HI.X.SX32 R135, R139.reuse, R2, 0x1, P2 ;  /* 0x000000028b877211 */ /* 0x040fe200010f0eff */
[----:B------:R-:W-:Y:S01]  /*1b7d0*/  VIADD R139, R139, UR5 ;  /* 0x000000058b8b7c36 */ /* 0x000fe20008000000 */
[----:B--2---:R-:W-:Y:S01]  /*1b7e0*/  ISETP.LT.AND P2, PT, R138, UR4, !P1 ;  /* 0x000000048a007c0c */ /* 0x004fe2000cf41270 */
[----:B------:R-:W1:Y:S01]  /*1b7f0*/  LDCU UR4, c[0x0][0x39c] ;  /* 0x00007380ff0477ac */ /* 0x000e620008000800 */
[----:B------:R-:W-:Y:S01]  /*1b800*/  F2FP.SATFINITE.E5M2.F32.PACK_AB_MERGE_C R169, R169, R168, RZ ;  /* 0x000000a8a9a9723e */ /* 0x000fe200048060ff */
[----:B------:R2:W-:Y:S01]  /*1b810*/  @P3 STG.E.U8 desc[UR26][R132.64], R141 ;  /* 0x0000008d84003986 */ /* 0x0005e2000c10111a */
[----:B0-----:R-:W-:Y:S01]  /*1b820*/  ISETP.LT.AND P6, PT, R140, UR6, !P1 ;  /* 0x000000068c007c0c */ /* 0x001fe2000cfc1270 */
[----:B------:R-:W0:Y:S01]  /*1b830*/  LDCU UR6, c[0x0][0x39c] ;  /* 0x00007380ff0677ac */ /* 0x000e220008000800 */
[----:B-----5:R-:W-:-:S02]  /*1b840*/  IADD3 R136, P3, PT, R139, R3, RZ ;  /* 0x000000038b887210 */ /* 0x020fc40007f7e0ff */
[----:B------:R-:W-:Y:S01]  /*1b850*/  PRMT R140, R169, 0x9910, RZ ;  /* 0x00009910a98c7816 */ /* 0x000fe200000000ff */
[C---:B------:R-:W-:Y:S01]  /*1b860*/  VIADD R138, R139.reuse, UR5 ;  /* 0x000000058b8a7c36 */ /* 0x040fe20008000000 */
[----:B------:R-:W-:Y:S02]  /*1b870*/  LEA.HI.X.SX32 R137, R139, R2, 0x1, P3 ;  /* 0x000000028b897211 */ /* 0x000fe400018f0eff */
[----:B------:R-:W-:Y:S01]  /*1b880*/  SHF.R.S32.HI R139, RZ, 0x8, R140 ;  /* 0x00000008ff8b7819 */ /* 0x000fe2000001148c */
[----:B------:R4:W-:Y:S01]  /*1b890*/  @P5 STG.E.U8 desc[UR26][R134.64], R169 ;  /* 0x000000a986005986 */ /* 0x0009e2000c10111a */
[----:B--2---:R-:W-:Y:S01]  /*1b8a0*/  VIADD R133, R0, 0x6a ;  /* 0x0000006a00857836 */ /* 0x004fe20000000000 */
[----:B------:R-:W-:Y:S02]  /*1b8b0*/  IADD3 R132, P5, PT, R138, R3, RZ ;  /* 0x000000038a847210 */ /* 0x000fe40007fbe0ff */
[----:B------:R2:W-:Y:S01]  /*1b8c0*/  @P0 STG.E.U8 desc[UR26][R136.64], R139 ;  /* 0x0000008b88000986 */ /* 0x0005e2000c10111a */
[----:B------:R-:W-:Y:S01]  /*1b8d0*/  VIADD R142, R0, 0x69 ;  /* 0x00000069008e7836 */ /* 0x000fe20000000000 */
[----:B------:R-:W-:-:S02]  /*1b8e0*/  F2FP.SATFINITE.E5M2.F32.PACK_AB_MERGE_C R171, R171, R170, RZ ;  /* 0x000000aaabab723e */ /* 0x000fc400048060ff */
[----:B---3--:R-:W-:Y:S01]  /*1b8f0*/  ISETP.LT.AND P0, PT, R133, UR7, !P1 ;  /* 0x0000000785007c0c */ /* 0x008fe2000cf01270 */
[----:B------:R-:W3:Y:S01]  /*1b900*/  LDCU UR7, c[0x0][0x39c] ;  /* 0x00007380ff0777ac */ /* 0x000ee20008000800 */
[----:B----4-:R-:W-:Y:S01]  /*1b910*/  VIADD R134, R0, 0x6b ;  /* 0x0000006b00867836 */ /* 0x010fe20000000000 */
[C---:B------:R-:W-:Y:S01]  /*1b920*/  LEA.HI.X.SX32 R133, R138.reuse, R2, 0x1, P5 ;  /* 0x000000028a857211 */ /* 0x040fe200028f0eff */
[----:B------:R-:W-:-:S03]  /*1b930*/  VIADD R138, R138, UR5 ;  /* 0x000000058a8a7c36 */ /* 0x000fc60008000000 */
[----:B-1----:R-:W-:Y:S01]  /*1b940*/  ISETP.LT.AND P5, PT, R134, UR4, !P1 ;  /* 0x0000000486007c0c */ /* 0x002fe2000cfa1270 */
[----:B------:R-:W1:Y:S01]  /*1b950*/  LDCU UR4, c[0x0][0x39c] ;  /* 0x00007380ff0477ac */ /* 0x000e620008000800 */
[----:B0-----:R-:W-:Y:S01]  /*1b960*/  ISETP.LT.AND P3, PT, R142, UR6, !P1 ;  /* 0x000000068e007c0c */ /* 0x001fe2000cf61270 */
[----:B------:R0:W-:Y:S01]  /*1b970*/  @P4 STG.E.U8 desc[UR26][R132.64], R171 ;  /* 0x000000ab84004986 */ /* 0x0001e2000c10111a */
[CC--:B------:R-:W-:Y:S01]  /*1b980*/  IADD3 R134, P4, PT, R138.reuse, R3.reuse, RZ ;  /* 0x000000038a867210 */ /* 0x0c0fe20007f9e0ff */
[----:B------:R-:W4:Y:S01]  /*1b990*/  LDCU UR6, c[0x0][0x39c] ;  /* 0x00007380ff0677ac */ /* 0x000f220008000800 */
[C---:B--2---:R-:W-:Y:S01]  /*1b9a0*/  VIADD R139, R138.reuse, UR5 ;  /* 0x000000058a8b7c36 */ /* 0x044fe20008000000 */
[----:B------:R-:W-:Y:S02]  /*1b9b0*/  PRMT R141, R171, 0x9910, RZ ;  /* 0x00009910ab8d7816 */ /* 0x000fe400000000ff */
[----:B------:R-:W-:Y:S02]  /*1b9c0*/  LEA.HI.X.SX32 R135, R138, R2, 0x1, P4 ;  /* 0x000000028a877211 */ /* 0x000fe400020f0eff */
[----:B------:R-:W-:-:S02]  /*1b9d0*/  IADD3 R136, P4, PT, R139, R3, RZ ;  /* 0x000000038b887210 */ /* 0x000fc40007f9e0ff */
[----:B------:R-:W-:Y:S01]  /*1b9e0*/  SHF.R.S32.HI R141, RZ, 0x8, R141 ;  /* 0x00000008ff8d7819 */ /* 0x000fe2000001148d */
[C---:B0-----:R-:W-:Y:S01]  /*1b9f0*/  VIADD R132, R0.reuse, 0x6c ;  /* 0x0000006c00847836 */ /* 0x041fe20000000000 */
[C---:B------:R-:W-:Y:S01]  /*1ba00*/  LEA.HI.X.SX32 R137, R139.reuse, R2, 0x1, P4 ;  /* 0x000000028b897211 */ /* 0x040fe200020f0eff */
[----:B------:R-:W-:Y:S01]  /*1ba10*/  VIADD R139, R139, UR5 ;  /* 0x000000058b8b7c36 */ /* 0x000fe20008000000 */
[----:B------:R-:W-:Y:S01]  /*1ba20*/  F2FP.SATFINITE.E5M2.F32.PACK_AB_MERGE_C R173, R173, R172, RZ ;  /* 0x000000acadad723e */ /* 0x000fe200048060ff */
[----:B------:R-:W-:Y:S01]  /*1ba30*/  VIADD R133, R0, 0x6d ;  /* 0x0000006d00857836 */ /* 0x000fe20000000000 */
[----:B------:R0:W-:Y:S01]  /*1ba40*/  @P6 STG.E.U8 desc[UR26][R134.64], R141 ;  /* 0x0000008d86006986 */ /* 0x0001e2000c10111a */
[----:B-1----:R-:W-:Y:S01]  /*1ba50*/  ISETP.LT.AND P4, PT, R132, UR4, !P1 ;  /* 0x0000000484007c0c */ /* 0x002fe2000cf81270 */
[----:B------:R-:W1:Y:S01]  /*1ba60*/  LDCU UR4, c[0x0][0x39c] ;  /* 0x00007380ff0477ac */ /* 0x000e620008000800 */
[----:B------:R-:W-:Y:S02]  /*1ba70*/  PRMT R138, R173, 0x9910, RZ ;  /* 0x00009910ad8a7816 */ /* 0x000fe400000000ff */
[----:B------:R-:W-:Y:S01]  /*1ba80*/  IADD3 R132, P6, PT, R139, R3, RZ ;  /* 0x000000038b847210 */ /* 0x000fe20007fde0ff */
[----:B------:R2:W-:Y:S01]  /*1ba90*/  @P2 STG.E.U8 desc[UR26][R136.64], R173 ;  /* 0x000000ad88002986 */ /* 0x0005e2000c10111a */
[----:B----4-:R-:W-:Y:S01]  /*1baa0*/  ISETP.LT.AND P2, PT, R133, UR6, !P1 ;  /* 0x0000000685007c0c */ /* 0x010fe2000cf41270 */
[----:B------:R-:W4:Y:S01]  /*1bab0*/  LDCU UR6, c[0x0][0x39c] ;  /* 0x00007380ff0677ac */ /* 0x000f220008000800 */
[C---:B------:R-:W-:Y:S01]  /*1bac0*/  LEA.HI.X.SX32 R133, R139.reuse, R2, 0x1, P6 ;  /* 0x000000028b857211 */ /* 0x040fe200030f0eff */
[----:B------:R-:W-:Y:S01]  /*1bad0*/  VIADD R139, R139, UR5 ;  /* 0x000000058b8b7c36 */ /* 0x000fe20008000000 */
[----:B0-----:R-:W-:-:S02]  /*1bae0*/  SHF.R.S32.HI R141, RZ, 0x8, R138 ;  /* 0x00000008ff8d7819 */ /* 0x001fc4000001148a */
[----:B------:R-:W-:Y:S01]  /*1baf0*/  F2FP.SATFINITE.E5M2.F32.PACK_AB_MERGE_C R175, R175, R174, RZ ;  /* 0x000000aeafaf723e */ /* 0x000fe200048060ff */
[C---:B------:R-:W-:Y:S02]  /*1bb00*/  VIADD R138, R139.reuse, UR5 ;  /* 0x000000058b8a7c36 */ /* 0x040fe40008000000 */
[----:B------:R0:W-:Y:S01]  /*1bb10*/  @P3 STG.E.U8 desc[UR26][R132.64], R141 ;  /* 0x0000008d84003986 */ /* 0x0001e2000c10111a */
[-C--:B------:R-:W-:Y:S02]  /*1bb20*/  IADD3 R134, P3, PT, R139, R3.reuse, RZ ;  /* 0x000000038b867210 */ /* 0x080fe40007f7e0ff */
[----:B--2---:R-:W-:Y:S02]  /*1bb30*/  PRMT R137, R175, 0x9910, RZ ;  /* 0x00009910af897816 */ /* 0x004fe400000000ff */
[----:B------:R-:W-:Y:S02]  /*1bb40*/  LEA.HI.X.SX32 R135, R139, R2, 0x1, P3 ;  /* 0x000000028b877211 */ /* 0x000fe400018f0eff */
[----:B------:R-:W-:Y:S01]  /*1bb50*/  IADD3 R136, P3, PT, R138, R3, RZ ;  /* 0x000000038a887210 */ /* 0x000fe20007f7e0ff */
[----:B------:R-:W-:-:S02]  /*1bb60*/  IMAD.MOV.U32 R139, RZ, RZ, R137 ;  /* 0x000000ffff8b7224 */ /* 0x000fc400078e0089 */
[----:B------:R-:W-:Y:S01]  /*1bb70*/  VIADD R140, R0, 0x6e ;  /* 0x0000006e008c7836 */ /* 0x000fe20000000000 */
[C---:B------:R-:W-:Y:S01]  /*1bb80*/  LEA.HI.X.SX32 R137, R138.reuse, R2, 0x1, P3 ;  /* 0x000000028a897211 */ /* 0x040fe200018f0eff */
[----:B------:R-:W-:Y:S01]  /*1bb90*/  VIADD R138, R138, UR5 ;  /* 0x000000058a8a7c36 */ /* 0x000fe20008000000 */
[----:B------:R-:W-:Y:S01]  /*1bba0*/  SHF.R.S32.HI R139, RZ, 0x8, R139 ;  /* 0x00000008ff8b7819 */ /* 0x000fe2000001148b */
[----:B------:R2:W-:Y:S01]  /*1bbb0*/  @P0 STG.E.U8 desc[UR26][R134.64], R175 ;  /* 0x000000af86000986 */ /* 0x0005e2000c10111a */
[----:B---3--:R-:W-:Y:S01]  /*1bbc0*/  ISETP.LT.AND P6, PT, R140, UR7, !P1 ;  /* 0x000000078c007c0c */ /* 0x008fe2000cfc1270 */
[C---:B------:R-:W-:Y:S01]  /*1bbd0*/  VIADD R140, R0.reuse, 0x6f ;  /* 0x0000006f008c7836 */ /* 0x040fe20000000000 */
[----:B------:R-:W-:Y:S01]  /*1bbe0*/  F2FP.SATFINITE.E5M2.F32.PACK_AB_MERGE_C R177, R177, R176, RZ ;  /* 0x000000b0b1b1723e */ /* 0x000fe200048060ff */
[----:B0-----:R-:W-:Y:S01]  /*1bbf0*/  VIADD R133, R0, 0x70 ;  /* 0x0000007000857836 */ /* 0x001fe20000000000 */
[----:B------:R0:W-:Y:S01]  /*1bc00*/  @P5 STG.E.U8 desc[UR26][R136.64], R139 ;  /* 0x0000008b88005986 */ /* 0x0001e2000c10111a */
[----:B------:R-:W-:Y:S01]  /*1bc10*/  IADD3 R132, P5, PT, R138, R3, RZ ;  /* 0x000000038a847210 */ /* 0x000fe20007fbe0ff */
[----:B------:R-:W3:Y:S01]  /*1bc20*/  LDCU UR7, c[0x0][0x39c] ;  /* 0x00007380ff0777ac */ /* 0x000ee20008000800 */
[----:B-1----:R-:W-:-:S02]  /*1bc30*/  ISETP.LT.AND P0, PT, R140, UR4, !P1 ;  /* 0x000000048c007c0c */ /* 0x002fc4000cf01270 */
[----:B----4-:R-:W-:Y:S01]  /*1bc40*/  ISETP.LT.AND P3, PT, R133, UR6, !P1 ;  /* 0x0000000685007c0c */ /* 0x010fe2000cf61270 */
[----:B------:R-:W1:Y:S01]  /*1bc50*/  LDCU UR4, c[0x0][0x39c] ;  /* 0x00007380ff0477ac */ /* 0x000e620008000800 */
[C---:B------:R-:W-:Y:S01]  /*1bc60*/  LEA.HI.X.SX32 R133, R138.reuse, R2, 0x1, P5 ;  /* 0x000000028a857211 */ /* 0x040fe200028f0eff */
[----:B------:R-:W-:Y:S01]  /*1bc70*/  VIADD R138, R138, UR5 ;  /* 0x000000058a8a7c36 */ /* 0x000fe20008000000 */
[----:B------:R-:W-:Y:S01]  /*1bc80*/  PRMT R141, R177, 0x9910, RZ ;  /* 0x00009910b18d7816 */ /* 0x000fe200000000ff */
[----:B------:R-:W4:Y:S02]  /*1bc90*/  LDCU UR6, c[0x0][0x39c] ;  /* 0x00007380ff0677ac */ /* 0x000f240008000800 */
[----:B------:R5:W-:Y:S01]  /*1bca0*/  @P4 STG.E.U8 desc[UR26][R132.64], R177 ;  /* 0x000000b184004986 */ /* 0x000be2000c10111a */
[C---:B--2---:R-:W-:Y:S01]  /*1bcb0*/  IADD3 R134, P4, PT, R138.reuse, R3, RZ ;  /* 0x000000038a867210 */ /* 0x044fe20007f9e0ff */
[----:B0-----:R-:W-:Y:S01]  /*1bcc0*/  VIADD R139, R138, UR5 ;  /* 0x000000058a8b7c36 */ /* 0x001fe20008000000 */
[----:B------:R-:W-:-:S02]  /*1bcd0*/  SHF.R.S32.HI R141, RZ, 0x8, R141 ;  /* 0x00000008ff8d7819 */ /* 0x000fc4000001148d */
[----:B------:R-:W-:Y:S02]  /*1bce0*/  LEA.HI.X.SX32 R135, R138, R2, 0x1, P4 ;  /* 0x000000028a877211 */ /* 0x000fe400020f0eff */
[----:B------:R-:W-:Y:S01]  /*1bcf0*/  IADD3 R136, P4, PT, R139, R3, RZ ;  /* 0x000000038b887210 */ /* 0x000fe20007f9e0ff */
[C---:B------:R-:W-:Y:S01]  /*1bd00*/  VIADD R138, R0.reuse, 0x72 ;  /* 0x00000072008a7836 */ /* 0x040fe20000000000 */
[----:B------:R-:W-:Y:S02]  /*1bd10*/  F2FP.SATFINITE.E5M2.F32.PACK_AB_MERGE_C R179, R179, R178, RZ ;  /* 0x000000b2b3b3723e */ /* 0x000fe400048060ff */
[C---:B------:R-:W-:Y:S01]  /*1bd20*/  LEA.HI.X.SX32 R137, R139.reuse, R2, 0x1, P4 ;  /* 0x000000028b897211 */ /* 0x040fe200020f0eff */
[----:B------:R-:W-:Y:S01]  /*1bd30*/  VIADD R139, R139, UR5 ;  /* 0x000000058b8b7c36 */ /* 0x000fe20008000000 */
[----:B------:R0:W-:Y:S01]  /*1bd40*/  @P2 STG.E.U8 desc[UR26][R134.64], R141 ;  /* 0x0000008d86002986 */ /* 0x0001e2000c10111a */
[----:B------:R-:W-:Y:S01]  /*1bd50*/  VIADD R140, R0, 0x71 ;  /* 0x00000071008c7836 */ /* 0x000fe20000000000 */
[----:B-1----:R-:W-:Y:S01]  /*1bd60*/  ISETP.LT.AND P2, PT, R138, UR4, !P1 ;  /* 0x000000048a007c0c */ /* 0x002fe2000cf41270 */
[----:B------:R-:W1:Y:S01]  /*1bd70*/  LDCU UR4, c[0x0][0x39c] ;  /* 0x00007380ff0477ac */ /* 0x000e620008000800 */
[----:B------:R-:W-:-:S02]  /*1bd80*/  PRMT R138, R179, 0x9910, RZ ;  /* 0x00009910b38a7816 */ /* 0x000fc400000000ff */
[C---:B-----5:R-:W-:Y:S02]  /*1bd90*/  IADD3 R132, P4, PT, R139.reuse, R3, RZ ;  /* 0x000000038b847210 */ /* 0x060fe40007f9e0ff */
[----:B---3--:R-:W-:Y:S01]  /*1bda0*/  ISETP.LT.AND P5, PT, R140, UR7, !P1 ;  /* 0x000000078c007c0c */ /* 0x008fe2000cfa1270 */
[----:B------:R-:W2:Y:S01]  /*1bdb0*/  LDCU UR7, c[0x0][0x39c] ;  /* 0x00007380ff0777ac */ /* 0x000ea20008000800 */
[C---:B------:R-:W-:Y:S01]  /*1bdc0*/  LEA.HI.X.SX32 R133, R139.reuse, R2, 0x1, P4 ;  /* 0x000000028b857211 */ /* 0x040fe200020f0eff */
[----:B------:R-:W-:Y:S01]  /*1bdd0*/  VIADD R139, R139, UR5 ;  /* 0x000000058b8b7c36 */ /* 0x000fe20008000000 */
[----:B0-----:R-:W-:Y:S01]  /*1bde0*/  SHF.R.S32.HI R141, RZ, 0x8, R138 ;  /* 0x00000008ff8d7819 */ /* 0x001fe2000001148a */
[----:B------:R-:W-:Y:S01]  /*1bdf0*/  VIADD R140, R0, 0x73 ;  /* 0x00000073008c7836 */ /* 0x000fe20000000000 */
[----:B------:R0:W-:Y:S01]  /*1be00*/  @P6 STG.E.U8 desc[UR26][R136.64], R179 ;  /* 0x000000b388006986 */ /* 0x0001e2000c10111a */
[----:B------:R-:W-:-:S03]  /*1be10*/  F2FP.SATFINITE.E5M2.F32.PACK_AB_MERGE_C R181, R181, R180, RZ ;  /* 0x000000b4b5b5723e */ /* 0x000fc600048060ff */
[----:B------:R3:W-:Y:S01]  /*1be20*/  @P0 STG.E.U8 desc[UR26][R132.64], R141 ;  /* 0x0000008d84000986 */ /* 0x0007e2000c10111a */
[C---:B------:R-:W-:Y:S01]  /*1be30*/  IADD3 R134, P0, PT, R139.reuse, R3, RZ ;  /* 0x000000038b867210 */ /* 0x040fe20007f1e0ff */
[----:B------:R-:W-:Y:S01]  /*1be40*/  VIADD R138, R139, UR5 ;  /* 0x000000058b8a7c36 */ /* 0x000fe20008000000 */
[----:B----4-:R-:W-:Y:S01]  /*1be50*/  ISETP.LT.AND P4, PT, R140, UR6, !P1 ;  /* 0x000000068c007c0c */ /* 0x010fe2000cf81270 */
[----:B------:R-:W4:Y:S01]  /*1be60*/  LDCU UR6, c[0x0][0x39c] ;  /* 0x00007380ff0677ac */ /* 0x000f220008000800 */
[----:B------:R-:W-:Y:S01]  /*1be70*/  PRMT R140, R181, 0x9910, RZ ;  /* 0x00009910b58c7816 */ /* 0x000fe200000000ff */
[C---:B0-----:R-:W-:Y:S01]  /*1be80*/  VIADD R136, R0.reuse, 0x74 ;  /* 0x0000007400887836 */ /* 0x041fe20000000000 */
[----:B------:R-:W-:Y:S01]  /*1be90*/  LEA.HI.X.SX32 R135, R139, R2, 0x1, P0 ;  /* 0x000000028b877211 */ /* 0x000fe200000f0eff */
[----:B------:R-:W-:-:S03]  /*1bea0*/  VIADD R137, R0, 0x75 ;  /* 0x0000007500897836 */ /* 0x000fc60000000000 */
[----:B-1----:R-:W-:Y:S01]  /*1beb0*/  ISETP.LT.AND P0, PT, R136, UR4, !P1 ;  /* 0x0000000488007c0c */ /* 0x002fe2000cf01270 */
[----:B------:R-:W-:Y:S01]  /*1bec0*/  IMAD.MOV.U32 R139, RZ, RZ, R140 ;  /* 0x000000ffff8b7224 */ /* 0x000fe200078e008c */
[CC--:B------:R-:W-:Y:S01]  /*1bed0*/  IADD3 R136, P6, PT, R138.reuse, R3.reuse, RZ ;  /* 0x000000038a887210 */ /* 0x0c0fe20007fde0ff */
[----:B------:R0:W-:Y:S01]  /*1bee0*/  @P3 STG.E.U8 desc[UR26][R134.64], R181 ;  /* 0x000000b586003986 */ /* 0x0001e2000c10111a */
[----:B--2---:R-:W-:Y:S01]  /*1bef0*/  ISETP.LT.AND P3, PT, R137, UR7, !P1 ;  /* 0x0000000789007c0c */ /* 0x004fe2000cf61270 */
[----:B------:R-:W1:Y:S01]  /*1bf00*/  LDCU UR4, c[0x0][0x39c] ;  /* 0x00007380ff0477ac */ /* 0x000e620008000800 */
[CC--:B------:R-:W-:Y:S01]  /*1bf10*/  LEA.HI.X.SX32 R137, R138.reuse, R2.reuse, 0x1, P6 ;  /* 0x000000028a897211 */ /* 0x0c0fe200030f0eff */
[----:B------:R-:W-:Y:S01]  /*1bf20*/  VIADD R138, R138, UR5 ;  /* 0x000000058a8a7c36 */ /* 0x000fe20008000000 */
[----:B------:R-:W-:Y:S01]  /*1bf30*/  SHF.R.S32.HI R139, RZ, 0x8, R139 ;  /* 0x00000008ff8b7819 */ /* 0x000fe2000001148b */
[----:B---3--:R-:W-:Y:S01]  /*1bf40*/  VIADD R133, R0, 0x76 ;  /* 0x0000007600857836 */ /* 0x008fe20000000000 */
[----:B------:R-:W2:Y:S02]  /*1bf50*/  LDCU UR7, c[0x0][0x39c] ;  /* 0x00007380ff0777ac */ /* 0x000ea40008000800 */
[C---:B------:R-:W-:Y:S01]  /*1bf60*/  IADD3 R132, P6, PT, R138.reuse, R3, RZ ;  /* 0x000000038a847210 */ /* 0x040fe20007fde0ff */
[----:B------:R3:W-:Y:S01]  /*1bf70*/  @P5 STG.E.U8 desc[UR26][R136.64], R139 ;  /* 0x0000008b88005986 */ /* 0x0007e2000c10111a */
[----:B----4-:R-:W-:Y:S01]  /*1bf80*/  ISETP.LT.AND P5, PT, R133, UR6, !P1 ;  /* 0x0000000685007c0c */ /* 0x010fe2000cfa1270 */
[----:B------:R-:W4:Y:S01]  /*1bf90*/  LDCU UR6, c[0x0][0x39c] ;  /* 0x00007380ff0677ac */ /* 0x000f220008000800 */
[C---:B------:R-:W-:Y:S01]  /*1bfa0*/  LEA.HI.X.SX32 R133, R138.reuse, R2, 0x1, P6 ;  /* 0x000000028a857211 */ /* 0x040fe200030f0eff */
[----:B------:R-:W-:Y:S01]  /*1bfb0*/  VIADD R138, R138, UR5 ;  /* 0x000000058a8a7c36 */ /* 0x000fe20008000000 */
[----:B------:R-:W-:Y:S01]  /*1bfc0*/  F2FP.SATFINITE.E5M2.F32.PACK_AB_MERGE_C R183, R183, R182, RZ ;  /* 0x000000b6b7b7723e */ /* 0x000fe200048060ff */
[----:B0-----:R-:W-:-:S03]  /*1bfd0*/  VIADD R135, R0, 0x77 ;  /* 0x0000007700877836 */ /* 0x001fc60000000000 */
[----:B------:R-:W-:Y:S02]  /*1bfe0*/  PRMT R141, R183, 0x9910, RZ ;  /* 0x00009910b78d7816 */ /* 0x000fe400000000ff */
[CC--:B------:R-:W-:Y:S01]  /*1bff0*/  IADD3 R134, P6, PT, R138.reuse, R3.reuse, RZ ;  /* 0x000000038a867210 */ /* 0x0c0fe20007fde0ff */
[----:B------:R0:W-:Y:S01]  /*1c000*/  @P2 STG.E.U8 desc[UR26][R132.64], R183 ;  /* 0x000000b784002986 */ /* 0x0001e2000c10111a */
[----:B---3--:R-:W-:Y:S01]  /*1c010*/  VIADD R139, R138, UR5 ;  /* 0x000000058a8b7c36 */ /* 0x008fe20008000000 */
[----:B-1----:R-:W-:Y:S01]  /*1c020*/  ISETP.LT.AND P2, PT, R135, UR4, !P1 ;  /* 0x0000000487007c0c */ /* 0x002fe2000cf41270 */
[----:B------:R-:W-:Y:S01]  /*1c030*/  VIADD R137, R0, 0x78 ;  /* 0x0000007800897836 */ /* 0x000fe20000000000 */
[----:B------:R-:W-:Y:S01]  /*1c040*/  LEA.HI.X.SX32 R135, R138, R2, 0x1, P6 ;  /* 0x000000028a877211 */ /* 0x000fe200030f0eff */
[----:B------:R-:W1:Y:S01]  /*1c050*/  LDCU UR4, c[0x0][0x39c] ;  /* 0x00007380ff0477ac */ /* 0x000e620008000800 */
[----:B------:R-:W-:Y:S02]  /*1c060*/  SHF.R.S32.HI R141, RZ, 0x8, R141 ;  /* 0x00000008ff8d7819 */ /* 0x000fe4000001148d */
[----:B------:R-:W-:Y:S01]  /*1c070*/  IADD3 R136, P6, PT, R139, R3, RZ ;  /* 0x000000038b887210 */ /* 0x000fe20007fde0ff */
[----:B------:R-:W-:-:S02]  /*1c080*/  VIADD R138, R0, 0x79 ;  /* 0x00000079008a7836 */ /* 0x000fc40000000000 */
[----:B------:R3:W-:Y:S01]  /*1c090*/  @P4 STG.E.U8 desc[UR26][R134.64], R141 ;  /* 0x0000008d86004986 */ /* 0x0007e2000c10111a */
[----:B--2---:R-:W-:Y:S01]  /*1c0a0*/  ISETP.LT.AND P4, PT, R137, UR7, !P1 ;  /* 0x0000000789007c0c */ /* 0x004fe2000cf81270 */
[----:B------:R-:W2:Y:S01]  /*1c0b0*/  LDCU UR7, c[0x0][0x39c] ;  /* 0x00007380ff0777ac */ /* 0x000ea20008000800 */
[C---:B------:R-:W-:Y:S01]  /*1c0c0*/  LEA.HI.X.SX32 R137, R139.reuse, R2, 0x1, P6 ;  /* 0x000000028b897211 */ /* 0x040fe200030f0eff */
[----:B------:R-:W-:Y:S01]  /*1c0d0*/  VIADD R139, R139, UR5 ;  /* 0x000000058b8b7c36 */ /* 0x000fe20008000000 */
[----:B------:R-:W-:Y:S02]  /*1c0e0*/  F2FP.SATFINITE.E5M2.F32.PACK_AB_MERGE_C R185, R185, R184, RZ ;  /* 0x000000b8b9b9723e */ /* 0x000fe400048060ff */
[----:B----4-:R-:W-:Y:S02]  /*1c0f0*/  ISETP.LT.AND P6, PT, R138, UR6, !P1 ;  /* 0x000000068a007c0c */ /* 0x010fe4000cfc1270 */
[----:B0-----:R-:W-:Y:S01]  /*1c100*/  PRMT R133, R185, 0x9910, RZ ;  /* 0x00009910b9857816 */ /* 0x001fe200000000ff */
[----:B------:R0:W-:Y:S01]  /*1c110*/  @P0 STG.E.U8 desc[UR26][R136.64], R185 ;  /* 0x000000b988000986 */ /* 0x0001e2000c10111a */
[CC--:B------:R-:W-:Y:S01]  /*1c120*/  IADD3 R132, P0, PT, R139.reuse, R3.reuse, RZ ;  /* 0x000000038b847210 */ /* 0x0c0fe20007f1e0ff */
[----:B------:R-:W-:Y:S01]  /*1c130*/  VIADD R138, R139, UR5 ;  /* 0x000000058b8a7c36 */ /* 0x000fe20008000000 */
[----:B------:R-:W-:Y:S01]  /*1c140*/  F2FP.SATFINITE.E5M2.F32.PACK_AB_MERGE_C R187, R187, R186, RZ ;  /* 0x000000babbbb723e */ /* 0x000fe200048060ff */
[----:B---3--:R-:W-:Y:S01]  /*1c150*/  IMAD.MOV.U32 R141, RZ, RZ, R133 ;  /* 0x000000ffff8d7224 */ /* 0x008fe200078e0085 */
[----:B------:R-:W-:Y:S01]  /*1c160*/  LEA.HI.X.SX32 R133, R139, R2, 0x1, P0 ;  /* 0x000000028b857211 */ /* 0x000fe200000f0eff */
[----:B------:R-:W-:Y:S01]  /*1c170*/  VIADD R139, R0, 0x7a ;  /* 0x0000007a008b7836 */ /* 0x000fe20000000000 */
[----:B------:R-:W-:Y:S01]  /*1c180*/  IADD3 R134, P0, PT, R138, R3, RZ ;  /* 0x000000038a867210 */ /* 0x000fe20007f1e0ff */
[----:B------:R-:W3:Y:S01]  /*1c190*/  LDCU UR6, c[0x0][0x39c] ;  /* 0x00007380ff0677ac */ /* 0x000ee20008000800 */
[----:B------:R-:W-:-:S02]  /*1c1a0*/  SHF.R.S32.HI R141, RZ, 0x8, R141 ;  /* 0x00000008ff8d7819 */ /* 0x000fc4000001148d */
[C---:B------:R-:W-:Y:S02]  /*1c1b0*/  LEA.HI.X.SX32 R135, R138.reuse, R2, 0x1, P0 ;  /* 0x000000028a877211 */ /* 0x040fe400000f0eff */
[----:B-1----:R-:W-:Y:S01]  /*1c1c0*/  ISETP.LT.AND P0, PT, R139, UR4, !P1 ;  /* 0x000000048b007c0c */ /* 0x002fe2000cf01270 */
[----:B------:R-:W1:Y:S01]  /*1c1d0*/  LDCU UR4, c[0x0][0x39c] ;  /* 0x00007380ff0477ac */ /* 0x000e620008000800 */
        /* <DEDUP_REMOVED lines=10> */
[C---:B0-----:R-:W-:Y:S02]  /*1c280*/  VIADD R134, R0.reuse, 0x7d ;  /* 0x0000007d00867836 */ /* 0x041fe40000000000 */
[----:B------:R0:W-:Y:S01]  /*1c290*/  @P2 STG.E.U8 desc[UR26][R136.64], R141 ;  /* 0x0000008d88002986 */ /* 0x0001e2000c10111a */
[----:B--2---:R-:W-:Y:S01]  /*1c2a0*/  ISETP.LT.AND P2, PT, R133, UR7, !P1 ;  /* 0x0000000785007c0c */ /* 0x004fe2000cf41270 */
[----:B------:R-:W-:Y:S01]  /*1c2b0*/  VIADD R142, R0, 0x7b ;  /* 0x0000007b008e7836 */ /* 0x000fe20000000000 */
[C---:B------:R-:W-:Y:S01]  /*1c2c0*/  LEA.HI.X.SX32 R133, R139.reuse, R2, 0x1, P5 ;  /* 0x000000028b857211 */ /* 0x040fe200028f0eff */
[----:B------:R-:W-:Y:S01]  /*1c2d0*/  VIADD R139, R139, UR5 ;  /* 0x000000058b8b7c36 */ /* 0x000fe20008000000 */
[----:B------:R-:W-:Y:S01]  /*1c2e0*/  F2FP.SATFINITE.E5M2.F32.PACK_AB_MERGE_C R189, R189, R188, RZ ;  /* 0x000000bcbdbd723e */ /* 0x000fe200048060ff */
[----:B------:R-:W2:Y:S01]  /*1c2f0*/  LDCU UR7, c[0x0][0x39c] ;  /* 0x00007380ff0777ac */ /* 0x000ea20008000800 */
[----:B-1----:R-:W-:Y:S01]  /*1c300*/  ISETP.LT.AND P5, PT, R134, UR4, !P1 ;  /* 0x0000000486007c0c */ /* 0x002fe2000cfa1270 */
[----:B------:R-:W1:Y:S01]  /*1c310*/  LDCU UR4, c[0x0][0x39c] ;  /* 0x00007380ff0477ac */ /* 0x000e620008000800 */
[----:B------:R-:W-:Y:S01]  /*1c320*/  PRMT R135, R189, 0x9910, RZ ;  /* 0x00009910bd877816 */ /* 0x000fe200000000ff */
[----:B------:R4:W-:Y:S01]  /*1c330*/  @P4 STG.E.U8 desc[UR26][R132.64], R189 ;  /* 0x000000bd84004986 */ /* 0x0009e2000c10111a */
[----:B---3--:R-:W-:Y:S01]  /*1c340*/  ISETP.LT.AND P3, PT, R142, UR6, !P1 ;  /* 0x000000068e007c0c */ /* 0x008fe2000cf61270 */
[----:B------:R-:W3:Y:S01]  /*1c350*/  LDCU UR6, c[0x0][0x39c] ;  /* 0x00007380ff0677ac */ /* 0x000ee20008000800 */
        /* <DEDUP_REMOVED lines=8> */
[----:B------:R-:W-:Y:S01]  /*1c3e0*/  VIADD R138, R138, UR5 ;  /* 0x000000058a8a7c36 */ /* 0x000fe20008000000 */
[----:B------:R-:W-:Y:S01]  /*1c3f0*/  F2FP.SATFINITE.E5M2.F32.PACK_AB_MERGE_C R191, R191, R190, RZ ;  /* 0x000000bebfbf723e */ /* 0x000fe200048060ff */
[----:B------:R-:W-:Y:S01]  /*1c400*/  VIADD R133, R0, 0x7f ;  /* 0x0000007f00857836 */ /* 0x000fe20000000000 */
[----:B------:R0:W-:Y:S01]  /*1c410*/  @P6 STG.E.U8 desc[UR26][R134.64], R139 ;  /* 0x0000008b86006986 */ /* 0x0001e2000c10111a */
[----:B-1----:R-:W-:-:S02]  /*1c420*/  ISETP.LT.AND P4, PT, R132, UR4, !P1 ;  /* 0x0000000484007c0c */ /* 0x002fc4000cf81270 */
[----:B------:R-:W-:Y:S02]  /*1c430*/  F2FP.SATFINITE.E5M2.F32.PACK_AB_MERGE_C R193, R193, R192, RZ ;  /* 0x000000c0c1c1723e */ /* 0x000fe400048060ff */
[----:B------:R-:W-:Y:S01]  /*1c440*/  PRMT R141, R191, 0x9910, RZ ;  /* 0x00009910bf8d7816 */ /* 0x000fe200000000ff */
[----:B------:R1:W-:Y:S01]  /*1c450*/  @P0 STG.E.U8 desc[UR26][R136.64], R191 ;  /* 0x000000bf88000986 */ /* 0x0003e2000c10111a */
[----:B------:R-:W-:Y:S01]  /*1c460*/  IADD3 R132, P6, PT, R138, R3, RZ ;  /* 0x000000038a847210 */ /* 0x000fe20007fde0ff */
[----:B------:R-:W-:Y:S01]  /*1c470*/  VIADD R140, R0, 0x80 ;  /* 0x00000080008c7836 */ /* 0x000fe20000000000 */
[----:B---3--:R-:W-:Y:S01]  /*1c480*/  ISETP.LT.AND P0, PT, R133, UR6, !P1 ;  /* 0x0000000685007c0c */ /* 0x008fe2000cf01270 */
[----:B------:R-:W3:Y:S01]  /*1c490*/  LDCU UR6, c[0x0][0x39c] ;  /* 0x00007380ff0677ac */ /* 0x000ee20008000800 */
[C---:B------:R-:W-:Y:S01]  /*1c4a0*/  LEA.HI.X.SX32 R133, R138.reuse, R2, 0x1, P6 ;  /* 0x000000028a857211 */ /* 0x040fe200030f0eff */
[----:B------:R-:W-:Y:S01]  /*1c4b0*/  VIADD R138, R138, UR5 ;  /* 0x000000058a8a7c36 */ /* 0x000fe20008000000 */
[----:B------:R-:W-:Y:S01]  /*1c4c0*/  SHF.R.S32.HI R141, RZ, 0x8, R141 ;  /* 0x00000008ff8d7819 */ /* 0x000fe2000001148d */
[----:B------:R-:W4:Y:S02]  /*1c4d0*/  LDCU UR4, c[0x0][0x39c] ;  /* 0x00007380ff0477ac */ /* 0x000f240008000800 */
[----:B0-----:R-:W-:-:S02]  /*1c4e0*/  VIADD R139, R138, UR5 ;  /* 0x000000058a8b7c36 */ /* 0x001fc40008000000 */
[----:B------:R0:W-:Y:S01]  /*1c4f0*/  @P3 STG.E.U8 desc[UR26][R132.64], R141 ;  /* 0x0000008d84003986 */ /* 0x0001e2000c10111a */
[CC--:B------:R-:W-:Y:S02]  /*1c500*/  IADD3 R134, P3, PT, R138.reuse, R3.reuse, RZ ;  /* 0x000000038a867210 */ /* 0x0c0fe40007f7e0ff */
[----:B-1----:R-:W-:Y:S02]  /*1c510*/  PRMT R137, R193, 0x9910, RZ ;  /* 0x00009910c1897816 */ /* 0x002fe400000000ff */
[-C--:B------:R-:W-:Y:S02]  /*1c520*/  LEA.HI.X.SX32 R135, R138, R2.reuse, 0x1, P3 ;  /* 0x000000028a877211 */ /* 0x080fe400018f0eff */
[C---:B------:R-:W-:Y:S01]  /*1c530*/  IADD3 R136, P3, PT, R139.reuse, R3, RZ ;  /* 0x000000038b887210 */ /* 0x040fe20007f7e0ff */
[----:B------:R-:W-:Y:S01]  /*1c540*/  IMAD.MOV.U32 R138, RZ, RZ, R137 ;  /* 0x000000ffff8a7224 */ /* 0x000fe200078e0089 */
[----:B--2---:R-:W-:Y:S01]  /*1c550*/  ISETP.LT.AND P6, PT, R140, UR7, !P1 ;  /* 0x000000078c007c0c */ /* 0x004fe2000cfc1270 */
[----:B------:R-:W1:Y:S01]  /*1c560*/  LDCU UR7, c[0x0][0x39c] ;  /* 0x00007380ff0777ac */ /* 0x000e620008000800 */
        /* <DEDUP_REMOVED lines=9> */
[----:B---3--:R-:W-:Y:S01]  /*1c600*/  ISETP.LT.AND P3, PT, R133, UR6, !P1 ;  /* 0x0000000685007c0c */ /* 0x008fe2000cf61270 */
[----:B------:R-:W-:Y:S01]  /*1c610*/  VIADD R138, R0, 0x83 ;  /* 0x00000083008a7836 */ /* 0x000fe20000000000 */
[----:B----4-:R-:W-:Y:S01]  /*1c620*/  ISETP.LT.AND P2, PT, R140, UR4, !P1 ;  /* 0x000000048c007c0c */ /* 0x010fe2000cf41270 */
[----:B------:R-:W3:Y:S01]  /*1c630*/  LDCU UR4, c[0x0][0x39c] ;  /* 0x00007380ff0477ac */ /* 0x000ee20008000800 */
[C---:B------:R-:W-:Y:S01]  /*1c640*/  LEA.HI.X.SX32 R133, R139.reuse, R2, 0x1, P5 ;  /* 0x000000028b857211 */ /* 0x040fe200028f0eff */
[----:B------:R-:W-:Y:S01]  /*1c650*/  VIADD R139, R139, UR5 ;  /* 0x000000058b8b7c36 */ /* 0x000fe20008000000 */
[----:B0-----:R-:W-:Y:S01]  /*1c660*/  PRMT R135, R195, 0x9910, RZ ;  /* 0x00009910c3877816 */ /* 0x001fe200000000ff */
[----:B------:R-:W0:Y:S01]  /*1c670*/  LDCU UR6, c[0x0][0x39c] ;  /* 0x00007380ff0677ac */ /* 0x000e220008000800 */
[----:B-1----:R-:W-:Y:S01]  /*1c680*/  ISETP.LT.AND P5, PT, R138, UR7, !P1 ;  /* 0x000000078a007c0c */ /* 0x002fe2000cfa1270 */
[----:B------:R1:W-:Y:S01]  /*1c690*/  @P4 STG.E.U8 desc[UR26][R132.64], R195 ;  /* 0x000000c384004986 */ /* 0x0003e2000c10111a */
[----:B------:R-:W-:Y:S01]  /*1c6a0*/  IADD3 R134, P4, PT, R139, R3, RZ ;  /* 0x000000038b867210 */ /* 0x000fe20007f9e0ff */
[----:B--2---:R-:W-:Y:S01]  /*1c6b0*/  IMAD.MOV.U32 R136, RZ, RZ, R135 ;  /* 0x000000ffff887224 */ /* 0x004fe200078e0087 */
[----:B------:R-:W-:Y:S01]  /*1c6c0*/  F2FP.SATFINITE.E5M2.F32.PACK_AB_MERGE_C R141, R69, R68, RZ ;  /* 0x00000044458d723e */ /* 0x000fe200048060ff */
[C---:B------:R-:W-:Y:S01]  /*1c6d0*/  VIADD R138, R139.reuse, UR5 ;  /* 0x000000058b8a7c36 */ /* 0x040fe20008000000 */
[----:B------:R-:W-:Y:S01]  /*1c6e0*/  LEA.HI.X.SX32 R135, R139, R2, 0x1, P4 ;  /* 0x000000028b877211 */ /* 0x000fe200020f0eff */
[----:B------:R-:W2:Y:S01]  /*1c6f0*/  LDCU UR7, c[0x0][0x39c] ;  /* 0x00007380ff0777ac */ /* 0x000ea20008000800 */
[----:B------:R-:W-:-:S02]  /*1c700*/  SHF.R.S32.HI R139, RZ, 0x8, R136 ;  /* 0x00000008ff8b7819 */ /* 0x000fc40000011488 */
[----:B------:R-:W-:Y:S01]  /*1c710*/  IADD3 R136, P4, PT, R138, R3, RZ ;  /* 0x000000038a887210 */ /* 0x000fe20007f9e0ff */
[----:B------:R-:W-:-:S03]  /*1c720*/  VIADD R68, R0, 0x84 ;  /* 0x0000008400447836 */ /* 0x000fc60000000000 */
[C---:B------:R-:W-:Y:S01]  /*1c730*/  LEA.HI.X.SX32 R137, R138.reuse, R2, 0x1, P4 ;  /* 0x000000028a897211 */ /* 0x040fe200020f0eff */
[----:B------:R-:W-:Y:S01]  /*1c740*/  VIADD R138, R138, UR5 ;  /* 0x000000058a8a7c36 */ /* 0x000fe20008000000 */
[----:B------:R4:W-:Y:S01]  /*1c750*/  @P0 STG.E.U8 desc[UR26][R134.64], R139 ;  /* 0x0000008b86000986 */ /* 0x0009e2000c10111a */
[----:B---3--:R-:W-:Y:S01]  /*1c760*/  ISETP.LT.AND P0, PT, R68, UR4, !P1 ;  /* 0x0000000444007c0c */ /* 0x008fe2000cf01270 */
[----:B------:R-:W3:Y:S01]  /*1c770*/  LDCU UR4, c[0x0][0x39c] ;  /* 0x00007380ff0477ac */ /* 0x000ee20008000800 */
[----:B-1----:R-:W-:Y:S02]  /*1c780*/  PRMT R132, R141, 0x9910, RZ ;  /* 0x000099108d847816 */ /* 0x002fe400000000ff */
[----:B------:R-:W-:Y:S01]  /*1c790*/  IADD3 R68, P4, PT, R138, R3, RZ ;  /* 0x000000038a447210 */ /* 0x000fe20007f9e0ff */
[----:B------:R-:W-:-:S03]  /*1c7a0*/  VIADD R133, R0, 0x85 ;  /* 0x0000008500857836 */ /* 0x000fc60000000000 */
[C---:B------:R-:W-:Y:S01]  /*1c7b0*/  LEA.HI.X.SX32 R69, R138.reuse, R2, 0x1, P4 ;  /* 0x000000028a457211 */ /* 0x040fe200020f0eff */
[----:B------:R-:W-:Y:S01]  /*1c7c0*/  VIADD R138, R138, UR5 ;  /* 0x000000058a8a7c36 */ /* 0x000fe20008000000 */
[----:B----4-:R-:W-:Y:S01]  /*1c7d0*/  SHF.R.S32.HI R135, RZ, 0x8, R132 ;  /* 0x00000008ff877819 */ /* 0x010fe20000011484 */
[----:B------:R1:W-:Y:S01]  /*1c7e0*/  @P6 STG.E.U8 desc[UR26][R136.64], R141 ;  /* 0x0000008d88006986 */ /* 0x0003e2000c10111a */
[----:B------:R-:W-:Y:S01]  /*1c7f0*/  F2FP.SATFINITE.E5M2.F32.PACK_AB_MERGE_C R139, R71, R70, RZ ;  /* 0x00000046478b723e */ /* 0x000fe200048060ff */
[----:B------:R-:W-:Y:S02]  /*1c800*/  VIADD R132, R0, 0x86 ;  /* 0x0000008600847836 */ /* 0x000fe40000000000 */
[----:B------:R4:W-:Y:S01]  /*1c810*/  @P2 STG.E.U8 desc[UR26][R68.64], R135 ;  /* 0x0000008744002986 */ /* 0x0009e2000c10111a */
[CC--:B------:R-:W-:Y:S01]  /*1c820*/  IADD3 R70, P2, PT, R138.reuse, R3.reuse, RZ ;  /* 0x000000038a467210 */ /* 0x0c0fe20007f5e0ff */
[C---:B------:R-:W-:Y:S01]  /*1c830*/  VIADD R134, R138.reuse, UR5 ;  /* 0x000000058a867c36 */ /* 0x040fe20008000000 */
[----:B0-----:R-:W-:Y:S01]  /*1c840*/  ISETP.LT.AND P4, PT, R133, UR6, !P1 ;  /* 0x0000000685007c0c */ /* 0x001fe2000cf81270 */
[----:B------:R-:W0:Y:S01]  /*1c850*/  LDCU UR6, c[0x0][0x39c] ;  /* 0x00007380ff0677ac */ /* 0x000e220008000800 */
[----:B------:R-:W-:Y:S01]  /*1c860*/  LEA.HI.X.SX32 R71, R138, R2, 0x1, P2 ;  /* 0x000000028a477211 */ /* 0x000fe200010f0eff */
[----:B------:R-:W-:Y:S01]  /*1c870*/  VIADD R133, R0, 0x87 ;  /* 0x0000008700857836 */ /* 0x000fe20000000000 */
[----:B---3--:R-:W-:Y:S01]  /*1c880*/  ISETP.LT.AND P2, PT, R132, UR4, !P1 ;  /* 0x0000000484007c0c */ /* 0x008fe2000cf41270 */
[----:B------:R-:W3:Y:S01]  /*1c890*/  LDCU UR4, c[0x0][0x39c] ;  /* 0x00007380ff0477ac */ /* 0x000ee20008000800 */
[----:B------:R-:W-:Y:S01]  /*1c8a0*/  IADD3 R132, P6, PT, R134, R3, RZ ;  /* 0x0000000386847210 */ /* 0x000fe20007fde0ff */
[----:B------:R5:W-:Y:S01]  /*1c8b0*/  @P3 STG.E.U8 desc[UR26][R70.64], R139 ;  /* 0x0000008b46003986 */ /* 0x000be2000c10111a */
[----:B-1----:R-:W-:-:S02]  /*1c8c0*/  PRMT R136, R139, 0x9910, RZ ;  /* 0x000099108b887816 */ /* 0x002fc400000000ff */
[----:B--2---:R-:W-:Y:S01]  /*1c8d0*/  ISETP.LT.AND P3, PT, R133, UR7, !P1 ;  /* 0x0000000785007c0c */ /* 0x004fe2000cf61270 */
[----:B----4-:R-:W-:Y:S01]  /*1c8e0*/  VIADD R69, R0, 0x88 ;  /* 0x0000008800457836 */ /* 0x010fe20000000000 */
[C---:B------:R-:W-:Y:S01]  /*1c8f0*/  LEA.HI.X.SX32 R133, R134.reuse, R2, 0x1, P6 ;  /* 0x0000000286857211 */ /* 0x040fe200030f0eff */
[----:B------:R-:W-:Y:S01]  /*1c900*/  VIADD R134, R134, UR5 ;  /* 0x0000000586867c36 */ /* 0x000fe20008000000 */
[----:B------:R-:W-:Y:S01]  /*1c910*/  SHF.R.S32.HI R135, RZ, 0x8, R136 ;  /* 0x00000008ff877819 */ /* 0x000fe20000011488 */
[----:B------:R-:W1:Y:S01]  /*1c920*/  LDCU UR7, c[0x0][0x39c] ;  /* 0x00007380ff0777ac */ /* 0x000e620008000800 */
[----:B------:R-:W-:Y:S02]  /*1c930*/  F2FP.SATFINITE.E5M2.F32.PACK_AB_MERGE_C R137, R73, R72, RZ ;  /* 0x000000484989723e */ /* 0x000fe400048060ff */
[-C--:B------:R-:W-:Y:S01]  /*1c940*/  IADD3 R68, P6, PT, R134, R3.reuse, RZ ;  /* 0x0000000386447210 */ /* 0x080fe20007fde0ff */
[----:B------:R2:W-:Y:S01]  /*1c950*/  @P5 STG.E.U8 desc[UR26][R132.64], R135 ;  /* 0x0000008784005986 */ /* 0x0005e2000c10111a */
[----:B0-----:R-:W-:Y:S01]  /*1c960*/  ISETP.LT.AND P5, PT, R69, UR6, !P1 ;  /* 0x0000000645007c0c */ /* 0x001fe2000cfa1270 */
[----:B-----5:R-:W-:Y:S01]  /*1c970*/  VIADD R71, R0, 0x89 ;  /* 0x0000008900477836 */ /* 0x020fe20000000000 */
[C---:B------:R-:W-:Y:S01]  /*1c980*/  LEA.HI.X.SX32 R69, R134.reuse, R2, 0x1, P6 ;  /* 0x0000000286457211 */ /* 0x040fe200030f0eff */
[----:B------:R-:W-:Y:S01]  /*1c990*/  VIADD R134, R134, UR5 ;  /* 0x0000000586867c36 */ /* 0x000fe20008000000 */
[----:B------:R-:W-:Y:S01]  /*1c9a0*/  PRMT R72, R137, 0x9910, RZ ;  /* 0x0000991089487816 */ /* 0x000fe200000000ff */
[----:B------:R-:W-:Y:S01]  /*1c9b0*/  VIADD R73, R0, 0x8a ;  /* 0x0000008a00497836 */ /* 0x000fe20000000000 */
[----:B------:R-:W-:Y:S01]  /*1c9c0*/  F2FP.SATFINITE.E5M2.F32.PACK_AB_MERGE_C R75, R75, R74, RZ ;  /* 0x0000004a4b4b723e */ /* 0x000fe200048060ff */
[----:B------:R-:W0:Y:S01]  /*1c9d0*/  LDCU UR6, c[0x0][0x39c] ;  /* 0x00007380ff0677ac */ /* 0x000e220008000800 */
[C---:B------:R-:W-:Y:S01]  /*1c9e0*/  IADD3 R70, P6, PT, R134.reuse, R3, RZ ;  /* 0x0000000386467210 */ /* 0x040fe20007fde0ff */
[----:B--2---:R-:W-:Y:S01]  /*1c9f0*/  IMAD.MOV.U32 R133, RZ, RZ, R72 ;  /* 0x000000ffff857224 */ /* 0x004fe200078e0048 */
[----:B------:R2:W-:Y:S01]  /*1ca00*/  @P0 STG.E.U8 desc[UR26][R68.64], R137 ;  /* 0x0000008944000986 */ /* 0x0005e2000c10111a */
[C---:B------:R-:W-:Y:S01]  /*1ca10*/  VIADD R132, R134.reuse, UR5 ;  /* 0x0000000586847c36 */ /* 0x040fe20008000000 */
[----:B---3--:R-:W-:Y:S01]  /*1ca20*/  ISETP.LT.AND P0, PT, R71, UR4, !P1 ;  /* 0x0000000447007c0c */ /* 0x008fe2000cf01270 */
[----:B------:R-:W3:Y:S01]  /*1ca30*/  LDCU UR4, c[0x0][0x39c] ;  /* 0x00007380ff0477ac */ /* 0x000ee20008000800 */
[----:B------:R-:W-:-:S02]  /*1ca40*/  LEA.HI.X.SX32 R71, R134, R2, 0x1, P6 ;  /* 0x0000000286477211 */ /* 0x000fc400030f0eff */
[----:B------:R-:W-:Y:S02]  /*1ca50*/  SHF.R.S32.HI R133, RZ, 0x8, R133 ;  /* 0x00000008ff857819 */ /* 0x000fe40000011485 */
[----:B------:R-:W-:-:S03]  /*1ca60*/  IADD3 R72, P6, PT, R132, R3, RZ ;  /* 0x0000000384487210 */ /* 0x000fc60007fde0ff */
[----:B------:R4:W-:Y:S01]  /*1ca70*/  @P4 STG.E.U8 desc[UR26][R70.64], R133 ;  /* 0x0000008546004986 */ /* 0x0009e2000c10111a */
[----:B-1----:R-:W-:Y:S02]  /*1ca80*/  ISETP.LT.AND P4, PT, R73, UR7, !P1 ;  /* 0x0000000749007c0c */ /* 0x002fe4000cf81270 */
[----:B------:R-:W-:Y:S02]  /*1ca90*/  F2FP.SATFINITE.E5M2.F32.PACK_AB_MERGE_C R135, R77, R76, RZ ;  /* 0x0000004c4d87723e */ /* 0x000fe400048060ff */
[C---:B------:R-:W-:Y:S01]  /*1caa0*/  LEA.HI.X.SX32 R73, R132.reuse, R2, 0x1, P6 ;  /* 0x0000000284497211 */ /* 0x040fe200030f0eff */
[----:B------:R-:W-:Y:S01]  /*1cab0*/  VIADD R132, R132, UR5 ;  /* 0x0000000584847c36 */ /* 0x000fe20008000000 */
[----:B------:R-:W1:Y:S03]  /*1cac0*/  LDCU UR7, c[0x0][0x39c] ;  /* 0x00007380ff0777ac */ /* 0x000e660008000800 */
[----:B------:R5:W-:Y:S01]  /*1cad0*/  @P2 STG.E.U8 desc[UR26][R72.64], R75 ;  /* 0x0000004b48002986 */ /* 0x000be2000c10111a */
[C---:B--2---:R-:W-:Y:S01]  /*1cae0*/  IADD3 R68, P2, PT, R132.reuse, R3, RZ ;  /* 0x0000000384447210 */ /* 0x044fe20007f5e0ff */
[----:B------:R-:W-:-:S02]  /*1caf0*/  VIADD R74, R132, UR5 ;  /* 0x00000005844a7c36 */ /* 0x000fc40008000000 */
[----:B------:R-:W-:Y:S01]  /*1cb00*/  VIADD R76, R0, 0x8c ;  /* 0x0000008c004c7836 */ /* 0x000fe20000000000 */
[-C--:B------:R-:W-:Y:S02]  /*1cb10*/  LEA.HI.X.SX32 R69, R132, R2.reuse, 0x1, P2 ;  /* 0x0000000284457211 */ /* 0x080fe400010f0eff */
[-C--:B----4-:R-:W-:Y:S02]  /*1cb20*/  IADD3 R70, P2, PT, R74, R3.reuse, RZ ;  /* 0x000000034a467210 */ /* 0x090fe40007f5e0ff */
[----:B------:R-:W-:Y:S01]  /*1cb30*/  PRMT R77, R75, 0x9910, RZ ;  /* 0x000099104b4d7816 */ /* 0x000fe200000000ff */
[----:B------:R-:W-:Y:S01]  /*1cb40*/  VIADD R134, R0, 0x8b ;  /* 0x0000008b00867836 */ /* 0x000fe20000000000 */
[----:B------:R-:W-:Y:S02]  /*1cb50*/  LEA.HI.X.SX32 R71, R74, R2, 0x1, P2 ;  /* 0x000000024a477211 */ /* 0x000fe400010f0eff */
[----:B---3--:R-:W-:Y:S01]  /*1cb60*/  ISETP.LT.AND P2, PT, R76, UR4, !P1 ;  /* 0x000000044c007c0c */ /* 0x008fe2000cf41270 */
[----:B------:R-:W2:Y:S01]  /*1cb70*/  LDCU UR4, c[0x0][0x39c] ;  /* 0x00007380ff0477ac */ /* 0x000ea20008000800 */
[----:B------:R-:W-:Y:S01]  /*1cb80*/  SHF.R.S32.HI R77, RZ, 0x8, R77 ;  /* 0x00000008ff4d7819 */ /* 0x000fe2000001144d */
[----:B------:R-:W-:Y:S01]  /*1cb90*/  VIADD R74, R74, UR5 ;  /* 0x000000054a4a7c36 */ /* 0x000fe20008000000 */
[----:B0-----:R-:W-:Y:S01]  /*1cba0*/  ISETP.LT.AND P6, PT, R134, UR6, !P1 ;  /* 0x0000000686007c0c */ /* 0x001fe2000cfc1270 */
[----:B------:R-:W0:Y:S01]  /*1cbb0*/  LDCU UR6, c[0x0][0x39c] ;  /* 0x00007380ff0677ac */ /* 0x000e220008000800 */
[----:B------:R-:W-:Y:S01]  /*1cbc0*/  PRMT R76, R135, 0x9910, RZ ;  /* 0x00009910874c7816 */ /* 0x000fe200000000ff */
[----:B------:R3:W-:Y:S01]  /*1cbd0*/  @P3 STG.E.U8 desc[UR26][R68.64], R77 ;  /* 0x0000004d44003986 */ /* 0x0007e2000c10111a */
[C---:B-----5:R-:W-:Y:S01]  /*1cbe0*/  IADD3 R72, P3, PT, R74.reuse, R3, RZ ;  /* 0x000000034a487210 */ /* 0x060fe20007f7e0ff */
[----:B------:R-:W-:-:S03]  /*1cbf0*/  VIADD R75, R74, UR5 ;  /* 0x000000054a4b7c36 */ /* 0x000fc60008000000 */
[-C--:B------:R-:W-:Y:S01]  /*1cc00*/  LEA.HI.X.SX32 R73, R74, R2.reuse, 0x1, P3 ;  /* 0x000000024a497211 */ /* 0x080fe200018f0eff */
[----:B------:R4:W-:Y:S01]  /*1cc10*/  @P5 STG.E.U8 desc[UR26][R70.64], R135 ;  /* 0x0000008746005986 */ /* 0x0009e2000c10111a */
[----:B---3--:R-:W-:Y:S01]  /*1cc20*/  SHF.R.S32.HI R77, RZ, 0x8, R76 ;  /* 0x00000008ff4d7819 */ /* 0x008fe2000001144c */
[C---:B------:R-:W-:Y:S01]  /*1cc30*/  VIADD R69, R0.reuse, 0x8e ;  /* 0x0000008e00457836 */ /* 0x040fe20000000000 */
[-C--:B------:R-:W-:Y:S01]  /*1cc40*/  IADD3 R68, P5, PT, R75, R3.reuse, RZ ;  /* 0x000000034b447210 */ /* 0x080fe20007fbe0ff */
[C---:B----4-:R-:W-:Y:S02]  /*1cc50*/  VIADD R70, R0.reuse, 0x8f ;  /* 0x0000008f00467836 */ /* 0x050fe40000000000 */
[----:B------:R3:W-:Y:S01]  /*1cc60*/  @P0 STG.E.U8 desc[UR26][R72.64], R77 ;  /* 0x0000004d48000986 */ /* 0x0007e2000c10111a */
[----:B-1----:R-:W-:Y:S01]  /*1cc70*/  ISETP.LT.AND P0, PT, R69, UR7, !P1 ;  /* 0x0000000745007c0c */ /* 0x002fe2000cf01270 */
[----:B------:R-:W-:Y:S01]  /*1cc80*/  VIADD R132, R0, 0x8d ;  /* 0x0000008d00847836 */ /* 0x000fe20000000000 */
[C---:B------:R-:W-:Y:S01]  /*1cc90*/  LEA.HI.X.SX32 R69, R75.reuse, R2, 0x1, P5 ;  /* 0x000000024b457211 */ /* 0x040fe200028f0eff */
[----:B------:R-:W-:Y:S01]  /*1cca0*/  VIADD R75, R75, UR5 ;  /* 0x000000054b4b7c36 */ /* 0x000fe20008000000 */
[----:B------:R-:W-:Y:S01]  /*1ccb0*/  F2FP.SATFINITE.E5M2.F32.PACK_AB_MERGE_C R79, R79, R78, RZ ;  /* 0x0000004e4f4f723e */ /* 0x000fe200048060ff */
[----:B------:R-:W1:Y:S01]  /*1ccc0*/  LDCU UR7, c[0x0][0x39c] ;  /* 0x00007380ff0777ac */ /* 0x000e620008000800 */
[----:B--2---:R-:W-:Y:S01]  /*1ccd0*/  ISETP.LT.AND P5, PT, R70, UR4, !P1 ;  /* 0x0000000446007c0c */ /* 0x004fe2000cfa1270 */
[----:B------:R-:W2:Y:S01]  /*1cce0*/  LDCU UR4, c[0x0][0x39c] ;  /* 0x00007380ff0477ac */ /* 0x000ea20008000800 */
[----:B------:R-:W-:Y:S01]  /*1ccf0*/  PRMT R71, R79, 0x9910, RZ ;  /* 0x000099104f477816 */ /* 0x000fe200000000ff */
[----:B------:R4:W-:Y:S01]  /*1cd00*/  @P4 STG.E.U8 desc[UR26][R68.64], R79 ;  /* 0x0000004f44004986 */ /* 0x0009e2000c10111a */
[----:B0-----:R-:W-:Y:S01]  /*1cd10*/  ISETP.LT.AND P3, PT, R132, UR6, !P1 ;  /* 0x0000000684007c0c */ /* 0x001fe2000cf61270 */
[----:B------:R-:W0:Y:S01]  /*1cd20*/  LDCU UR6, c[0x0][0x39c] ;  /* 0x00007380ff0677ac */ /* 0x000e220008000800 */
[C---:B------:R-:W-:Y:S01]  /*1cd30*/  IADD3 R70, P4, PT, R75.reuse, R3, RZ ;  /* 0x000000034b467210 */ /* 0x040fe20007f9e0ff */
[----:B------:R-:W-:-:S02]  /*1cd40*/  VIADD R74, R75, UR5 ;  /* 0x000000054b4a7c36 */ /* 0x000fc40008000000 */
[----:B---3--:R-:W-:Y:S01]  /*1cd50*/  IMAD.MOV.U32 R73, RZ, RZ, R71 ;  /* 0x000000ffff497224 */ /* 0x008fe200078e0047 */
        /* <DEDUP_REMOVED lines=15> */
[----:B0-----:R-:W-:Y:S01]  /*1ce50*/  ISETP.LT.AND P2, PT, R69, UR6, !P1 ;  /* 0x0000000645007c0c */ /* 0x001fe2000cf41270 */
[----:B------:R-:W0:Y:S01]  /*1ce60*/  LDCU UR6, c[0x0][0x39c] ;  /* 0x00007380ff0677ac */ /* 0x000e220008000800 */
[C---:B------:R-:W-:Y:S01]  /*1ce70*/  LEA.HI.X.SX32 R69, R74.reuse, R2, 0x1, P6 ;  /* 0x000000024a457211 */ /* 0x040fe200030f0eff */
[----:B------:R-:W-:Y:S01]  /*1ce80*/  VIADD R74, R74, UR5 ;  /* 0x000000054a4a7c36 */ /* 0x000fe20008000000 */
[----:B------:R-:W-:Y:S01]  /*1ce90*/  SHF.R.S32.HI R77, RZ, 0x8, R77 ;  /* 0x00000008ff4d7819 */ /* 0x000fe2000001144d */
[----:B------:R-:W4:Y:S02]  /*1cea0*/  LDCU UR4, c[0x0][0x39c] ;  /* 0x00007380ff0477ac */ /* 0x000f240008000800 */
[----:B---3--:R-:W-:-:S02]  /*1ceb0*/  VIADD R75, R74, UR5 ;  /* 0x000000054a4b7c36 */ /* 0x008fc40008000000 */
[----:B------:R3:W-:Y:S01]  /*1cec0*/  @P3 STG.E.U8 desc[UR26][R68.64], R77 ;  /* 0x0000004d44003986 */ /* 0x0007e2000c10111a */
[CC--:B------:R-:W-:Y:S02]  /*1ced0*/  IADD3 R70, P3, PT, R74.reuse, R3.reuse, RZ ;  /* 0x000000034a467210 */ /* 0x0c0fe40007f7e0ff */
[----:B--2---:R-:W-:Y:S02]  /*1cee0*/  PRMT R73, R83, 0x9910, RZ ;  /* 0x0000991053497816 */ /* 0x004fe400000000ff */
[-C--:B------:R-:W-:Y:S02]  /*1cef0*/  LEA.HI.X.SX32 R71, R74, R2.reuse, 0x1, P3 ;  /* 0x000000024a477211 */ /* 0x080fe400018f0eff */
[C---:B------:R-:W-:Y:S01]  /*1cf00*/  IADD3 R72, P3, PT, R75.reuse, R3, RZ ;  /* 0x000000034b487210 */ /* 0x040fe20007f7e0ff */
[----:B------:R-:W-:Y:S01]  /*1cf10*/  IMAD.MOV.U32 R74, RZ, RZ, R73 ;  /* 0x000000ffff4a7224 */ /* 0x000fe200078e0049 */
[----:B-1----:R-:W-:Y:S01]  /*1cf20*/  ISETP.LT.AND P6, PT, R76, UR7, !P1 ;  /* 0x000000074c007c0c */ /* 0x002fe2000cfc1270 */
[----:B------:R-:W1:Y:S01]  /*1cf30*/  LDCU UR7, c[0x0][0x39c] ;  /* 0x00007380ff0777ac */ /* 0x000e620008000800 */
[C---:B------:R-:W-:Y:S01]  /*1cf40*/  LEA.HI.X.SX32 R73, R75.reuse, R2, 0x1, P3 ;  /* 0x000000024b497211 */ /* 0x040fe200018f0eff */
[----:B------:R-:W-:Y:S01]  /*1cf50*/  VIADD R75, R75, UR5 ;  /* 0x000000054b4b7c36 */ /* 0x000fe20008000000 */
[----:B---3--:R-:W-:Y:S01]  /*1cf60*/  SHF.R.S32.HI R77, RZ, 0x8, R74 ;  /* 0x00000008ff4d7819 */ /* 0x008fe2000001144a */
[----:B------:R2:W-:Y:S01]  /*1cf70*/  @P0 STG.E.U8 desc[UR26][R70.64], R83 ;  /* 0x0000005346000986 */ /* 0x0005e2000c10111a */
[----:B------:R-:W-:-:S02]  /*1cf80*/  VIADD R69, R0, 0x94 ;  /* 0x0000009400457836 */ /* 0x000fc40000000000 */
[C---:B------:R-:W-:Y:S01]  /*1cf90*/  VIADD R76, R0.reuse, 0x93 ;  /* 0x00000093004c7836 */ /* 0x040fe20000000000 */
[----:B------:R3:W-:Y:S01]  /*1cfa0*/  @P5 STG.E.U8 desc[UR26][R72.64], R77 ;  /* 0x0000004d48005986 */ /* 0x0007e2000c10111a */
[-C--:B------:R-:W-:Y:S02]  /*1cfb0*/  IADD3 R68, P5, PT, R75, R3.reuse, RZ ;  /* 0x000000034b447210 */ /* 0x080fe40007fbe0ff */
[----:B------:R-:W-:Y:S02]  /*1cfc0*/  F2FP.SATFINITE.E5M2.F32.PACK_AB_MERGE_C R85, R85, R84, RZ ;  /* 0x000000545555723e */ /* 0x000fe400048060ff */
[----:B0-----:R-:W-:Y:S01]  /*1cfd0*/  ISETP.LT.AND P3, PT, R69, UR6, !P1 ;  /* 0x0000000645007c0c */ /* 0x001fe2000cf61270 */
[----:B------:R-:W-:Y:S01]  /*1cfe0*/  VIADD R74, R0, 0x95 ;  /* 0x00000095004a7836 */ /* 0x000fe20000000000 */
[----:B----4-:R-:W-:Y:S01]  /*1cff0*/  ISETP.LT.AND P0, PT, R76, UR4, !P1 ;  /* 0x000000044c007c0c */ /* 0x010fe2000cf01270 */
[----:B------:R-:W0:Y:S01]  /*1d000*/  LDCU UR4, c[0x0][0x39c] ;  /* 0x00007380ff0477ac */ /* 0x000e220008000800 */
[C---:B------:R-:W-:Y:S01]  /*1d010*/  LEA.HI.X.SX32 R69, R75.reuse, R2, 0x1, P5 ;  /* 0x000000024b457211 */ /* 0x040fe200028f0eff */
[----:B------:R-:W-:Y:S01]  /*1d020*/  VIADD R75, R75, UR5 ;  /* 0x000000054b4b7c36 */ /* 0x000fe20008000000 */
[----:B--2---:R-:W-:Y:S01]  /*1d030*/  PRMT R71, R85, 0x9910, RZ ;  /* 0x0000991055477816 */ /* 0x004fe200000000ff */
[----:B------:R-:W2:Y:S01]  /*1d040*/  LDCU UR6, c[0x0][0x39c] ;  /* 0x00007380ff0677ac */ /* 0x000ea20008000800 */
[----:B-1----:R-:W-:Y:S01]  /*1d050*/  ISETP.LT.AND P5, PT, R74, UR7, !P1 ;  /* 0x000000074a007c0c */ /* 0x002fe2000cfa1270 */
        /* <DEDUP_REMOVED lines=13> */
[----:B0-----:R-:W-:Y:S01]  /*1d130*/  ISETP.LT.AND P2, PT, R76, UR4, !P1 ;  /* 0x000000044c007c0c */ /* 0x001fe2000cf41270 */
[----:B------:R-:W0:Y:S01]  /*1d140*/  LDCU UR4, c[0x0][0x39c] ;  /* 0x00007380ff0477ac */ /* 0x000e220008000800 */
[----:B------:R-:W-:Y:S02]  /*1d150*/  PRMT R77, R87, 0x9910, RZ ;  /* 0x00009910574d7816 */ /* 0x000fe400000000ff */
[C---:B-1----:R-:W-:Y:S02]  /*1d160*/  IADD3 R68, P4, PT, R74.reuse, R3, RZ ;  /* 0x000000034a447210 */ /* 0x042fe40007f9e0ff */
        /* <DEDUP_REMOVED lines=9> */
[----:B--2---:R-:W-:Y:S01]  /*1d200*/  ISETP.LT.AND P4, PT, R76, UR6, !P1 ;  /* 0x000000064c007c0c */ /* 0x004fe2000cf81270 */
[----:B------:R-:W2:Y:S01]  /*1d210*/  LDCU UR6, c[0x0][0x39c] ;  /* 0x00007380ff0677ac */ /* 0x000ea20008000800 */
[----:B------:R-:W-:Y:S01]  /*1d220*/  PRMT R76, R89, 0x9910, RZ ;  /* 0x00009910594c7816 */ /* 0x000fe200000000ff */
[----:B-1----:R-:W-:Y:S01]  /*1d230*/  VIADD R72, R0, 0x98 ;  /* 0x0000009800487836 */ /* 0x002fe20000000000 */
[----:B------:R-:W-:Y:S01]  /*1d240*/  LEA.HI.X.SX32 R71, R74, R2, 0x1, P0 ;  /* 0x000000024a477211 */ /* 0x000fe200000f0eff */
[----:B------:R-:W-:-:S03]  /*1d250*/  VIADD R73, R0, 0x99 ;  /* 0x0000009900497836 */ /* 0x000fc60000000000 */
[----:B0-----:R-:W-:Y:S01]  /*1d260*/  ISETP.LT.AND P0, PT, R72, UR4, !P1 ;  /* 0x0000000448007c0c */ /* 0x001fe2000cf01270 */
[----:B------:R-:W-:Y:S01]  /*1d270*/  IMAD.MOV.U32 R74, RZ, RZ, R76 ;  /* 0x000000ffff4a7224 */ /* 0x000fe200078e004c */
[-C--:B------:R-:W-:Y:S01]  /*1d280*/  IADD3 R72, P6, PT, R75, R3.reuse, RZ ;  /* 0x000000034b487210 */ /* 0x080fe20007fde0ff */
[----:B------:R0:W-:Y:S01]  /*1d290*/  @P3 STG.E.U8 desc[UR26][R70.64], R89 ;  /* 0x0000005946003986 */ /* 0x0001e2000c10111a */
[----:B---3--:R-:W-:Y:S01]  /*1d2a0*/  ISETP.LT.AND P3, PT, R73, UR7, !P1 ;  /* 0x0000000749007c0c */ /* 0x008fe2000cf61270 */
[----:B------:R-:W1:Y:S01]  /*1d2b0*/  LDCU UR4, c[0x0][0x39c] ;  /* 0x00007380ff0477ac */ /* 0x000e620008000800 */
        /* <DEDUP_REMOVED lines=8> */
[----:B--2---:R-:W-:Y:S01]  /*1d340*/  ISETP.LT.AND P5, PT, R69, UR6, !P1 ;  /* 0x0000000645007c0c */ /* 0x004fe2000cfa1270 */
[C---:B0-----:R-:W-:Y:S01]  /*1d350*/  VIADD R71, R0.reuse, 0x9b ;  /* 0x0000009b00477836 */ /* 0x041fe20000000000 */
[CC--:B------:R-:W-:Y:S01]  /*1d360*/  LEA.HI.X.SX32 R69, R75.reuse, R2.reuse, 0x1, P6 ;  /* 0x000000024b457211 */ /* 0x0c0fe200030f0eff */
[----:B------:R-:W-:Y:S01]  /*1d370*/  VIADD R75, R75, UR5 ;  /* 0x000000054b4b7c36 */ /* 0x000fe20008000000 */
[----:B------:R-:W-:Y:S01]  /*1d380*/  PRMT R74, R91, 0x9910, RZ ;  /* 0x000099105b4a7816 */ /* 0x000fe200000000ff */
[----:B------:R-:W0:Y:S03]  /*1d390*/  LDCU UR6, c[0x0][0x39c] ;  /* 0x00007380ff0677ac */ /* 0x000e260008000800 */
[-C--:B------:R-:W-:Y:S01]  /*1d3a0*/  IADD3 R70, P6, PT, R75, R3.reuse, RZ ;  /* 0x000000034b467210 */ /* 0x080fe20007fde0ff */
[----:B------:R2:W-:Y:S01]  /*1d3b0*/  @P2 STG.E.U8 desc[UR26][R68.64], R91 ;  /* 0x0000005b44002986 */ /* 0x0005e2000c10111a */
[----:B----4-:R-:W-:Y:S01]  /*1d3c0*/  IMAD.MOV.U32 R72, RZ, RZ, R74 ;  /* 0x000000ffff487224 */ /* 0x010fe200078e004a */
[----:B-1----:R-:W-:Y:S01]  /*1d3d0*/  ISETP.LT.AND P2, PT, R71, UR4, !P1 ;  /* 0x0000000447007c0c */ /* 0x002fe2000cf41270 */
[C---:B------:R-:W-:Y:S01]  /*1d3e0*/  VIADD R74, R75.reuse, UR5 ;  /* 0x000000054b4a7c36 */ /* 0x040fe20008000000 */
[----:B------:R-:W-:Y:S01]  /*1d3f0*/  LEA.HI.X.SX32 R71, R75, R2, 0x1, P6 ;  /* 0x000000024b477211 */ /* 0x000fe200030f0eff */
[----:B------:R-:W-:Y:S01]  /*1d400*/  VIADD R73, R0, 0x9c ;  /* 0x0000009c00497836 */ /* 0x000fe20000000000 */
[----:B------:R-:W-:Y:S01]  /*1d410*/  SHF.R.S32.HI R75, RZ, 0x8, R72 ;  /* 0x00000008ff4b7819 */ /* 0x000fe20000011448 */
[----:B------:R-:W1:Y:S01]  /*1d420*/  LDCU UR4, c[0x0][0x39c] ;  /* 0x00007380ff0477ac */ /* 0x000e620008000800 */
        /* <DEDUP_REMOVED lines=9> */
[C---:B--2---:R-:W-:Y:S01]  /*1d4c0*/  IADD3 R68, P0, PT, R74.reuse, R3, RZ ;  /* 0x000000034a447210 */ /* 0x044fe20007f1e0ff */
        /* <DEDUP_REMOVED lines=8> */
[----:B-1----:R-:W-:Y:S01]  /*1d550*/  ISETP.LT.AND P0, PT, R74, UR4, !P1 ;  /* 0x000000044a007c0c */ /* 0x002fe2000cf01270 */
        /* <DEDUP_REMOVED lines=235> */
[-C--:B------:R-:W-:Y:S01]  /*1e410*/  IADD3 R70, P4, PT, R75, R3.reuse, RZ ;  /* 0x000000034b467210 */ /* 0x080fe20007f9e0ff */
[----:B--2---:R-:W-:Y:S01]  /*1e420*/  IMAD.MOV.U32 R72, RZ, RZ, R71 ;  /* 0x000000ffff487224 */ /* 0x004fe200078e0047 */
[----:B------:R-:W-:Y:S01]  /*1e430*/  F2FP.SATFINITE.E5M2.F32.PACK_AB_MERGE_C R123, R123, R122, RZ ;  /* 0x0000007a7b7b723e */ /* 0x000fe200048060ff */
[C---:B------:R-:W-:Y:S01]  /*1e440*/  VIADD R74, R75.reuse, UR5 ;  /* 0x000000054b4a7c36 */ /* 0x040fe20008000000 */
[----:B------:R-:W-:Y:S01]  /*1e450*/  LEA.HI.X.SX32 R71, R75, R2, 0x1, P4 ;  /* 0x000000024b477211 */ /* 0x000fe200020f0eff */
[----:B------:R-:W-:Y:S01]  /*1e460*/  VIADD R76, R0, 0xba ;  /* 0x000000ba004c7836 */ /* 0x000fe20000000000 */
[----:B------:R-:W-:Y:S01]  /*1e470*/  SHF.R.S32.HI R75, RZ, 0x8, R72 ;  /* 0x00000008ff4b7819 */ /* 0x000fe20000011448 */
[----:B------:R-:W2:Y:S01]  /*1e480*/  LDCU UR7, c[0x0][0x39c] ;  /* 0x00007380ff0777ac */ /* 0x000ea20008000800 */
[----:B------:R-:W-:-:S04]  /*1e490*/  IADD3 R72, P4, PT, R74, R3, RZ ;  /* 0x000000034a487210 */ /* 0x000fc80007f9e0ff */
[CC--:B------:R-:W-:Y:S01]  /*1e4a0*/  LEA.HI.X.SX32 R73, R74.reuse, R2.reuse, 0x1, P4 ;  /* 0x000000024a497211 */ /* 0x0c0fe200020f0eff */
[----:B------:R-:W-:Y:S01]  /*1e4b0*/  VIADD R74, R74, UR5 ;  /* 0x000000054a4a7c36 */ /* 0x000fe20008000000 */
[----:B------:R4:W-:Y:S01]  /*1e4c0*/  @P2 STG.E.U8 desc[UR26][R70.64], R75 ;  /* 0x0000004b46002986 */ /* 0x0009e2000c10111a */
[----:B---3--:R-:W-:Y:S01]  /*1e4d0*/  ISETP.LT.AND P2, PT, R76, UR4, !P1 ;  /* 0x000000044c007c0c */ /* 0x008fe2000cf41270 */
[----:B------:R-:W3:Y:S01]  /*1e4e0*/  LDCU UR4, c[0x0][0x39c] ;  /* 0x00007380ff0477ac */ /* 0x000ee20008000800 */
        /* <DEDUP_REMOVED lines=14> */
[----:B-1----:R-:W-:Y:S01]  /*1e5d0*/  VIADD R72, R0, 0xbc ;  /* 0x000000bc00487836 */ /* 0x002fe20000000000 */
[----:B------:R-:W-:Y:S01]  /*1e5e0*/  LEA.HI.X.SX32 R71, R74, R2, 0x1, P0 ;  /* 0x000000024a477211 */ /* 0x000fe200000f0eff */
[----:B------:R-:W-:-:S03]  /*1e5f0*/  VIADD R73, R0, 0xbd ;  /* 0x000000bd00497836 */ /* 0x000fc60000000000 */
[----:B---3--:R-:W-:Y:S01]  /*1e600*/  ISETP.LT.AND P0, PT, R72, UR4, !P1 ;  /* 0x0000000448007c0c */ /* 0x008fe2000cf01270 */
[----:B------:R-:W-:Y:S01]  /*1e610*/  IMAD.MOV.U32 R74, RZ, RZ, R76 ;  /* 0x000000ffff4a7224 */ /* 0x000fe200078e004c */
[-C--:B------:R-:W-:Y:S01]  /*1e620*/  IADD3 R72, P6, PT, R75, R3.reuse, RZ ;  /* 0x000000034b487210 */ /* 0x080fe20007fde0ff */
[----:B------:R1:W-:Y:S01]  /*1e630*/  @P3 STG.E.U8 desc[UR26][R70.64], R125 ;  /* 0x0000007d46003986 */ /* 0x0003e2000c10111a */
[----:B--2---:R-:W-:Y:S01]  /*1e640*/  ISETP.LT.AND P3, PT, R73, UR7, !P1 ;  /* 0x0000000749007c0c */ /* 0x004fe2000cf61270 */
        /* <DEDUP_REMOVED lines=66> */
[----:B------:R-:W-:Y:S01]  /*1ea70*/  PRMT R5, R77, 0x9910, RZ ;  /* 0x000099104d057816 */ /* 0x000fe200000000ff */
[----:B------:R4:W-:Y:S01]  /*1ea80*/  @P4 STG.E.U8 desc[UR26][R68.64], R77 ;  /* 0x0000004d44004986 */ /* 0x0009e2000c10111a */
[----:B0-----:R-:W-:Y:S01]  /*1ea90*/  ISETP.LT.AND P3, PT, R78, UR6, !P1 ;  /* 0x000000064e007c0c */ /* 0x001fe2000cf61270 */
[----:B------:R-:W0:Y:S01]  /*1eaa0*/  LDCU UR6, c[0x0][0x39c] ;  /* 0x00007380ff0677ac */ /* 0x000e220008000800 */
[C---:B------:R-:W-:Y:S01]  /*1eab0*/  IADD3 R4, P4, PT, R74.reuse, R3, RZ ;  /* 0x000000034a047210 */ /* 0x040fe20007f9e0ff */
[C---:B--2---:R-:W-:Y:S02]  /*1eac0*/  VIADD R72, R74.reuse, UR5 ;  /* 0x000000054a487c36 */ /* 0x044fe40008000000 */
[----:B------:R-:W-:Y:S01]  /*1ead0*/  IMAD.MOV.U32 R73, RZ, RZ, R5 ;  /* 0x000000ffff497224 */ /* 0x000fe200078e0005 */
[----:B------:R-:W-:-:S02]  /*1eae0*/  LEA.HI.X.SX32 R5, R74, R2, 0x1, P4 ;  /* 0x000000024a057211 */ /* 0x000fc400020f0eff */
[-C--:B------:R-:W-:Y:S02]  /*1eaf0*/  IADD3 R70, P4, PT, R72, R3.reuse, RZ ;  /* 0x0000000348467210 */ /* 0x080fe40007f9e0ff */
[----:B------:R-:W-:Y:S01]  /*1eb00*/  F2FP.SATFINITE.E5M2.F32.PACK_AB_MERGE_C R75, R7, R6, RZ ;  /* 0x00000006074b723e */ /* 0x000fe200048060ff */
[----:B------:R-:W-:Y:S01]  /*1eb10*/  VIADD R6, R0, 0xc6 ;  /* 0x000000c600067836 */ /* 0x000fe20000000000 */
[----:B------:R-:W-:Y:S02]  /*1eb20*/  SHF.R.S32.HI R73, RZ, 0x8, R73 ;  /* 0x00000008ff497819 */ /* 0x000fe40000011449 */
[CC--:B------:R-:W-:Y:S01]  /*1eb30*/  LEA.HI.X.SX32 R71, R72.reuse, R2.reuse, 0x1, P4 ;  /* 0x0000000248477211 */ /* 0x0c0fe200020f0eff */
[----:B------:R-:W-:Y:S01]  /*1eb40*/  VIADD R72, R72, UR5 ;  /* 0x0000000548487c36 */ /* 0x000fe20008000000 */
[----:B-1----:R-:W-:Y:S01]  /*1eb50*/  ISETP.LT.AND P4, PT, R6, UR4, !P1 ;  /* 0x0000000406007c0c */ /* 0x002fe2000cf81270 */
[C---:B------:R-:W-:Y:S01]  /*1eb60*/  VIADD R7, R0.reuse, 0xc7 ;  /* 0x000000c700077836 */ /* 0x040fe20000000000 */
[----:B------:R1:W-:Y:S01]  /*1eb70*/  @P6 STG.E.U8 desc[UR26][R4.64], R73 ;  /* 0x0000004904006986 */ /* 0x0003e2000c10111a */
[----:B----4-:R-:W-:Y:S01]  /*1eb80*/  PRMT R69, R75, 0x9910, RZ ;  /* 0x000099104b457816 */ /* 0x010fe200000000ff */
[----:B------:R-:W-:Y:S01]  /*1eb90*/  VIADD R68, R0, 0xc8 ;  /* 0x000000c800447836 */ /* 0x000fe20000000000 */
[C---:B------:R-:W-:Y:S01]  /*1eba0*/  IADD3 R6, P6, PT, R72.reuse, R3, RZ ;  /* 0x0000000348067210 */ /* 0x040fe20007fde0ff */
[----:B------:R2:W-:Y:S01]  /*1ebb0*/  @P0 STG.E.U8 desc[UR26][R70.64], R75 ;  /* 0x0000004b46000986 */ /* 0x0005e2000c10111a */
[----:B0-----:R-:W-:Y:S01]  /*1ebc0*/  ISETP.LT.AND P0, PT, R7, UR6, !P1 ;  /* 0x0000000607007c0c */ /* 0x001fe2000cf01270 */
[----:B------:R-:W0:Y:S01]  /*1ebd0*/  LDCU UR4, c[0x0][0x39c] ;  /* 0x00007380ff0477ac */ /* 0x000e220008000800 */
[C---:B------:R-:W-:Y:S01]  /*1ebe0*/  LEA.HI.X.SX32 R7, R72.reuse, R2, 0x1, P6 ;  /* 0x0000000248077211 */ /* 0x040fe200030f0eff */
[----:B------:R-:W-:Y:S01]  /*1ebf0*/  VIADD R72, R72, UR5 ;  /* 0x0000000548487c36 */ /* 0x000fe20008000000 */
[----:B------:R-:W-:Y:S01]  /*1ec00*/  SHF.R.S32.HI R69, RZ, 0x8, R69 ;  /* 0x00000008ff457819 */ /* 0x000fe20000011445 */
[----:B------:R-:W4:Y:S01]  /*1ec10*/  LDCU UR6, c[0x0][0x39c] ;  /* 0x00007380ff0677ac */ /* 0x000f220008000800 */
[----:B---3--:R-:W-:Y:S01]  /*1ec20*/  ISETP.LT.AND P6, PT, R68, UR7, !P1 ;  /* 0x0000000744007c0c */ /* 0x008fe2000cfc1270 */
[----:B------:R-:W-:-:S02]  /*1ec30*/  VIADD R68, R72, UR5 ;  /* 0x0000000548447c36 */ /* 0x000fc40008000000 */
[----:B------:R3:W-:Y:S01]  /*1ec40*/  @P3 STG.E.U8 desc[UR26][R6.64], R69 ;  /* 0x0000004506003986 */ /* 0x0007e2000c10111a */
[CC--:B-1----:R-:W-:Y:S01]  /*1ec50*/  IADD3 R4, P3, PT, R72.reuse, R3.reuse, RZ ;  /* 0x0000000348047210 */ /* 0x0c2fe20007f7e0ff */
[----:B------:R-:W1:Y:S01]  /*1ec60*/  LDCU UR7, c[0x0][0x39c] ;  /* 0x00007380ff0777ac */ /* 0x000e620008000800 */
[----:B--2---:R-:W-:Y:S02]  /*1ec70*/  F2FP.SATFINITE.E5M2.F32.PACK_AB_MERGE_C R71, R9, R8, RZ ;  /* 0x000000080947723e */ /* 0x004fe400048060ff */
[----:B------:R-:W-:Y:S02]  /*1ec80*/  LEA.HI.X.SX32 R5, R72, R2, 0x1, P3 ;  /* 0x0000000248057211 */ /* 0x000fe400018f0eff */
[----:B------:R-:W-:Y:S02]  /*1ec90*/  PRMT R70, R71, 0x9910, RZ ;  /* 0x0000991047467816 */ /* 0x000fe400000000ff */
[----:B------:R-:W-:Y:S02]  /*1eca0*/  IADD3 R8, P3, PT, R68, R3, RZ ;  /* 0x0000000344087210 */ /* 0x000fe40007f7e0ff */
[----:B---3--:R-:W-:-:S02]  /*1ecb0*/  SHF.R.S32.HI R69, RZ, 0x8, R70 ;  /* 0x00000008ff457819 */ /* 0x008fc40000011446 */
[C---:B------:R-:W-:Y:S01]  /*1ecc0*/  LEA.HI.X.SX32 R9, R68.reuse, R2, 0x1, P3 ;  /* 0x0000000244097211 */ /* 0x040fe200018f0eff */
[----:B------:R-:W-:Y:S01]  /*1ecd0*/  VIADD R68, R68, UR5 ;  /* 0x0000000544447c36 */ /* 0x000fe20008000000 */
[----:B------:R2:W-:Y:S01]  /*1ece0*/  @P2 STG.E.U8 desc[UR26][R4.64], R71 ;  /* 0x0000004704002986 */ /* 0x0005e2000c10111a */
[C---:B------:R-:W-:Y:S02]  /*1ecf0*/  VIADD R72, R0.reuse, 0xc9 ;  /* 0x000000c900487836 */ /* 0x040fe40000000000 */
[----:B------:R-:W-:Y:S01]  /*1ed00*/  VIADD R7, R0, 0xca ;  /* 0x000000ca00077836 */ /* 0x000fe20000000000 */
[----:B------:R3:W-:Y:S01]  /*1ed10*/  @P5 STG.E.U8 desc[UR26][R8.64], R69 ;  /* 0x0000004508005986 */ /* 0x0007e2000c10111a */
[----:B------:R-:W-:Y:S02]  /*1ed20*/  IADD3 R6, P5, PT, R68, R3, RZ ;  /* 0x0000000344067210 */ /* 0x000fe40007fbe0ff */
[----:B0-----:R-:W-:Y:S01]  /*1ed30*/  ISETP.LT.AND P2, PT, R72, UR4, !P1 ;  /* 0x0000000448007c0c */ /* 0x001fe2000cf41270 */
[----:B------:R-:W0:Y:S01]  /*1ed40*/  LDCU UR4, c[0x0][0x39c] ;  /* 0x00007380ff0477ac */ /* 0x000e220008000800 */
[----:B----4-:R-:W-:-:S02]  /*1ed50*/  ISETP.LT.AND P3, PT, R7, UR6, !P1 ;  /* 0x0000000607007c0c */ /* 0x010fc4000cf61270 */
[----:B------:R-:W-:Y:S01]  /*1ed60*/  F2FP.SATFINITE.E5M2.F32.PACK_AB_MERGE_C R73, R11, R10, RZ ;  /* 0x0000000a0b49723e */ /* 0x000fe200048060ff */
[----:B------:R-:W4:Y:S01]  /*1ed70*/  LDCU UR6, c[0x0][0x39c] ;  /* 0x00007380ff0677ac */ /* 0x000f220008000800 */
[C---:B------:R-:W-:Y:S01]  /*1ed80*/  LEA.HI.X.SX32 R7, R68.reuse, R2, 0x1, P5 ;  /* 0x0000000244077211 */ /* 0x040fe200028f0eff */
[----:B------:R-:W-:Y:S01]  /*1ed90*/  VIADD R68, R68, UR5 ;  /* 0x0000000544447c36 */ /* 0x000fe20008000000 */
[----:B------:R-:W-:-:S03]  /*1eda0*/  PRMT R11, R73, 0x9910, RZ ;  /* 0x00009910490b7816 */ /* 0x000fc600000000ff */
[----:B------:R5:W-:Y:S01]  /*1edb0*/  @P4 STG.E.U8 desc[UR26][R6.64], R73 ;  /* 0x0000004906004986 */ /* 0x000be2000c10111a */
[CC--:B--2---:R-:W-:Y:S01]  /*1edc0*/  IADD3 R4, P4, PT, R68.reuse, R3.reuse, RZ ;  /* 0x0000000344047210 */ /* 0x0c4fe20007f9e0ff */
[C---:B------:R-:W-:Y:S01]  /*1edd0*/  VIADD R10, R68.reuse, UR5 ;  /* 0x00000005440a7c36 */ /* 0x040fe20008000000 */
[----:B------:R-:W-:Y:S02]  /*1ede0*/  SHF.R.S32.HI R11, RZ, 0x8, R11 ;  /* 0x00000008ff0b7819 */ /* 0x000fe4000001140b */
[----:B------:R-:W-:Y:S02]  /*1edf0*/  LEA.HI.X.SX32 R5, R68, R2, 0x1, P4 ;  /* 0x0000000244057211 */ /* 0x000fe400020f0eff */
[----:B---3--:R-:W-:Y:S02]  /*1ee00*/  IADD3 R8, P4, PT, R10, R3, RZ ;  /* 0x000000030a087210 */ /* 0x008fe40007f9e0ff */
[----:B------:R-:W-:Y:S01]  /*1ee10*/  F2FP.SATFINITE.E5M2.F32.PACK_AB_MERGE_C R69, R13, R12, RZ ;  /* 0x0000000c0d45723e */ /* 0x000fe200048060ff */
[----:B------:R-:W-:Y:S01]  /*1ee20*/  VIADD R12, R0, 0xcc ;  /* 0x000000cc000c7836 */ /* 0x000fe20000000000 */
[C---:B------:R-:W-:Y:S01]  /*1ee30*/  LEA.HI.X.SX32 R9, R10.reuse, R2, 0x1, P4 ;  /* 0x000000020a097211 */ /* 0x040fe200020f0eff */
[----:B------:R-:W-:Y:S01]  /*1ee40*/  VIADD R10, R10, UR5 ;  /* 0x000000050a0a7c36 */ /* 0x000fe20008000000 */
[----:B------:R2:W-:Y:S01]  /*1ee50*/  @P0 STG.E.U8 desc[UR26][R4.64], R11 ;  /* 0x0000000b04000986 */ /* 0x0005e2000c10111a */
[----:B------:R-:W-:Y:S01]  /*1ee60*/  VIADD R70, R0, 0xcb ;  /* 0x000000cb00467836 */ /* 0x000fe20000000000 */
[----:B0-----:R-:W-:Y:S01]  /*1ee70*/  ISETP.LT.AND P0, PT, R12, UR4, !P1 ;  /* 0x000000040c007c0c */ /* 0x001fe2000cf01270 */
[----:B------:R-:W0:Y:S01]  /*1ee80*/  LDCU UR4, c[0x0][0x39c] ;  /* 0x00007380ff0477ac */ /* 0x000e220008000800 */
[----:B------:R-:W-:-:S02]  /*1ee90*/  PRMT R13, R69, 0x9910, RZ ;  /* 0x00009910450d7816 */ /* 0x000fc400000000ff */
[----:B-----5:R-:W-:Y:S02]  /*1eea0*/  IADD3 R6, P4, PT, R10, R3, RZ ;  /* 0x000000030a067210 */ /* 0x020fe40007f9e0ff */
[----:B-1----:R-:W-:Y:S01]  /*1eeb0*/  ISETP.LT.AND P5, PT, R70, UR7, !P1 ;  /* 0x0000000746007c0c */ /* 0x002fe2000cfa1270 */
[----:B------:R-:W1:Y:S01]  /*1eec0*/  LDCU UR7, c[0x0][0x39c] ;  /* 0x00007380ff0777ac */ /* 0x000e620008000800 */
[C---:B------:R-:W-:Y:S01]  /*1eed0*/  LEA.HI.X.SX32 R7, R10.reuse, R2, 0x1, P4 ;  /* 0x000000020a077211 */ /* 0x040fe200020f0eff */
[----:B------:R-:W-:Y:S01]  /*1eee0*/  VIADD R10, R10, UR5 ;  /* 0x000000050a0a7c36 */ /* 0x000fe20008000000 */
[----:B------:R-:W-:Y:S01]  /*1eef0*/  SHF.R.S32.HI R13, RZ, 0x8, R13 ;  /* 0x00000008ff0d7819 */ /* 0x000fe2000001140d */
[----:B------:R-:W-:Y:S01]  /*1ef00*/  VIADD R12, R0, 0xcd ;  /* 0x000000cd000c7836 */ /* 0x000fe20000000000 */
[----:B------:R3:W-:Y:S01]  /*1ef10*/  @P6 STG.E.U8 desc[UR26][R8.64], R69 ;  /* 0x0000004508006986 */ /* 0x0007e2000c10111a */
[----:B------:R-:W-:-:S03]  /*1ef20*/  F2FP.SATFINITE.E5M2.F32.PACK_AB_MERGE_C R15, R15, R14, RZ ;  /* 0x0000000e0f0f723e */ /* 0x000fc600048060ff */
[----:B------:R5:W-:Y:S01]  /*1ef30*/  @P2 STG.E.U8 desc[UR26][R6.64], R13 ;  /* 0x0000000d06002986 */ /* 0x000be2000c10111a */
[C---:B--2---:R-:W-:Y:S01]  /*1ef40*/  IADD3 R4, P2, PT, R10.reuse, R3, RZ ;  /* 0x000000030a047210 */ /* 0x044fe20007f5e0ff */
[----:B------:R-:W-:Y:S01]  /*1ef50*/  VIADD R11, R10, UR5 ;  /* 0x000000050a0b7c36 */ /* 0x000fe20008000000 */
[----:B----4-:R-:W-:Y:S01]  /*1ef60*/  ISETP.LT.AND P4, PT, R12, UR6, !P1 ;  /* 0x000000060c007c0c */ /* 0x010fe2000cf81270 */
[----:B------:R-:W2:Y:S01]  /*1ef70*/  LDCU UR6, c[0x0][0x39c] ;  /* 0x00007380ff0677ac */ /* 0x000ea20008000800 */
[----:B------:R-:W-:Y:S01]  /*1ef80*/  PRMT R12, R15, 0x9910, RZ ;  /* 0x000099100f0c7816 */ /* 0x000fe200000000ff */
[----:B---3--:R-:W-:Y:S01]  /*1ef90*/  VIADD R8, R0, 0xce ;  /* 0x000000ce00087836 */ /* 0x008fe20000000000 */
[----:B------:R-:W-:Y:S01]  /*1efa0*/  LEA.HI.X.SX32 R5, R10, R2, 0x1, P2 ;  /* 0x000000020a057211 */ /* 0x000fe200010f0eff */
[----:B------:R-:W-:-:S03]  /*1efb0*/  VIADD R9, R0, 0xcf ;  /* 0x000000cf00097836 */ /* 0x000fc60000000000 */
[----:B0-----:R-:W-:Y:S01]  /*1efc0*/  ISETP.LT.AND P2, PT, R8, UR4, !P1 ;  /* 0x0000000408007c0c */ /* 0x001fe2000cf41270 */
[----:B------:R-:W-:Y:S01]  /*1efd0*/  IMAD.MOV.U32 R10, RZ, RZ, R12 ;  /* 0x000000ffff0a7224 */ /* 0x000fe200078e000c */
[-C--:B------:R-:W-:Y:S01]  /*1efe0*/  IADD3 R8, P6, PT, R11, R3.reuse, RZ ;  /* 0x000000030b087210 */ /* 0x080fe20007fde0ff */
[----:B------:R0:W-:Y:S01]  /*1eff0*/  @P3 STG.E.U8 desc[UR26][R4.64], R15 ;  /* 0x0000000f04003986 */ /* 0x0001e2000c10111a */
[----:B-1----:R-:W-:Y:S01]  /*1f000*/  ISETP.LT.AND P3, PT, R9, UR7, !P1 ;  /* 0x0000000709007c0c */ /* 0x002fe2000cf61270 */
        /* <DEDUP_REMOVED lines=341> */
[----:B------:R-:W-:Y:S02]  /*20560*/  F2FP.SATFINITE.E5M2.F32.PACK_AB_MERGE_C R55, R55, R54, RZ ;  /* 0x000000363737723e */ /* 0x000fe400048060ff */
[----:B------:R-:W-:Y:S01]  /*20570*/  F2FP.SATFINITE.E5M2.F32.PACK_AB_MERGE_C R57, R57, R56, RZ ;  /* 0x000000383939723e */ /* 0x000fe200048060ff */
[----:B------:R-:W-:Y:S01]  /*20580*/  VIADD R12, R0, 0xf7 ;  /* 0x000000f7000c7836 */ /* 0x000fe20000000000 */
[C---:B------:R-:W-:Y:S01]  /*20590*/  LEA.HI.X.SX32 R9, R10.reuse, R2, 0x1, P6 ;  /* 0x000000020a097211 */ /* 0x040fe200030f0eff */
[----:B------:R-:W-:Y:S01]  /*205a0*/  VIADD R10, R10, UR5 ;  /* 0x000000050a0a7c36 */ /* 0x000fe20008000000 */
[----:B------:R-:W-:Y:S01]  /*205b0*/  F2FP.SATFINITE.E5M2.F32.PACK_AB_MERGE_C R59, R59, R58, RZ ;  /* 0x0000003a3b3b723e */ /* 0x000fe200048060ff */
[----:B------:R-:W3:Y:S02]  /*205c0*/  LDCU UR7, c[0x0][0x39c] ;  /* 0x00007380ff0777ac */ /* 0x000ee40008000800 */
[----:B------:R5:W-:Y:S01]  /*205d0*/  @P2 STG.E.U8 desc[UR26][R8.64], R55 ;  /* 0x0000003708002986 */ /* 0x000be2000c10111a */
[C---:B-1----:R-:W-:Y:S01]  /*205e0*/  IADD3 R6, P2, PT, R10.reuse, R3, RZ ;  /* 0x000000030a067210 */ /* 0x042fe20007f5e0ff */
[----:B----4-:R-:W-:Y:S01]  /*205f0*/  VIADD R11, R10, UR5 ;  /* 0x000000050a0b7c36 */ /* 0x010fe20008000000 */
[----:B------:R-:W-:-:S02]  /*20600*/  PRMT R13, R55, 0x9910, RZ ;  /* 0x00009910370d7816 */ /* 0x000fc400000000ff */
[-C--:B------:R-:W-:Y:S02]  /*20610*/  LEA.HI.X.SX32 R7, R10, R2.reuse, 0x1, P2 ;  /* 0x000000020a077211 */ /* 0x080fe400010f0eff */
[C---:B------:R-:W-:Y:S01]  /*20620*/  IADD3 R4, P2, PT, R11.reuse, R3, RZ ;  /* 0x000000030b047210 */ /* 0x040fe20007f5e0ff */
[----:B------:R-:W-:Y:S01]  /*20630*/  VIADD R10, R0, 0xf8 ;  /* 0x000000f8000a7836 */ /* 0x000fe20000000000 */
[----:B------:R-:W-:Y:S02]  /*20640*/  SHF.R.S32.HI R13, RZ, 0x8, R13 ;  /* 0x00000008ff0d7819 */ /* 0x000fe4000001140d */
[C---:B------:R-:W-:Y:S01]  /*20650*/  LEA.HI.X.SX32 R5, R11.reuse, R2, 0x1, P2 ;  /* 0x000000020b057211 */ /* 0x040fe200010f0eff */
[----:B------:R-:W-:Y:S01]  /*20660*/  VIADD R11, R11, UR5 ;  /* 0x000000050b0b7c36 */ /* 0x000fe20008000000 */
[----:B--2---:R-:W-:Y:S01]  /*20670*/  ISETP.LT.AND P2, PT, R10, UR4, !P1 ;  /* 0x000000040a007c0c */ /* 0x004fe2000cf41270 */
[----:B------:R-:W1:Y:S01]  /*20680*/  LDCU UR4, c[0x0][0x39c] ;  /* 0x00007380ff0477ac */ /* 0x000e620008000800 */
[----:B------:R2:W-:Y:S01]  /*20690*/  @P3 STG.E.U8 desc[UR26][R6.64], R13 ;  /* 0x0000000d06003986 */ /* 0x0005e2000c10111a */
[----:B------:R-:W-:-:S02]  /*206a0*/  PRMT R10, R57, 0x9910, RZ ;  /* 0x00009910390a7816 */ /* 0x000fc400000000ff */
[C---:B-----5:R-:W-:Y:S02]  /*206b0*/  IADD3 R8, P3, PT, R11.reuse, R3, RZ ;  /* 0x000000030b087210 */ /* 0x060fe40007f7e0ff */
[----:B0-----:R-:W-:Y:S01]  /*206c0*/  ISETP.LT.AND P6, PT, R12, UR6, !P1 ;  /* 0x000000060c007c0c */ /* 0x001fe2000cfc1270 */
[----:B------:R-:W0:Y:S01]  /*206d0*/  LDCU UR6, c[0x0][0x39c] ;  /* 0x00007380ff0677ac */ /* 0x000e220008000800 */
[C---:B------:R-:W-:Y:S01]  /*206e0*/  LEA.HI.X.SX32 R9, R11.reuse, R2, 0x1, P3 ;  /* 0x000000020b097211 */ /* 0x040fe200018f0eff */
[----:B------:R-:W-:Y:S01]  /*206f0*/  VIADD R11, R11, UR5 ;  /* 0x000000050b0b7c36 */ /* 0x000fe20008000000 */
[----:B--2---:R-:W-:Y:S01]  /*20700*/  SHF.R.S32.HI R7, RZ, 0x8, R10 ;  /* 0x00000008ff077819 */ /* 0x004fe2000001140a */
[----:B------:R2:W-:Y:S01]  /*20710*/  @P5 STG.E.U8 desc[UR26][R4.64], R57 ;  /* 0x0000003904005986 */ /* 0x0005e2000c10111a */
[----:B------:R-:W-:-:S03]  /*20720*/  VIADD R6, R0, 0xfb ;  /* 0x000000fb00067836 */ /* 0x000fc60000000000 */
[----:B------:R4:W-:Y:S01]  /*20730*/  @P0 STG.E.U8 desc[UR26][R8.64], R7 ;  /* 0x0000000708000986 */ /* 0x0009e2000c10111a */
[----:B--2---:R-:W-:-:S04]  /*20740*/  IADD3 R4, P0, PT, R11, R3, RZ ;  /* 0x000000030b047210 */ /* 0x004fc80007f1e0ff */
[CC--:B------:R-:W-:Y:S01]  /*20750*/  LEA.HI.X.SX32 R5, R11.reuse, R2.reuse, 0x1, P0 ;  /* 0x000000020b057211 */ /* 0x0c0fe200000f0eff */
[----:B------:R-:W-:Y:S01]  /*20760*/  VIADD R11, R11, UR5 ;  /* 0x000000050b0b7c36 */ /* 0x000fe20008000000 */
[----:B-1----:R-:W-:Y:S01]  /*20770*/  ISETP.LT.AND P0, PT, R6, UR4, !P1 ;  /* 0x0000000406007c0c */ /* 0x002fe2000cf01270 */
[----:B------:R-:W1:Y:S01]  /*20780*/  LDCU UR4, c[0x0][0x39c] ;  /* 0x00007380ff0477ac */ /* 0x000e620008000800 */
[----:B------:R-:W-:Y:S01]  /*20790*/  VIADD R14, R0, 0xf9 ;  /* 0x000000f9000e7836 */ /* 0x000fe20000000000 */
[----:B------:R2:W-:Y:S01]  /*207a0*/  @P4 STG.E.U8 desc[UR26][R4.64], R59 ;  /* 0x0000003b04004986 */ /* 0x0005e2000c10111a */
[C---:B------:R-:W-:Y:S01]  /*207b0*/  IADD3 R6, P4, PT, R11.reuse, R3, RZ ;  /* 0x000000030b067210 */ /* 0x040fe20007f9e0ff */
[----:B------:R-:W-:Y:S01]  /*207c0*/  VIADD R10, R11, UR5 ;  /* 0x000000050b0a7c36 */ /* 0x000fe20008000000 */
[----:B------:R-:W-:Y:S02]  /*207d0*/  PRMT R13, R59, 0x9910, RZ ;  /* 0x000099103b0d7816 */ /* 0x000fe400000000ff */
[----:B0-----:R-:W-:Y:S01]  /*207e0*/  ISETP.LT.AND P5, PT, R14, UR6, !P1 ;  /* 0x000000060e007c0c */ /* 0x001fe2000cfa1270 */
[----:B------:R-:W0:Y:S01]  /*207f0*/  LDCU UR6, c[0x0][0x39c] ;  /* 0x00007380ff0677ac */ /* 0x000e220008000800 */
[----:B----4-:R-:W-:-:S02]  /*20800*/  LEA.HI.X.SX32 R7, R11, R2, 0x1, P4 ;  /* 0x000000020b077211 */ /* 0x010fc400020f0eff */
[-C--:B------:R-:W-:Y:S02]  /*20810*/  IADD3 R8, P4, PT, R10, R3.reuse, RZ ;  /* 0x000000030a087210 */ /* 0x080fe40007f9e0ff */
[----:B------:R-:W-:Y:S01]  /*20820*/  SHF.R.S32.HI R13, RZ, 0x8, R13 ;  /* 0x00000008ff0d7819 */ /* 0x000fe2000001140d */
[----:B------:R-:W-:Y:S01]  /*20830*/  VIADD R11, R0, 0xfd ;  /* 0x000000fd000b7836 */ /* 0x000fe20000000000 */
[----:B------:R-:W-:Y:S02]  /*20840*/  F2FP.SATFINITE.E5M2.F32.PACK_AB_MERGE_C R61, R61, R60, RZ ;  /* 0x0000003c3d3d723e */ /* 0x000fe400048060ff */
[CC--:B------:R-:W-:Y:S01]  /*20850*/  LEA.HI.X.SX32 R9, R10.reuse, R2.reuse, 0x1, P4 ;  /* 0x000000020a097211 */ /* 0x0c0fe200020f0eff */
[----:B------:R-:W-:Y:S02]  /*20860*/  VIADD R10, R10, UR5 ;  /* 0x000000050a0a7c36 */ /* 0x000fe40008000000 */
[----:B------:R-:W-:Y:S01]  /*20870*/  VIADD R12, R0, 0xfa ;  /* 0x000000fa000c7836 */ /* 0x000fe20000000000 */
[----:B------:R4:W-:Y:S01]  /*20880*/  @P6 STG.E.U8 desc[UR26][R6.64], R13 ;  /* 0x0000000d06006986 */ /* 0x0009e2000c10111a */
[----:B-1----:R-:W-:Y:S01]  /*20890*/  ISETP.LT.AND P4, PT, R11, UR4, !P1 ;  /* 0x000000040b007c0c */ /* 0x002fe2000cf81270 */
[C---:B------:R-:W-:Y:S01]  /*208a0*/  VIADD R11, R10.reuse, UR5 ;  /* 0x000000050a0b7c36 */ /* 0x040fe20008000000 */
[----:B------:R-:W-:Y:S01]  /*208b0*/  PRMT R17, R61, 0x9910, RZ ;  /* 0x000099103d117816 */ /* 0x000fe200000000ff */
[----:B------:R1:W-:Y:S01]  /*208c0*/  @P2 STG.E.U8 desc[UR26][R8.64], R61 ;  /* 0x0000003d08002986 */ /* 0x0003e2000c10111a */
[----:B--2---:R-:W-:Y:S01]  /*208d0*/  IADD3 R4, P2, PT, R10, R3, RZ ;  /* 0x000000030a047210 */ /* 0x004fe20007f5e0ff */
[----:B------:R-:W2:Y:S01]  /*208e0*/  LDCU UR4, c[0x0][0x39c] ;  /* 0x00007380ff0477ac */ /* 0x000ea20008000800 */
[----:B---3--:R-:W-:Y:S01]  /*208f0*/  ISETP.LT.AND P3, PT, R12, UR7, !P1 ;  /* 0x000000070c007c0c */ /* 0x008fe2000cf61270 */
[----:B------:R-:W-:Y:S01]  /*20900*/  VIADD R12, R0, 0xfc ;  /* 0x000000fc000c7836 */ /* 0x000fe20000000000 */
[----:B------:R-:W-:Y:S01]  /*20910*/  LEA.HI.X.SX32 R5, R10, R2, 0x1, P2 ;  /* 0x000000020a057211 */ /* 0x000fe200010f0eff */
[----:B------:R-:W-:Y:S01]  /*20920*/  VIADD R10, R11, UR5 ;  /* 0x000000050b0a7c36 */ /* 0x000fe20008000000 */
[----:B------:R-:W-:-:S02]  /*20930*/  SHF.R.S32.HI R17, RZ, 0x8, R17 ;  /* 0x00000008ff117819 */ /* 0x000fc40000011411 */
[----:B0-----:R-:W-:Y:S01]  /*20940*/  ISETP.LT.AND P6, PT, R12, UR6, !P1 ;  /* 0x000000060c007c0c */ /* 0x001fe2000cfc1270 */
[----:B------:R-:W0:Y:S01]  /*20950*/  LDCU UR6, c[0x0][0x39c] ;  /* 0x00007380ff0677ac */ /* 0x000e220008000800 */
[C---:B----4-:R-:W-:Y:S01]  /*20960*/  VIADD R13, R10.reuse, UR5 ;  /* 0x000000050a0d7c36 */ /* 0x050fe20008000000 */
[----:B------:R3:W-:Y:S01]  /*20970*/  @P5 STG.E.U8 desc[UR26][R4.64], R17 ;  /* 0x0000001104005986 */ /* 0x0007e2000c10111a */
[-C--:B------:R-:W-:Y:S02]  /*20980*/  IADD3 R6, P2, PT, R11, R3.reuse, RZ ;  /* 0x000000030b067210 */ /* 0x080fe40007f5e0ff */
[----:B------:R-:W-:Y:S01]  /*20990*/  VIADD R14, R13, UR5 ;  /* 0x000000050d0e7c36 */ /* 0x000fe20008000000 */
[----:B-1----:R-:W-:-:S03]  /*209a0*/  IADD3 R8, P5, PT, R10, R3, RZ ;  /* 0x000000030a087210 */ /* 0x002fc60007fbe0ff */
[----:B------:R-:W-:Y:S01]  /*209b0*/  VIADD R16, R14, UR5 ;  /* 0x000000050e107c36 */ /* 0x000fe20008000000 */
[-C--:B------:R-:W-:Y:S01]  /*209c0*/  LEA.HI.X.SX32 R7, R11, R2.reuse, 0x1, P2 ;  /* 0x000000020b077211 */ /* 0x080fe200010f0eff */
[----:B------:R-:W-:Y:S01]  /*209d0*/  VIADD R18, R0, 0xfe ;  /* 0x000000fe00127836 */ /* 0x000fe20000000000 */
[----:B------:R-:W-:Y:S01]  /*209e0*/  LEA.HI.X.SX32 R9, R10, R2, 0x1, P5 ;  /* 0x000000020a097211 */ /* 0x000fe200028f0eff */
[----:B------:R-:W-:Y:S01]  /*209f0*/  VIADD R15, R16, UR5 ;  /* 0x00000005100f7c36 */ /* 0x000fe20008000000 */
[-C--:B------:R-:W-:Y:S01]  /*20a00*/  IADD3 R10, P2, PT, R13, R3.reuse, RZ ;  /* 0x000000030d0a7210 */ /* 0x080fe20007f5e0ff */
[----:B------:R-:W-:Y:S01]  /*20a10*/  VIADD R0, R0, 0xff ;  /* 0x000000ff00007836 */ /* 0x000fe20000000000 */
[----:B------:R-:W-:Y:S02]  /*20a20*/  IADD3 R12, P5, PT, R14, R3, RZ ;  /* 0x000000030e0c7210 */ /* 0x000fe40007fbe0ff */
[----:B------:R-:W-:Y:S02]  /*20a30*/  F2FP.SATFINITE.E5M2.F32.PACK_AB_MERGE_C R63, R63, R62, RZ ;  /* 0x0000003e3f3f723e */ /* 0x000fe400048060ff */
[----:B------:R-:W-:-:S02]  /*20a40*/  LEA.HI.X.SX32 R11, R13, R2, 0x1, P2 ;  /* 0x000000020d0b7211 */ /* 0x000fc400010f0eff */
[-C--:B------:R-:W-:Y:S02]  /*20a50*/  LEA.HI.X.SX32 R13, R14, R2.reuse, 0x1, P5 ;  /* 0x000000020e0d7211 */ /* 0x080fe400028f0eff */
[----:B--2---:R-:W-:Y:S02]  /*20a60*/  ISETP.LT.AND P2, PT, R18, UR4, !P1 ;  /* 0x0000000412007c0c */ /* 0x004fe4000cf41270 */
[----:B------:R-:W-:Y:S02]  /*20a70*/  IADD3 R14, P5, PT, R15, R3, RZ ;  /* 0x000000030f0e7210 */ /* 0x000fe40007fbe0ff */
[----:B0-----:R-:W-:Y:S02]  /*20a80*/  ISETP.LT.AND P1, PT, R0, UR6, !P1 ;  /* 0x0000000600007c0c */ /* 0x001fe4000cf21270 */
[----:B------:R-:W-:Y:S02]  /*20a90*/  PRMT R0, R63, 0x9910, RZ ;  /* 0x000099103f007816 */ /* 0x000fe400000000ff */
[----:B------:R-:W-:-:S02]  /*20aa0*/  LEA.HI.X.SX32 R15, R15, R2, 0x1, P5 ;  /* 0x000000020f0f7211 */ /* 0x000fc400028f0eff */
[----:B---3--:R-:W-:Y:S01]  /*20ab0*/  IADD3 R4, P5, PT, R16, R3, RZ ;  /* 0x0000000310047210 */ /* 0x008fe20007fbe0ff */
[----:B------:R-:W-:Y:S01]  /*20ac0*/  IMAD.MOV.U32 R3, RZ, RZ, R0 ;  /* 0x000000ffff037224 */ /* 0x000fe200078e0000 */
[----:B------:R-:W-:Y:S02]  /*20ad0*/  F2FP.SATFINITE.E5M2.F32.PACK_AB_MERGE_C R65, R65, R64, RZ ;  /* 0x000000404141723e */ /* 0x000fe400048060ff */
[----:B------:R-:W-:Y:S02]  /*20ae0*/  F2FP.SATFINITE.E5M2.F32.PACK_AB_MERGE_C R67, R67, R66, RZ ;  /* 0x000000424343723e */ /* 0x000fe400048060ff */
[----:B------:R-:W-:Y:S02]  /*20af0*/  PRMT R17, R65, 0x9910, RZ ;  /* 0x0000991041117816 */ /* 0x000fe400000000ff */
[----:B------:R-:W-:Y:S02]  /*20b00*/  SHF.R.S32.HI R3, RZ, 0x8, R3 ;  /* 0x00000008ff037819 */ /* 0x000fe40000011403 */
[----:B------:R-:W-:-:S02]  /*20b10*/  PRMT R19, R67, 0x9910, RZ ;  /* 0x0000991043137816 */ /* 0x000fc400000000ff */
[----:B------:R-:W-:Y:S01]  /*20b20*/  SHF.R.S32.HI R17, RZ, 0x8, R17 ;  /* 0x00000008ff117819 */ /* 0x000fe20000011411 */
[----:B------:R0:W-:Y:S01]  /*20b30*/  @P3 STG.E.U8 desc[UR26][R6.64], R63 ;  /* 0x0000003f06003986 */ /* 0x0001e2000c10111a */
[----:B------:R-:W-:Y:S02]  /*20b40*/  LEA.HI.X.SX32 R5, R16, R2, 0x1, P5 ;  /* 0x0000000210057211 */ /* 0x000fe400028f0eff */
[----:B------:R-:W-:Y:S01]  /*20b50*/  SHF.R.S32.HI R19, RZ, 0x8, R19 ;  /* 0x00000008ff137819 */ /* 0x000fe20000011413 */
[----:B------:R0:W-:Y:S04]  /*20b60*/  @P0 STG.E.U8 desc[UR26][R8.64], R3 ;  /* 0x0000000308000986 */ /* 0x0001e8000c10111a */
[----:B------:R0:W-:Y:S04]  /*20b70*/  @P6 STG.E.U8 desc[UR26][R10.64], R65 ;  /* 0x000000410a006986 */ /* 0x0001e8000c10111a */
[----:B------:R0:W-:Y:S04]  /*20b80*/  @P4 STG.E.U8 desc[UR26][R12.64], R17 ;  /* 0x000000110c004986 */ /* 0x0001e8000c10111a */
[----:B------:R0:W-:Y:S04]  /*20b90*/  @P2 STG.E.U8 desc[UR26][R4.64], R67 ;  /* 0x0000004304002986 */ /* 0x0001e8000c10111a */
[----:B------:R0:W-:Y:S01]  /*20ba0*/  @P1 STG.E.U8 desc[UR26][R14.64], R19 ;  /* 0x000000130e001986 */ /* 0x0001e2000c10111a */
[----:B------:R-:W-:Y:S06]  /*20bb0*/  BAR.SYNC.DEFER_BLOCKING 0x0 ;  /* 0x0000000000007b1d */ /* 0x000fec0000010000 */
[----:B------:R-:W-:Y:S05]  /*20bc0*/  BRA.U UP0, `(.L_x_13) ;  /* 0x0000000100a07547 */ /* 0x000fea000b800000 */
[----:B------:R-:W1:Y:S01]  /*20bd0*/  S2UR UR5, SR_CgaCtaId ;  /* 0x00000000000579c3 */ /* 0x000e620000008800 */
[----:B------:R-:W-:Y:S01]  /*20be0*/  NOP ;  /* 0x0000000000007918 */ /* 0x000fe20000000000 */
[----:B------:R-:W-:Y:S01]  /*20bf0*/  UMOV UR4, 0x50 ;  /* 0x0000005000047882 */ /* 0x000fe20000000000 */
[----:B------:R-:W-:Y:S02]  /*20c00*/  IMAD.U32 R0, RZ, RZ, UR12 ;  /* 0x0000000cff007e24 */ /* 0x000fe4000f8e00ff */
[----:B0-----:R-:W-:Y:S02]  /*20c10*/  IMAD.MOV.U32 R3, RZ, RZ, 0xff ;  /* 0x000000ffff037424 */ /* 0x001fe400078e00ff */
[----:B------:R-:W-:Y:S01]  /*20c20*/  IMAD.MOV.U32 R7, RZ, RZ, 0x1 ;  /* 0x00000001ff077424 */ /* 0x000fe200078e00ff */
[----:B------:R-:W-:-:S04]  /*20c30*/  LOP3.LUT R0, R0, 0xffff, RZ, 0xc0, !PT ;  /* 0x0000ffff00007812 */ /* 0x000fc800078ec0ff */
[----:B------:R-:W-:-:S05]  /*20c40*/  SHF.R.U32.HI R0, RZ, 0x5, R0 ;  /* 0x00000005ff007819 */ /* 0x000fca0000011600 */
[----:B------:R-:W-:Y:S01]  /*20c50*/  VIADD R2, R0, 0x10 ;  /* 0x0000001000027836 */ /* 0x000fe20000000000 */
[----:B------:R-:W-:Y:S01]  /*20c60*/  SHF.L.U32 R0, R3, R0, RZ ;  /* 0x0000000003007219 */ /* 0x000fe200000006ff */
[----:B-1----:R-:W-:-:S03]  /*20c70*/  ULEA UR6, UR5, UR4, 0x18 ;  /* 0x0000000405067291 */ /* 0x002fc6000f8ec0ff */
[----:B------:R-:W-:-:S04]  /*20c80*/  SHF.L.U32 R3, R7, R2, RZ ;  /* 0x0000000207037219 */ /* 0x000fc800000006ff */
[----:B------:R-:W-:Y:S02]  /*20c90*/  LOP3.LUT R0, R3, R0, RZ, 0xfc, !PT ;  /* 0x0000000003007212 */ /* 0x000fe400078efcff */
[----:B------:R-:W0:Y:S02]  /*20ca0*/  LDS R5, [UR6] ;  /* 0x00000006ff057984 */ /* 0x000e240008000800 */
[C---:B------:R-:W-:Y:S02]  /*20cb0*/  LOP3.LUT R2, R0.reuse, 0xffff, RZ, 0xc0, !PT ;  /* 0x0000ffff00027812 */ /* 0x040fe400078ec0ff */
[----:B0-----:R-:W-:-:S04]  /*20cc0*/  LOP3.LUT R3, R0, 0xffff, R5, 0x80, !PT ;  /* 0x0000ffff00037812 */ /* 0x001fc800078e8005 */
[----:B------:R-:W-:-:S13]  /*20cd0*/  ISETP.NE.AND P0, PT, R3, R2, PT ;  /* 0x000000020300720c */ /* 0x000fda0003f05270 */
[----:B------:R-:W-:Y:S05]  /*20ce0*/  @P0 BRA `(.L_x_14) ;  /* 0x0000000000500947 */ /* 0x000fea0003800000 */
[----:B------:R-:W-:Y:S02]  /*20cf0*/  SHF.R.U32.HI R5, RZ, 0x10, R5 ;  /* 0x00000010ff057819 */ /* 0x000fe40000011605 */
[----:B------:R-:W-:-:S04]  /*20d00*/  SHF.R.U32.HI R2, RZ, 0x10, R0 ;  /* 0x00000010ff027819 */ /* 0x000fc80000011600 */
[----:B------:R-:W-:-:S04]  /*20d10*/  LOP3.LUT R5, R5, R2, RZ, 0xc0, !PT ;  /* 0x0000000205057212 */ /* 0x000fc800078ec0ff */
[----:B------:R-:W-:-:S13]  /*20d20*/  ISETP.NE.AND P0, PT, R5, R2, PT ;  /* 0x000000020500720c */ /* 0x000fda0003f05270 */
[----:B------:R-:W-:Y:S05]  /*20d30*/  @P0 BRA `(.L_x_15) ;  /* 0x0000000000300947 */ /* 0x000fea0003800000 */
[----:B------:R-:W-:Y:S01]  /*20d40*/  R2UR UR4, R0 ;  /* 0x00000000000472ca */ /* 0x000fe200000e0000 */
[----:B------:R-:W-:Y:S01]  /*20d50*/  VOTEU.ANY UR5, UPT, PT ;  /* 0x0000000000057886 */ /* 0x000fe200038e0100 */
[----:B------:R-:W0:Y:S01]  /*20d60*/  S2R R0, SR_LANEID ;  /* 0x0000000000007919 */ /* 0x000e220000000000 */
[----:B------:R-:W-:-:S10]  /*20d70*/  UFLO.U32 UR5, UR5 ;  /* 0x00000005000572bd */ /* 0x000fd400080e0000 */
[----:B------:R-:W-:-:S06]  /*20d80*/  ULOP3.LUT UR4, URZ, UR4, URZ, 0x33, !UPT ;  /* 0x00000004ff047292 */ /* 0x000fcc000f8e33ff */
[----:B------:R-:W-:-:S04]  /*20d90*/  IMAD.U32 R2, RZ, RZ, UR4 ;  /* 0x00000004ff027e24 */ /* 0x000fc8000f8e00ff */
[----:B------:R-:W1:Y:S02]  /*20da0*/  REDUX UR7, R2 ;  /* 0x00000000020773c4 */ /* 0x000e640000000000 */
[----:B------:R2:W-:Y:S01]  /*20db0*/  UTCATOMSWS.AND URZ, UR4 ;  /* 0x0000000400ff79e3 */ /* 0x0005e20008000000 */
[----:B0-----:R-:W-:Y:S01]  /*20dc0*/  ISETP.EQ.U32.AND P0, PT, R0, UR5, PT ;  /* 0x0000000500007c0c */ /* 0x001fe2000bf02070 */
[----:B-1----:R-:W-:-:S12]  /*20dd0*/  IMAD.U32 R0, RZ, RZ, UR7 ;  /* 0x00000007ff007e24 */ /* 0x002fd8000f8e00ff */
[----:B------:R2:W-:Y:S01]  /*20de0*/  @P0 ATOMS.AND RZ, [UR6], R0 ;  /* 0x00000000ffff098c */ /* 0x0005e2000a800006 */
[----:B------:R-:W-:Y:S05]  /*20df0*/  BRA `(.L_x_13) ;  /* 0x0000000000147947 */ /* 0x000fea0003800000 */
.L_x_15:
[----:B------:R-:W-:-:S07]  /*20e00*/  MOV R2, 0x20e20 ;  /* 0x00020e2000027802 */ /* 0x000fce0000000f00 */
[----:B------:R-:W-:Y:S05]  /*20e10*/  CALL.REL.NOINC `($__internal_0_$__cuda_sm10x_tcgen05_guardrail_trap_col_being_dealloced_not_returned_by_alloc) ;  /* 0x00000000002c7944 */ /* 0x000fea0003c00000 */
[----:B------:R-:W-:Y:S05]  /*20e20*/  BRA `(.L_x_13) ;  /* 0x0000000000087947 */ /* 0x000fea0003800000 */
.L_x_14:
[----:B------:R-:W-:-:S07]  /*20e30*/  MOV R2, 0x20e50 ;  /* 0x00020e5000027802 */ /* 0x000fce0000000f00 */
[----:B------:R-:W-:Y:S05]  /*20e40*/  CALL.REL.NOINC `($__internal_2_$__cuda_sm10x_tcgen05_guardrail_trap_unallocated_columns_being_dealloced) ;  /* 0x0000000000387944 */ /* 0x000fea0003c00000 */
.L_x_13:
[----:B------:R-:W-:Y:S01]  /*20e50*/  NOP ;  /* 0x0000000000007918 */ /* 0x000fe20000000000 */
[----:B--2---:R-:W-:Y:S05]  /*20e60*/  EXIT ;  /* 0x000000000000794d */ /* 0x004fea0003800000 */
.L_x_8:
[----:B------:R-:W2:Y:S02]  /*20e70*/  SYNCS.PHASECHK.TRANS64.TRYWAIT P6, [UR10], R84 ;  /* 0x00000054ff0075a7 */ /* 0x000ea400080c110a */
[----:B--2---:R-:W-:Y:S05]  /*20e80*/  @!P6 BRA `(.L_x_8) ;  /* 0xfffffffc00f8e947 */ /* 0x004fea000383ffff */
[----:B------:R-:W-:Y:S05]  /*20e90*/  BRA `(.L_x_16) ;  /* 0xfffffeec00b47947 */ /* 0x000fea000383ffff */
.L_x_12:
[----:B------:R-:W0:Y:S02]  /*20ea0*/  SYNCS.PHASECHK.TRANS64.TRYWAIT P4, [UR10], R10 ;  /* 0x0000000aff0075a7 */ /* 0x000e24000808110a */
[----:B0-----:R-:W-:Y:S05]  /*20eb0*/  @!P4 BRA `(.L_x_12) ;  /* 0xfffffffc00f8c947 */ /* 0x001fea000383ffff */
[----:B------:R-:W-:Y:S05]  /*20ec0*/  BRA `(.L_x_11) ;  /* 0xffffff6800c07947 */ /* 0x000fea000383ffff */
        .weak           $__internal_0_$__cuda_sm10x_tcgen05_guardrail_trap_col_being_dealloced_not_returned_by_alloc
        .type           $__internal_0_$__cuda_sm10x_tcgen05_guardrail_trap_col_being_dealloced_not_returned_by_alloc,@function
        .size           $__internal_0_$__cuda_sm10x_tcgen05_guardrail_trap_col_being_dealloced_not_returned_by_alloc,($__internal_1_$__cuda_sm10x_tcgen05_guardrail_trap_phase_invalid_during_alloc - $__internal_0_$__cuda_sm10x_tcgen05_guardrail_trap_col_being_dealloced_not_returned_by_alloc)
$__internal_0_$__cuda_sm10x_tcgen05_guardrail_trap_col_being_dealloced_not_returned_by_alloc:
[----:B------:R-:W-:Y:S05]  /*20ed0*/  BPT.TRAP 0x1 ;  /* 0x000000040000795c */ /* 0x000fea0000300000 */
[----:B------:R-:W-:-:S04]  /*20ee0*/  IMAD.MOV.U32 R3, RZ, RZ, 0x0 ;  /* 0x00000000ff037424 */ /* 0x000fc800078e00ff */
[----:B------:R-:W-:Y:S05]  /*20ef0*/  RET.REL.NODEC R2 `(matmul_kernel) ;  /* 0xfffffdf002407950 */ /* 0x000fea0003c3ffff */
        .weak           $__internal_1_$__cuda_sm10x_tcgen05_guardrail_trap_phase_invalid_during_alloc
        .type           $__internal_1_$__cuda_sm10x_tcgen05_guardrail_trap_phase_invalid_during_alloc,@function
        .size           $__internal_1_$__cuda_sm10x_tcgen05_guardrail_trap_phase_invalid_during_alloc,($__internal_2_$__cuda_sm10x_tcgen05_guardrail_trap_unallocated_columns_being_dealloced - $__internal_1_$__cuda_sm10x_tcgen05_guardrail_trap_phase_invalid_during_alloc)
$__internal_1_$__cuda_sm10x_tcgen05_guardrail_trap_phase_invalid_during_alloc:
[----:B------:R-:W-:Y:S05]  /*20f00*/  BPT.TRAP 0x1 ;  /* 0x000000040000795c */ /* 0x000fea0000300000 */
[----:B------:R-:W-:-:S04]  /*20f10*/  IMAD.MOV.U32 R3, RZ, RZ, 0x0 ;  /* 0x00000000ff037424 */ /* 0x000fc800078e00ff */
[----:B------:R-:W-:Y:S05]  /*20f20*/  RET.REL.NODEC R2 `(matmul_kernel) ;  /* 0xfffffdf002347950 */ /* 0x000fea0003c3ffff */
        .weak           $__internal_2_$__cuda_sm10x_tcgen05_guardrail_trap_unallocated_columns_being_dealloced
        .type           $__internal_2_$__cuda_sm10x_tcgen05_guardrail_trap_unallocated_columns_being_dealloced,@function
        .size           $__internal_2_$__cuda_sm10x_tcgen05_guardrail_trap_unallocated_columns_being_dealloced,(.L_x_20 - $__internal_2_$__cuda_sm10x_tcgen05_guardrail_trap_unallocated_columns_being_dealloced)
$__internal_2_$__cuda_sm10x_tcgen05_guardrail_trap_unallocated_columns_being_dealloced:
[----:B------:R-:W-:Y:S05]  /*20f30*/  BPT.TRAP 0x1 ;  /* 0x000000040000795c */ /* 0x000fea0000300000 */
[----:B------:R-:W-:-:S04]  /*20f40*/  IMAD.MOV.U32 R3, RZ, RZ, 0x0 ;  /* 0x00000000ff037424 */ /* 0x000fc800078e00ff */
[----:B------:R-:W-:Y:S05]  /*20f50*/  RET.REL.NODEC R2 `(matmul_kernel) ;  /* 0xfffffdf002287950 */ /* 0x000fea0003c3ffff */
.L_x_17:
[----:B------:R-:W-:-:S00]  /*20f60*/  BRA `(.L_x_17) ;  /* 0xfffffffc00fc7947 */ /* 0x000fc0000383ffff */
[----:B------:R-:W-:-:S00]  /*20f70*/  NOP ;  /* 0x0000000000007918 */ /* 0x000fc00000000000 */
        /* <DEDUP_REMOVED lines=8> */
.L_x_20:


//--------------------- .nv.shared.matmul_kernel  --------------------------
	.section	.nv.shared.matmul_kernel,"aw",@nobits
	.sectionflags	@""
	.align	16
	.zero		1024


//--------------------- .nv.shared.reserved.0     --------------------------
	.section	.nv.shared.reserved.0,"aw",@nobits
	.align	8
	.weak		__nv_reservedSMEM_offset_0_alias
	.size		__nv_reservedSMEM_offset_0_alias, 0, 64
	.other		__nv_reservedSMEM_offset_0_alias,@"STO_CUDA_RESERVED_SHARED STV_DEFAULT"
__nv_reservedSMEM_offset_0_alias:
	.zero		0
.nv.shared.reserved.0:
	.zero		64
	.weak		__nv_reservedSMEM_allocation_phase
	.type		__nv_reservedSMEM_allocation_phase,@object
	.size		__nv_reservedSMEM_allocation_phase,(.L_0 - __nv_reservedSMEM_allocation_phase)
__nv_reservedSMEM_allocation_phase:
	.zero		1
.L_0:
	.zero		7
	.weak		__nv_reservedSMEM_devtool_atexit_pc
	.type		__nv_reservedSMEM_devtool_atexit_pc,@object
	.size		__nv_reservedSMEM_devtool_atexit_pc,(__nv_reservedSMEM_allocation_mask - __nv_reservedSMEM_devtool_atexit_pc)
__nv_reservedSMEM_devtool_atexit_pc:
	.zero		8
	.weak		__nv_reservedSMEM_allocation_mask
	.type		__nv_reservedSMEM_allocation_mask,@object
	.size		__nv_reservedSMEM_allocation_mask,(.L_2 - __nv_reservedSMEM_allocation_mask)
__nv_reservedSMEM_allocation_mask:
	.zero		4
.L_2:


//--------------------- .nv.constant0.matmul_kernel --------------------------
	.section	.nv.constant0.matmul_kernel,"a",@progbits
	.sectionflags	@""
	.align	4
.nv.constant0.matmul_kernel:
	.zero		976


//--------------------- SYMBOLS --------------------------

	.type		.nv.reservedSmem.offset0,@object
	.size		.nv.reservedSmem.offset0,0x4
	.type		.nv.reservedSmem.cap,@object
	.size		.nv.reservedSmem.cap,0x4
